	.target	sm_80

	.elftype	@"ET_EXEC"


//--------------------- .note.nv.tkinfo           --------------------------
	.section	.note.nv.tkinfo,"",@"SHT_NOTE"
	.sectionflags	@"SHF_NOTE_NV_TKINFO"
	.tkinfo
        /*0018*/ 	.word	0x00000002
        /*0030*/ 	.string	""
        /*0030*/ 	.string	"ptxas"
        /*0030*/ 	.string	"Cuda compilation tools, release 13.0, V13.0.88"
        /*0030*/ 	.string	"Build cuda_13.0.r13.0/compiler.36424714_0"
        /*0030*/ 	.string	"-v  -suppress-debug-info  -lineinfo  -arch sm_80 "



//--------------------- .note.nv.cuinfo           --------------------------
	.section	.note.nv.cuinfo,"",@"SHT_NOTE"
	.sectionflags	@"SHF_NOTE_NV_CUINFO"
        /*0018*/ 	.short	0x0002
        /*001a*/ 	.short	0x0050
        /*001c*/ 	.short	0x0082
	.zero		2


//--------------------- .nv.info                  --------------------------
	.section	.nv.info,"",@"SHT_CUDA_INFO"
	.align	4


	//----- nvinfo : EIATTR_REGCOUNT
	.align		4
        /*0000*/ 	.byte	0x04, 0x2f
        /*0002*/ 	.short	(.L_1 - .L_0)
	.align		4
.L_0:
        /*0004*/ 	.word	index@(matmul_kernel)
        /*0008*/ 	.word	0x00000040


	//----- nvinfo : EIATTR_FRAME_SIZE
	.align		4
.L_1:
        /*000c*/ 	.byte	0x04, 0x11
        /*000e*/ 	.short	(.L_3 - .L_2)
	.align		4
.L_2:
        /*0010*/ 	.word	index@(matmul_kernel)
        /*0014*/ 	.word	0x00003e80


	//----- nvinfo : EIATTR_MIN_STACK_SIZE
	.align		4
.L_3:
        /*0018*/ 	.byte	0x04, 0x12
        /*001a*/ 	.short	(.L_5 - .L_4)
	.align		4
.L_4:
        /*001c*/ 	.word	index@(matmul_kernel)
        /*0020*/ 	.word	0x00003e80
.L_5:


//--------------------- .nv.info.matmul_kernel    --------------------------
	.section	.nv.info.matmul_kernel,"",@"SHT_CUDA_INFO"
	.sectionflags	@""
	.align	4


	//----- nvinfo : EIATTR_CUDA_API_VERSION
	.align		4
        /*0000*/ 	.byte	0x04, 0x37
        /*0002*/ 	.short	(.L_7 - .L_6)
.L_6:
        /*0004*/ 	.word	0x00000082


	//----- nvinfo : EIATTR_SW2861232_WAR
	.align		4
.L_7:
        /*0008*/ 	.byte	0x01, 0x35
	.zero		2


	//----- nvinfo : EIATTR_PARAM_CBANK
	.align		4
        /*000c*/ 	.byte	0x04, 0x0a
        /*000e*/ 	.short	(.L_9 - .L_8)
	.align		4
.L_8:
        /*0010*/ 	.word	index@(.nv.constant0.matmul_kernel)
        /*0014*/ 	.short	0x0160
        /*0016*/ 	.short	0x0050


	//----- nvinfo : EIATTR_CBANK_PARAM_SIZE
	.align		4
.L_9:
        /*0018*/ 	.byte	0x03, 0x19
        /*001a*/ 	.short	0x0050


	//----- nvinfo : EIATTR_KPARAM_INFO
	.align		4
        /*001c*/ 	.byte	0x04, 0x17
        /*001e*/ 	.short	(.L_11 - .L_10)
.L_10:
        /*0020*/ 	.word	0x00000000
        /*0024*/ 	.short	0x000d
        /*0026*/ 	.short	0x0048
        /*0028*/ 	.byte	0x00, 0xf4, 0x21, 0x00


	//----- nvinfo : EIATTR_KPARAM_INFO
	.align		4
.L_11:
        /*002c*/ 	.byte	0x04, 0x17
        /*002e*/ 	.short	(.L_13 - .L_12)
.L_12:
        /*0030*/ 	.word	0x00000000
        /*0034*/ 	.short	0x000c
        /*0036*/ 	.short	0x0040
        /*0038*/ 	.byte	0x00, 0xf4, 0x21, 0x00


	//----- nvinfo : EIATTR_KPARAM_INFO
	.align		4
.L_13:
        /*003c*/ 	.byte	0x04, 0x17
        /*003e*/ 	.short	(.L_15 - .L_14)
.L_14:
        /*0040*/ 	.word	0x00000000
        /*0044*/ 	.short	0x000b
        /*0046*/ 	.short	0x0038
        /*0048*/ 	.byte	0x00, 0xf0, 0x11, 0x00


	//----- nvinfo : EIATTR_KPARAM_INFO
	.align		4
.L_15:
        /*004c*/ 	.byte	0x04, 0x17
        /*004e*/ 	.short	(.L_17 - .L_16)
.L_16:
        /*0050*/ 	.word	0x00000000
        /*0054*/ 	.short	0x000a
        /*0056*/ 	.short	0x0034
        /*0058*/ 	.byte	0x00, 0xf0, 0x11, 0x00


	//----- nvinfo : EIATTR_KPARAM_INFO
	.align		4
.L_17:
        /*005c*/ 	.byte	0x04, 0x17
        /*005e*/ 	.short	(.L_19 - .L_18)
.L_18:
        /*0060*/ 	.word	0x00000000
        /*0064*/ 	.short	0x0009
        /*0066*/ 	.short	0x0030
        /*0068*/ 	.byte	0x00, 0xf0, 0x11, 0x00


	//----- nvinfo : EIATTR_KPARAM_INFO
	.align		4
.L_19:
        /*006c*/ 	.byte	0x04, 0x17
        /*006e*/ 	.short	(.L_21 - .L_20)
.L_20:
        /*0070*/ 	.word	0x00000000
        /*0074*/ 	.short	0x0008
        /*0076*/ 	.short	0x002c
        /*0078*/ 	.byte	0x00, 0xf0, 0x11, 0x00


	//----- nvinfo : EIATTR_KPARAM_INFO
	.align		4
.L_21:
        /*007c*/ 	.byte	0x04, 0x17
        /*007e*/ 	.short	(.L_23 - .L_22)
.L_22:
        /*0080*/ 	.word	0x00000000
        /*0084*/ 	.short	0x0007
        /*0086*/ 	.short	0x0028
        /*0088*/ 	.byte	0x00, 0xf0, 0x11, 0x00


	//----- nvinfo : EIATTR_KPARAM_INFO
	.align		4
.L_23:
        /*008c*/ 	.byte	0x04, 0x17
        /*008e*/ 	.short	(.L_25 - .L_24)
.L_24:
        /*0090*/ 	.word	0x00000000
        /*0094*/ 	.short	0x0006
        /*0096*/ 	.short	0x0024
        /*0098*/ 	.byte	0x00, 0xf0, 0x11, 0x00


	//----- nvinfo : EIATTR_KPARAM_INFO
	.align		4
.L_25:
        /*009c*/ 	.byte	0x04, 0x17
        /*009e*/ 	.short	(.L_27 - .L_26)
.L_26:
        /*00a0*/ 	.word	0x00000000
        /*00a4*/ 	.short	0x0005
        /*00a6*/ 	.short	0x0020
        /*00a8*/ 	.byte	0x00, 0xf0, 0x11, 0x00


	//----- nvinfo : EIATTR_KPARAM_INFO
	.align		4
.L_27:
        /*00ac*/ 	.byte	0x04, 0x17
        /*00ae*/ 	.short	(.L_29 - .L_28)
.L_28:
        /*00b0*/ 	.word	0x00000000
        /*00b4*/ 	.short	0x0004
        /*00b6*/ 	.short	0x001c
        /*00b8*/ 	.byte	0x00, 0xf0, 0x11, 0x00


	//----- nvinfo : EIATTR_KPARAM_INFO
	.align		4
.L_29:
        /*00bc*/ 	.byte	0x04, 0x17
        /*00be*/ 	.short	(.L_31 - .L_30)
.L_30:
        /*00c0*/ 	.word	0x00000000
        /*00c4*/ 	.short	0x0003
        /*00c6*/ 	.short	0x0018
        /*00c8*/ 	.byte	0x00, 0xf0, 0x11, 0x00


	//----- nvinfo : EIATTR_KPARAM_INFO
	.align		4
.L_31:
        /*00cc*/ 	.byte	0x04, 0x17
        /*00ce*/ 	.short	(.L_33 - .L_32)
.L_32:
        /*00d0*/ 	.word	0x00000000
        /*00d4*/ 	.short	0x0002
        /*00d6*/ 	.short	0x0010
        /*00d8*/ 	.byte	0x00, 0xf4, 0x21, 0x00


	//----- nvinfo : EIATTR_KPARAM_INFO
	.align		4
.L_33:
        /*00dc*/ 	.byte	0x04, 0x17
        /*00de*/ 	.short	(.L_35 - .L_34)
.L_34:
        /*00e0*/ 	.word	0x00000000
        /*00e4*/ 	.short	0x0001
        /*00e6*/ 	.short	0x0008
        /*00e8*/ 	.byte	0x00, 0xf4, 0x21, 0x00


	//----- nvinfo : EIATTR_KPARAM_INFO
	.align		4
.L_35:
        /*00ec*/ 	.byte	0x04, 0x17
        /*00ee*/ 	.short	(.L_37 - .L_36)
.L_36:
        /*00f0*/ 	.word	0x00000000
        /*00f4*/ 	.short	0x0000
        /*00f6*/ 	.short	0x0000
        /*00f8*/ 	.byte	0x00, 0xf4, 0x21, 0x00


	//----- nvinfo : EIATTR_MAXREG_COUNT
	.align		4
.L_37:
        /*00fc*/ 	.byte	0x03, 0x1b
        /*00fe*/ 	.short	0x00ff


	//----- nvinfo : EIATTR_NUM_BARRIERS
	.align		4
        /*0100*/ 	.byte	0x02, 0x4c
        /*0102*/ 	.byte	0x01
	.zero		1


	//----- nvinfo : EIATTR_ANNOTATIONS
	.align		4
        /*0104*/ 	.byte	0x04, 0x55
        /*0106*/ 	.short	(.L_39 - .L_38)


	//   ....[0]....
.L_38:
        /*0108*/ 	.word	0x00000001
        /*010c*/ 	.byte	0x10, 0x05, 0x00, 0x00, 0x01, 0x00, 0x00, 0x00, 0x40, 0x05, 0x00, 0x00, 0x01, 0x00, 0x00, 0x00
        /* <DEDUP_REMOVED lines=2811> */
        /*b0cc*/ 	.byte	0xf0, 0x9e, 0x02, 0x00


	//----- nvinfo : EIATTR_MERCURY_ISA_VERSION
	.align		4
.L_39:
        /*b0d0*/ 	.byte	0x03, 0x5f
        /*b0d2*/ 	.short	0x0000


	//----- nvinfo : EIATTR_COOP_GROUP_MASK_REGIDS
	.align		4
        /*b0d4*/ 	.byte	0x04, 0x29
        /*b0d6*/ 	.short	(.L_41 - .L_40)


	//   ....[0]....
.L_40:
        /*b0d8*/ 	.word	0xffffffff


	//   ....[1]....
        /*b0dc*/ 	.word	0xffffffff


	//   ....[2]....
        /*b0e0*/ 	.word	0xffffffff


	//   ....[3]....
        /*b0e4*/ 	.word	0xffffffff


	//   ....[4]....
        /*b0e8*/ 	.word	0xffffffff


	//   ....[5]....
        /*b0ec*/ 	.word	0xffffffff


	//   ....[6]....
        /*b0f0*/ 	.word	0xffffffff


	//   ....[7]....
        /*b0f4*/ 	.word	0xffffffff


	//   ....[8]....
        /*b0f8*/ 	.word	0xffffffff


	//   ....[9]....
        /*b0fc*/ 	.word	0xffffffff


	//   ....[10]....
        /*b100*/ 	.word	0xffffffff


	//   ....[11]....
        /*b104*/ 	.word	0xffffffff


	//   ....[12]....
        /*b108*/ 	.word	0xffffffff


	//   ....[13]....
        /*b10c*/ 	.word	0xffffffff


	//   ....[14]....
        /*b110*/ 	.word	0xffffffff


	//   ....[15]....
        /*b114*/ 	.word	0xffffffff


	//   ....[16]....
        /*b118*/ 	.word	0xffffffff


	//   ....[17]....
        /*b11c*/ 	.word	0xffffffff


	//   ....[18]....
        /*b120*/ 	.word	0xffffffff


	//   ....[19]....
        /*b124*/ 	.word	0xffffffff


	//   ....[20]....
        /*b128*/ 	.word	0xffffffff


	//   ....[21]....
        /*b12c*/ 	.word	0xffffffff


	//   ....[22]....
        /*b130*/ 	.word	0xffffffff


	//   ....[23]....
        /*b134*/ 	.word	0xffffffff


	//   ....[24]....
        /*b138*/ 	.word	0xffffffff


	//   ....[25]....
        /*b13c*/ 	.word	0xffffffff


	//   ....[26]....
        /*b140*/ 	.word	0xffffffff


	//   ....[27]....
        /*b144*/ 	.word	0xffffffff


	//   ....[28]....
        /*b148*/ 	.word	0xffffffff


	//   ....[29]....
        /*b14c*/ 	.word	0xffffffff


	//   ....[30]....
        /*b150*/ 	.word	0xffffffff


	//----- nvinfo : EIATTR_COOP_GROUP_INSTR_OFFSETS
	.align		4
.L_41:
        /*b154*/ 	.byte	0x04, 0x28
        /*b156*/ 	.short	(.L_43 - .L_42)


	//   ....[0]....
.L_42:
        /*b158*/ 	.word	0x00055850


	//   ....[1]....
        /*b15c*/ 	.word	0x00055960


	//   ....[2]....
        /*b160*/ 	.word	0x00055a80


	//   ....[3]....
        /*b164*/ 	.word	0x00055af0


	//   ....[4]....
        /*b168*/ 	.word	0x00055b40


	//   ....[5]....
        /*b16c*/ 	.word	0x00055c10


	//   ....[6]....
        /*b170*/ 	.word	0x00055d80


	//   ....[7]....
        /*b174*/ 	.word	0x00055df0


	//   ....[8]....
        /*b178*/ 	.word	0x000560e0


	//   ....[9]....
        /*b17c*/ 	.word	0x00056150


	//   ....[10]....
        /*b180*/ 	.word	0x000561d0


	//   ....[11]....
        /*b184*/ 	.word	0x00056300


	//   ....[12]....
        /*b188*/ 	.word	0x000563a0


	//   ....[13]....
        /*b18c*/ 	.word	0x00056410


	//   ....[14]....
        /*b190*/ 	.word	0x000567b0


	//   ....[15]....
        /*b194*/ 	.word	0x00056800


	//   ....[16]....
        /*b198*/ 	.word	0x00056880


	//   ....[17]....
        /*b19c*/ 	.word	0x000568f0


	//   ....[18]....
        /*b1a0*/ 	.word	0x00056aa0


	//   ....[19]....
        /*b1a4*/ 	.word	0x00056b10


	//   ....[20]....
        /*b1a8*/ 	.word	0x00056cc0


	//   ....[21]....
        /*b1ac*/ 	.word	0x00056d30


	//   ....[22]....
        /*b1b0*/ 	.word	0x00056ee0


	//   ....[23]....
        /*b1b4*/ 	.word	0x00056f50


	//   ....[24]....
        /*b1b8*/ 	.word	0x00057100


	//   ....[25]....
        /*b1bc*/ 	.word	0x00057170


	//   ....[26]....
        /*b1c0*/ 	.word	0x00057330


	//   ....[27]....
        /*b1c4*/ 	.word	0x000574d0


	//   ....[28]....
        /*b1c8*/ 	.word	0x00057520


	//   ....[29]....
        /*b1cc*/ 	.word	0x00057570


	//   ....[30]....
        /*b1d0*/ 	.word	0x00057810


	//----- nvinfo : EIATTR_EXIT_INSTR_OFFSETS
	.align		4
.L_43:
        /*b1d4*/ 	.byte	0x04, 0x1c
        /*b1d6*/ 	.short	(.L_45 - .L_44)


	//   ....[0]....
.L_44:
        /*b1d8*/ 	.word	0x00060290


	//   ....[1]....
        /*b1dc*/ 	.word	0x000602c0


	//----- nvinfo : EIATTR_REQNTID
	.align		4
.L_45:
        /*b1e0*/ 	.byte	0x04, 0x10
        /*b1e2*/ 	.short	(.L_47 - .L_46)
.L_46:
        /*b1e4*/ 	.word	0x00000020
        /*b1e8*/ 	.word	0x00000001
        /*b1ec*/ 	.word	0x00000001
.L_47:


//--------------------- .nv.callgraph             --------------------------
	.section	.nv.callgraph,"",@"SHT_CUDA_CALLGRAPH"
	.align	4
	.sectionentsize	8
	.align		4
        /*0000*/ 	.word	0x00000000
	.align		4
        /*0004*/ 	.word	0xffffffff
	.align		4
        /*0008*/ 	.word	0x00000000
	.align		4
        /*000c*/ 	.word	0xfffffffe
	.align		4
        /*0010*/ 	.word	0x00000000
	.align		4
        /*0014*/ 	.word	0xfffffffd
	.align		4
        /*0018*/ 	.word	0x00000000
	.align		4
        /*001c*/ 	.word	0xfffffffc


//--------------------- .nv.rel.action            --------------------------
	.section	.nv.rel.action,"",@"SHT_CUDA_RELOCINFO"
	.align	8
	.sectionentsize	8
        /*0000*/ 	.byte	0x73, 0x00, 0x00, 0x00, 0x00, 0x00, 0x00, 0x00, 0x00, 0x00, 0x00, 0x11, 0x25, 0x00, 0x05, 0x36


//--------------------- .nv.constant0.matmul_kernel --------------------------
	.section	.nv.constant0.matmul_kernel,"a",@progbits
	.sectionflags	@""
	.align	4
.nv.constant0.matmul_kernel:
	.zero		432


//--------------------- .text.matmul_kernel       --------------------------
	.section	.text.matmul_kernel,"ax",@progbits
	.sectioninfo	@"SHI_REGISTERS=64"
	.align	128
        .global         matmul_kernel
        .type           matmul_kernel,@function
        .size           matmul_kernel,(.L_x_5 - matmul_kernel)
        .other          matmul_kernel,@"STO_CUDA_ENTRY STV_DEFAULT"
matmul_kernel:
.text.matmul_kernel:
[----:B------:R-:W-:-:S03]  /*0000*/  IMAD.MOV.U32 R1, RZ, RZ, c[0x0][0x28] ;  /* 0x00000a00ff017624 */ /* 0x000fc600078e00ff */
[----:B------:R-:W-:Y:S01]  /*0010*/  IMAD.MOV.U32 R0, RZ, RZ, c[0x0][0x17c] ;  /* 0x00005f00ff007624 */ /* 0x000fe200078e00ff */
[----:B------:R-:W0:Y:S01]  /*0020*/  S2R R5, SR_CTAID.X ;  /* 0x0000000000057919 */ /* 0x000e220000002500 */
[----:B------:R-:W-:Y:S01]  /*0030*/  IADD3 R1, R1, -0x3e80, RZ ;  /* 0xffffc18001017810 */ /* 0x000fe20007ffe0ff */
[----:B------:R-:W-:Y:S02]  /*0040*/  ULDC.64 UR4, c[0x0][0x118] ;  /* 0x0000460000047ab9 */ /* 0x000fe40000000a00 */
[----:B------:R-:W-:Y:S01]  /*0050*/  IADD3 R0, R0, 0x3f, RZ ;  /* 0x0000003f00007810 */ /* 0x000fe20007ffe0ff */
[----:B------:R-:W1:Y:S03]  /*0060*/  S2R R12, SR_TID.X ;  /* 0x00000000000c7919 */ /* 0x000e660000002100 */
[----:B------:R-:W-:-:S04]  /*0070*/  SHF.R.S32.HI R3, RZ, 0x1f, R0 ;  /* 0x0000001fff037819 */ /* 0x000fc80000011400 */
[----:B------:R-:W-:-:S04]  /*0080*/  LEA.HI R3, R3, R0, RZ, 0x6 ;  /* 0x0000000003037211 */ /* 0x000fc800078f30ff */
[----:B------:R-:W-:-:S05]  /*0090*/  SHF.R.S32.HI R3, RZ, 0x6, R3 ;  /* 0x00000006ff037819 */ /* 0x000fca0000011403 */
[----:B------:R-:W-:Y:S01]  /*00a0*/  IMAD.SHL.U32 R4, R3, 0x8, RZ ;  /* 0x0000000803047824 */ /* 0x000fe200078e00ff */
[----:B0-----:R-:W-:-:S04]  /*00b0*/  IABS R8, R5 ;  /* 0x0000000500087213 */ /* 0x001fc80000000000 */
[-C--:B------:R-:W-:Y:S02]  /*00c0*/  IABS R7, R4.reuse ;  /* 0x0000000400077213 */ /* 0x080fe40000000000 */
[----:B------:R-:W-:Y:S02]  /*00d0*/  IABS R10, R4 ;  /* 0x00000004000a7213 */ /* 0x000fe40000000000 */
[----:B------:R-:W0:Y:S01]  /*00e0*/  I2F.RP R0, R7 ;  /* 0x0000000700007306 */ /* 0x000e220000209400 */
[----:B-1----:R-:W-:-:S07]  /*00f0*/  LOP3.LUT R13, R12, 0x1f, RZ, 0xc0, !PT ;  /* 0x0000001f0c0d7812 */ /* 0x002fce00078ec0ff */
[----:B0-----:R-:W0:Y:S02]  /*0100*/  MUFU.RCP R0, R0 ;  /* 0x0000000000007308 */ /* 0x001e240000001000 */
[----:B0-----:R-:W-:Y:S01]  /*0110*/  IADD3 R2, R0, 0xffffffe, RZ ;  /* 0x0ffffffe00027810 */ /* 0x001fe20007ffe0ff */
[----:B------:R-:W-:-:S05]  /*0120*/  IMAD.MOV R0, RZ, RZ, -R10 ;  /* 0x000000ffff007224 */ /* 0x000fca00078e0a0a */
[----:B------:R0:W1:Y:S02]  /*0130*/  F2I.FTZ.U32.TRUNC.NTZ R3, R2 ;  /* 0x0000000200037305 */ /* 0x000064000021f000 */
[----:B0-----:R-:W-:Y:S02]  /*0140*/  IMAD.MOV.U32 R2, RZ, RZ, RZ ;  /* 0x000000ffff027224 */ /* 0x001fe400078e00ff */
[----:B-1----:R-:W-:-:S04]  /*0150*/  IMAD.MOV R6, RZ, RZ, -R3 ;  /* 0x000000ffff067224 */ /* 0x002fc800078e0a03 */
[----:B------:R-:W-:Y:S02]  /*0160*/  IMAD R9, R6, R7, RZ ;  /* 0x0000000706097224 */ /* 0x000fe400078e02ff */
[----:B------:R-:W-:Y:S02]  /*0170*/  IMAD.MOV.U32 R6, RZ, RZ, R8 ;  /* 0x000000ffff067224 */ /* 0x000fe400078e0008 */
[----:B------:R-:W-:-:S06]  /*0180*/  IMAD.HI.U32 R3, R3, R9, R2 ;  /* 0x0000000903037227 */ /* 0x000fcc00078e0002 */
[----:B------:R-:W-:-:S04]  /*0190*/  IMAD.HI.U32 R3, R3, R6, RZ ;  /* 0x0000000603037227 */ /* 0x000fc800078e00ff */
[----:B------:R-:W-:-:S05]  /*01a0*/  IMAD R0, R3, R0, R6 ;  /* 0x0000000003007224 */ /* 0x000fca00078e0206 */
[----:B------:R-:W-:-:S13]  /*01b0*/  ISETP.GT.U32.AND P1, PT, R7, R0, PT ;  /* 0x000000000700720c */ /* 0x000fda0003f24070 */
[----:B------:R-:W-:Y:S01]  /*01c0*/  @!P1 IMAD.IADD R0, R0, 0x1, -R7 ;  /* 0x0000000100009824 */ /* 0x000fe200078e0a07 */
[----:B------:R-:W-:Y:S02]  /*01d0*/  @!P1 IADD3 R3, R3, 0x1, RZ ;  /* 0x0000000103039810 */ /* 0x000fe40007ffe0ff */
[----:B------:R-:W-:Y:S02]  /*01e0*/  ISETP.NE.AND P1, PT, R4, RZ, PT ;  /* 0x000000ff0400720c */ /* 0x000fe40003f25270 */
[----:B------:R-:W-:Y:S02]  /*01f0*/  ISETP.GE.U32.AND P0, PT, R0, R7, PT ;  /* 0x000000070000720c */ /* 0x000fe40003f06070 */
[----:B------:R-:W-:-:S04]  /*0200*/  LOP3.LUT R0, R5, R4, RZ, 0x3c, !PT ;  /* 0x0000000405007212 */ /* 0x000fc800078e3cff */
[----:B------:R-:W-:Y:S01]  /*0210*/  ISETP.GE.AND P2, PT, R0, RZ, PT ;  /* 0x000000ff0000720c */ /* 0x000fe20003f46270 */
[----:B------:R-:W-:-:S05]  /*0220*/  IMAD.MOV.U32 R0, RZ, RZ, c[0x0][0x178] ;  /* 0x00005e00ff007624 */ /* 0x000fca00078e00ff */
[----:B------:R-:W-:Y:S02]  /*0230*/  IADD3 R0, R0, 0xff, RZ ;  /* 0x000000ff00007810 */ /* 0x000fe40007ffe0ff */
[----:B------:R-:W-:-:S05]  /*0240*/  @P0 IADD3 R3, R3, 0x1, RZ ;  /* 0x0000000103030810 */ /* 0x000fca0007ffe0ff */
[----:B------:R-:W-:Y:S01]  /*0250*/  IMAD.MOV.U32 R2, RZ, RZ, R3 ;  /* 0x000000ffff027224 */ /* 0x000fe200078e0003 */
[----:B------:R-:W-:-:S03]  /*0260*/  SHF.R.S32.HI R3, RZ, 0x1f, R0 ;  /* 0x0000001fff037819 */ /* 0x000fc60000011400 */
[----:B------:R-:W-:Y:S01]  /*0270*/  @!P2 IMAD.MOV R2, RZ, RZ, -R2 ;  /* 0x000000ffff02a224 */ /* 0x000fe200078e0a02 */
[----:B------:R-:W-:Y:S02]  /*0280*/  @!P1 LOP3.LUT R2, RZ, R4, RZ, 0x33, !PT ;  /* 0x00000004ff029212 */ /* 0x000fe400078e33ff */
[----:B------:R-:W-:-:S03]  /*0290*/  LEA.HI R3, R3, R0, RZ, 0x8 ;  /* 0x0000000003037211 */ /* 0x000fc600078f40ff */
[----:B------:R-:W-:Y:S02]  /*02a0*/  IMAD.SHL.U32 R6, R2, 0x8, RZ ;  /* 0x0000000802067824 */ /* 0x000fe400078e00ff */
[----:B------:R-:W-:-:S03]  /*02b0*/  IMAD.MOV R2, RZ, RZ, -R2 ;  /* 0x000000ffff027224 */ /* 0x000fc600078e0a02 */
[----:B------:R-:W-:Y:S01]  /*02c0*/  LEA.HI.SX32 R3, R3, -R6, 0x18 ;  /* 0x8000000603037211 */ /* 0x000fe200078fc2ff */
[----:B------:R-:W-:-:S03]  /*02d0*/  IMAD R4, R4, R2, R5 ;  /* 0x0000000204047224 */ /* 0x000fc600078e0205 */
[----:B------:R-:W-:Y:S02]  /*02e0*/  IMNMX R11, R3, 0x8, PT ;  /* 0x00000008030b7817 */ /* 0x000fe40003800200 */
[----:B------:R-:W-:Y:S02]  /*02f0*/  IABS R9, R4 ;  /* 0x0000000400097213 */ /* 0x000fe40000000000 */
[----:B------:R-:W-:-:S04]  /*0300*/  IABS R7, R11 ;  /* 0x0000000b00077213 */ /* 0x000fc80000000000 */
[----:B------:R-:W0:Y:S08]  /*0310*/  I2F.RP R0, R7 ;  /* 0x0000000700007306 */ /* 0x000e300000209400 */
[----:B0-----:R-:W0:Y:S02]  /*0320*/  MUFU.RCP R0, R0 ;  /* 0x0000000000007308 */ /* 0x001e240000001000 */
[----:B0-----:R-:W-:-:S06]  /*0330*/  IADD3 R3, R0, 0xffffffe, RZ ;  /* 0x0ffffffe00037810 */ /* 0x001fcc0007ffe0ff */
[----:B------:R-:W0:Y:S02]  /*0340*/  F2I.FTZ.U32.TRUNC.NTZ R3, R3 ;  /* 0x0000000300037305 */ /* 0x000e24000021f000 */
[----:B0-----:R-:W-:-:S04]  /*0350*/  IMAD.MOV R8, RZ, RZ, -R3 ;  /* 0x000000ffff087224 */ /* 0x001fc800078e0a03 */
[----:B------:R-:W-:Y:S01]  /*0360*/  IMAD.MOV.U32 R2, RZ, RZ, R8 ;  /* 0x000000ffff027224 */ /* 0x000fe200078e0008 */
[----:B------:R-:W-:-:S03]  /*0370*/  IABS R8, R11 ;  /* 0x0000000b00087213 */ /* 0x000fc60000000000 */
[----:B------:R-:W-:Y:S02]  /*0380*/  IMAD R5, R2, R7, RZ ;  /* 0x0000000702057224 */ /* 0x000fe400078e02ff */
[----:B------:R-:W-:Y:S02]  /*0390*/  IMAD.MOV.U32 R2, RZ, RZ, RZ ;  /* 0x000000ffff027224 */ /* 0x000fe400078e00ff */
[----:B------:R-:W-:Y:S02]  /*03a0*/  IMAD.MOV R0, RZ, RZ, -R8 ;  /* 0x000000ffff007224 */ /* 0x000fe400078e0a08 */
[----:B------:R-:W-:-:S04]  /*03b0*/  IMAD.HI.U32 R2, R3, R5, R2 ;  /* 0x0000000503027227 */ /* 0x000fc800078e0002 */
[----:B------:R-:W-:Y:S02]  /*03c0*/  IMAD.MOV.U32 R3, RZ, RZ, 0x3f ;  /* 0x0000003fff037424 */ /* 0x000fe400078e00ff */
[----:B------:R-:W-:-:S03]  /*03d0*/  IMAD.HI.U32 R2, R2, R9, RZ ;  /* 0x0000000902027227 */ /* 0x000fc600078e00ff */
[----:B------:R-:W-:Y:S01]  /*03e0*/  IADD3 R15, R3, c[0x0][0x180], RZ ;  /* 0x00006000030f7a10 */ /* 0x000fe20007ffe0ff */
[----:B------:R-:W-:-:S05]  /*03f0*/  IMAD R0, R2, R0, R9 ;  /* 0x0000000002007224 */ /* 0x000fca00078e0209 */
[----:B------:R-:W-:-:S13]  /*0400*/  ISETP.GT.U32.AND P1, PT, R7, R0, PT ;  /* 0x000000000700720c */ /* 0x000fda0003f24070 */
[----:B------:R-:W-:Y:S01]  /*0410*/  @!P1 IMAD.IADD R0, R0, 0x1, -R7 ;  /* 0x0000000100009824 */ /* 0x000fe200078e0a07 */
[----:B------:R-:W-:Y:S02]  /*0420*/  @!P1 IADD3 R2, R2, 0x1, RZ ;  /* 0x0000000102029810 */ /* 0x000fe40007ffe0ff */
[----:B------:R-:W-:Y:S02]  /*0430*/  ISETP.NE.AND P1, PT, R11, RZ, PT ;  /* 0x000000ff0b00720c */ /* 0x000fe40003f25270 */
[----:B------:R-:W-:Y:S02]  /*0440*/  ISETP.GE.U32.AND P0, PT, R0, R7, PT ;  /* 0x000000070000720c */ /* 0x000fe40003f06070 */
[----:B------:R-:W-:-:S04]  /*0450*/  LOP3.LUT R0, R4, R11, RZ, 0x3c, !PT ;  /* 0x0000000b04007212 */ /* 0x000fc800078e3cff */
[----:B------:R-:W-:-:S07]  /*0460*/  ISETP.GE.AND P2, PT, R0, RZ, PT ;  /* 0x000000ff0000720c */ /* 0x000fce0003f46270 */
[----:B------:R-:W-:Y:S02]  /*0470*/  @P0 IADD3 R2, R2, 0x1, RZ ;  /* 0x0000000102020810 */ /* 0x000fe40007ffe0ff */
[----:B------:R-:W-:-:S04]  /*0480*/  ISETP.GT.AND P0, PT, R15, 0x3f, PT ;  /* 0x0000003f0f00780c */ /* 0x000fc80003f04270 */
[----:B------:R-:W-:Y:S01]  /*0490*/  @!P2 IMAD.MOV R2, RZ, RZ, -R2 ;  /* 0x000000ffff02a224 */ /* 0x000fe200078e0a02 */
[----:B------:R-:W-:-:S05]  /*04a0*/  @!P1 LOP3.LUT R2, RZ, R11, RZ, 0x33, !PT ;  /* 0x0000000bff029212 */ /* 0x000fca00078e33ff */
[----:B------:R-:W-:Y:S02]  /*04b0*/  IMAD.MOV R0, RZ, RZ, -R2 ;  /* 0x000000ffff007224 */ /* 0x000fe400078e0a02 */
[----:B------:R-:W-:Y:S02]  /*04c0*/  IMAD.SHL.U32 R14, R2, 0x40, RZ ;  /* 0x00000040020e7824 */ /* 0x000fe400078e00ff */
[----:B------:R-:W-:-:S03]  /*04d0*/  IMAD R0, R11, R0, R4 ;  /* 0x000000000b007224 */ /* 0x000fc600078e0204 */
[----:B------:R-:W-:Y:S01]  /*04e0*/  IADD3 R4, R14, 0x2, RZ ;  /* 0x000000020e047810 */ /* 0x000fe20007ffe0ff */
[----:B------:R-:W-:Y:S01]  /*04f0*/  IMAD.IADD R2, R6, 0x1, R0 ;  /* 0x0000000106027824 */ /* 0x000fe200078e0200 */
[C---:B------:R-:W-:Y:S01]  /*0500*/  IADD3 R0, R14.reuse, 0x1, RZ ;  /* 0x000000010e007810 */ /* 0x040fe20007ffe0ff */
[----:B------:R-:W-:Y:S01]  /*0510*/  STL [R1+0xf94], R14 ;  /* 0x000f940e01007387 */ /* 0x000fe20000100800 */
[C---:B------:R-:W-:Y:S02]  /*0520*/  IADD3 R3, R14.reuse, 0x3, RZ ;  /* 0x000000030e037810 */ /* 0x040fe40007ffe0ff */
[C---:B------:R-:W-:Y:S01]  /*0530*/  IADD3 R61, R14.reuse, 0x23, RZ ;  /* 0x000000230e3d7810 */ /* 0x040fe20007ffe0ff */
[----:B------:R0:W-:Y:S01]  /*0540*/  STL [R1+0x2390], R0 ;  /* 0x0023900001007387 */ /* 0x0001e20000100800 */
[C---:B------:R-:W-:Y:S02]  /*0550*/  IADD3 R60, R14.reuse, 0x3c, RZ ;  /* 0x0000003c0e3c7810 */ /* 0x040fe40007ffe0ff */
[C---:B------:R-:W-:Y:S01]  /*0560*/  IADD3 R5, R14.reuse, 0x3f, RZ ;  /* 0x0000003f0e057810 */ /* 0x040fe20007ffe0ff */
[----:B------:R1:W-:Y:S04]  /*0570*/  STL [R1+0x238c], R4 ;  /* 0x00238c0401007387 */ /* 0x0003e80000100800 */
[----:B------:R2:W-:Y:S01]  /*0580*/  STL [R1+0x2388], R3 ;  /* 0x0023880301007387 */ /* 0x0005e20000100800 */
[----:B0-----:R-:W-:-:S02]  /*0590*/  IADD3 R0, R14, 0x4, RZ ;  /* 0x000000040e007810 */ /* 0x001fc40007ffe0ff */
[----:B-1----:R-:W-:-:S03]  /*05a0*/  IADD3 R4, R14, 0x5, RZ ;  /* 0x000000050e047810 */ /* 0x002fc60007ffe0ff */
[----:B------:R0:W-:Y:S01]  /*05b0*/  STL [R1+0x2384], R0 ;  /* 0x0023840001007387 */ /* 0x0001e20000100800 */
[----:B--2---:R-:W-:-:S03]  /*05c0*/  IADD3 R3, R14, 0x6, RZ ;  /* 0x000000060e037810 */ /* 0x004fc60007ffe0ff */
[----:B------:R1:W-:Y:S04]  /*05d0*/  STL [R1+0x2380], R4 ;  /* 0x0023800401007387 */ /* 0x0003e80000100800 */
[----:B------:R2:W-:Y:S01]  /*05e0*/  STL [R1+0x2394], R3 ;  /* 0x0023940301007387 */ /* 0x0005e20000100800 */
[C---:B0-----:R-:W-:Y:S02]  /*05f0*/  IADD3 R0, R14.reuse, 0x7, RZ ;  /* 0x000000070e007810 */ /* 0x041fe40007ffe0ff */
        /* <DEDUP_REMOVED lines=58> */
[----:B------:R-:W-:Y:S01]  /*09a0*/  STL [R1+0x240c], R61 ;  /* 0x00240c3d01007387 */ /* 0x000fe20000100800 */
[----:B0-----:R-:W-:-:S03]  /*09b0*/  IADD3 R0, R14, 0x26, RZ ;  /* 0x000000260e007810 */ /* 0x001fc60007ffe0ff */
[----:B------:R0:W-:Y:S01]  /*09c0*/  STL [R1+0x2410], R3 ;  /* 0x0024100301007387 */ /* 0x0001e20000100800 */
[----:B-1----:R-:W-:-:S03]  /*09d0*/  IADD3 R4, R14, 0x27, RZ ;  /* 0x000000270e047810 */ /* 0x002fc60007ffe0ff */
[----:B------:R1:W-:Y:S04]  /*09e0*/  STL [R1+0x2414], R0 ;  /* 0x0024140001007387 */ /* 0x0003e80000100800 */
[----:B------:R2:W-:Y:S01]  /*09f0*/  STL [R1+0x2418], R4 ;  /* 0x0024180401007387 */ /* 0x0005e20000100800 */
[C---:B0-----:R-:W-:Y:S02]  /*0a00*/  IADD3 R3, R14.reuse, 0x29, RZ ;  /* 0x000000290e037810 */ /* 0x041fe40007ffe0ff */
[C---:B-1----:R-:W-:Y:S02]  /*0a10*/  IADD3 R0, R14.reuse, 0x28, RZ ;  /* 0x000000280e007810 */ /* 0x042fe40007ffe0ff */
[----:B--2---:R-:W-:-:S03]  /*0a20*/  IADD3 R4, R14, 0x2a, RZ ;  /* 0x0000002a0e047810 */ /* 0x004fc60007ffe0ff */
[----:B------:R0:W-:Y:S04]  /*0a30*/  STL [R1+0x241c], R0 ;  /* 0x00241c0001007387 */ /* 0x0001e80000100800 */
        /* <DEDUP_REMOVED lines=36> */
[----:B------:R-:W-:Y:S04]  /*0c80*/  STL [R1+0x2468], R3 ;  /* 0x0024680301007387 */ /* 0x000fe80000100800 */
[----:B------:R1:W-:Y:S01]  /*0c90*/  STL [R1+0x246c], R4 ;  /* 0x00246c0401007387 */ /* 0x0003e20000100800 */
[----:B0-----:R-:W-:-:S03]  /*0ca0*/  IMAD.SHL.U32 R0, R2, 0x100, RZ ;  /* 0x0000010002007824 */ /* 0x001fc600078e00ff */
[----:B------:R-:W-:Y:S02]  /*0cb0*/  STL [R1+0x2470], R60 ;  /* 0x0024703c01007387 */ /* 0x000fe40000100800 */
[----:B------:R-:W-:Y:S02]  /*0cc0*/  LOP3.LUT R0, R0, 0x20, R13, 0xfe, !PT ;  /* 0x0000002000007812 */ /* 0x000fe400078efe0d */
[----:B-1----:R-:W-:Y:S02]  /*0cd0*/  PRMT R4, R13, 0x6540, R2 ;  /* 0x000065400d047816 */ /* 0x002fe40000000002 */
[----:B------:R-:W-:Y:S02]  /*0ce0*/  IADD3 R2, R14, 0x3e, RZ ;  /* 0x0000003e0e027810 */ /* 0x000fe40007ffe0ff */
[C---:B------:R-:W-:Y:S01]  /*0cf0*/  LOP3.LUT R6, R4.reuse, 0x60, RZ, 0xfc, !PT ;  /* 0x0000006004067812 */ /* 0x040fe200078efcff */
[----:B------:R-:W-:Y:S04]  /*0d00*/  STL [R1+0xf90], R4 ;  /* 0x000f900401007387 */ /* 0x000fe80000100800 */
[----:B------:R0:W-:Y:S04]  /*0d10*/  STL [R1+0x2478], R5 ;  /* 0x0024780501007387 */ /* 0x0001e80000100800 */
[----:B------:R-:W-:Y:S01]  /*0d20*/  STL [R1+0x2474], R2 ;  /* 0x0024740201007387 */ /* 0x000fe20000100800 */
[----:B0-----:R-:W-:-:S05]  /*0d30*/  LOP3.LUT R5, R4, 0x40, RZ, 0xfc, !PT ;  /* 0x0000004004057812 */ /* 0x001fca00078efcff */
[----:B------:R0:W-:Y:S04]  /*0d40*/  STL [R1+0xf9c], R5 ;  /* 0x000f9c0501007387 */ /* 0x0001e80000100800 */
[----:B------:R-:W-:Y:S04]  /*0d50*/  STL [R1+0xf98], R0 ;  /* 0x000f980001007387 */ /* 0x000fe80000100800 */
[----:B------:R1:W-:Y:S01]  /*0d60*/  STL [R1+0xfa0], R6 ;  /* 0x000fa00601007387 */ /* 0x0003e20000100800 */
[----:B0-----:R-:W-:-:S05]  /*0d70*/  LOP3.LUT R5, R4, 0x80, RZ, 0xfc, !PT ;  /* 0x0000008004057812 */ /* 0x001fca00078efcff */
[----:B------:R0:W-:Y:S01]  /*0d80*/  STL [R1+0xfa4], R5 ;  /* 0x000fa40501007387 */ /* 0x0001e20000100800 */
[----:B-1----:R-:W-:-:S05]  /*0d90*/  LOP3.LUT R6, R4, 0xa0, RZ, 0xfc, !PT ;  /* 0x000000a004067812 */ /* 0x002fca00078efcff */
[----:B------:R1:W-:Y:S01]  /*0da0*/  STL [R1+0xfa8], R6 ;  /* 0x000fa80601007387 */ /* 0x0003e20000100800 */
[C---:B0-----:R-:W-:Y:S02]  /*0db0*/  LOP3.LUT R5, R4.reuse, 0xc0, RZ, 0xfc, !PT ;  /* 0x000000c004057812 */ /* 0x041fe400078efcff */
[----:B------:R-:W-:-:S03]  /*0dc0*/  LOP3.LUT R4, R4, 0xe0, RZ, 0xfc, !PT ;  /* 0x000000e004047812 */ /* 0x000fc600078efcff */
[----:B------:R1:W-:Y:S04]  /*0dd0*/  STL [R1+0x12a4], R5 ;  /* 0x0012a40501007387 */ /* 0x0003e80000100800 */
[----:B------:R1:W-:Y:S01]  /*0de0*/  STL [R1+0x17f4], R4 ;  /* 0x0017f40401007387 */ /* 0x0003e20000100800 */
[----:B------:R-:W-:Y:S05]  /*0df0*/  @P0 BRA `(.L_x_0) ;  /* 0x00000e7000000947 */ /* 0x000fea0003800000 */
[----:B------:R-:W-:Y:S01]  /*0e00*/  IMAD.SHL.U32 R0, R12, 0x100, RZ ;  /* 0x000001000c007824 */ /* 0x000fe200078e00ff */
[----:B------:R-:W-:Y:S01]  /*0e10*/  CS2R R56, SRZ ;  /* 0x0000000000387805 */ /* 0x000fe2000001ff00 */
[----:B------:R-:W-:Y:S01]  /*0e20*/  CS2R R58, SRZ ;  /* 0x00000000003a7805 */ /* 0x000fe2000001ff00 */
[----:B------:R-:W-:Y:S01]  /*0e30*/  CS2R R52, SRZ ;  /* 0x0000000000347805 */ /* 0x000fe2000001ff00 */
[----:B------:R-:W-:Y:S01]  /*0e40*/  CS2R R54, SRZ ;  /* 0x0000000000367805 */ /* 0x000fe2000001ff00 */
[----:B------:R0:W-:Y:S01]  /*0e50*/  STL [R1+0x237c], R0 ;  /* 0x00237c0001007387 */ /* 0x0001e20000100800 */
[----:B------:R-:W-:Y:S01]  /*0e60*/  CS2R R48, SRZ ;  /* 0x0000000000307805 */ /* 0x000fe2000001ff00 */
[----:B------:R-:W-:Y:S01]  /*0e70*/  CS2R R50, SRZ ;  /* 0x0000000000327805 */ /* 0x000fe2000001ff00 */
[----:B------:R-:W-:Y:S01]  /*0e80*/  CS2R R44, SRZ ;  /* 0x00000000002c7805 */ /* 0x000fe2000001ff00 */
[----:B------:R0:W-:Y:S01]  /*0e90*/  STL [R1], RZ ;  /* 0x000000ff01007387 */ /* 0x0001e20000100800 */
[----:B------:R-:W-:Y:S01]  /*0ea0*/  CS2R R46, SRZ ;  /* 0x00000000002e7805 */ /* 0x000fe2000001ff00 */
[----:B------:R-:W-:Y:S01]  /*0eb0*/  CS2R R40, SRZ ;  /* 0x0000000000287805 */ /* 0x000fe2000001ff00 */
[----:B------:R-:W-:Y:S01]  /*0ec0*/  CS2R R42, SRZ ;  /* 0x00000000002a7805 */ /* 0x000fe2000001ff00 */
[----:B------:R0:W-:Y:S01]  /*0ed0*/  STL [R1+0x4], RZ ;  /* 0x000004ff01007387 */ /* 0x0001e20000100800 */
        /* <DEDUP_REMOVED lines=21> */
[----:B-1----:R-:W-:Y:S01]  /*1030*/  CS2R R4, SRZ ;  /* 0x0000000000047805 */ /* 0x002fe2000001ff00 */
[----:B------:R-:W-:Y:S01]  /*1040*/  CS2R R6, SRZ ;  /* 0x0000000000067805 */ /* 0x000fe2000001ff00 */
[----:B------:R0:W-:Y:S04]  /*1050*/  STL [R1+0x1c], RZ ;  /* 0x00001cff01007387 */ /* 0x0001e80000100800 */
        /* <DEDUP_REMOVED lines=191> */
[----:B------:R0:W-:Y:S01]  /*1c50*/  STL [R1+0x43c], RZ ;  /* 0x00043cff01007387 */ /* 0x0001e20000100800 */
[----:B------:R-:W-:Y:S05]  /*1c60*/  BRA `(.L_x_1) ;  /* 0x00053a6000007947 */ /* 0x000fea0003800000 */
.L_x_0:
[----:B------:R-:W2:Y:S04]  /*1c70*/  LDL R32, [R1+0x2478] ;  /* 0x0024780001207983 */ /* 0x000ea80000100800 */
[----:B------:R-:W3:Y:S04]  /*1c80*/  LDL R33, [R1+0x2460] ;  /* 0x0024600001217983 */ /* 0x000ee80000100800 */
[----:B------:R-:W4:Y:S04]  /*1c90*/  LDL R9, [R1+0x246c] ;  /* 0x00246c0001097983 */ /* 0x000f280000100800 */
[----:B-1----:R-:W5:Y:S01]  /*1ca0*/  LDL R6, [R1+0x245c] ;  /* 0x00245c0001067983 */ /* 0x002f620000100800 */
[----:B------:R-:W-:Y:S01]  /*1cb0*/  IMAD.MOV.U32 R39, RZ, RZ, R0 ;  /* 0x000000ffff277224 */ /* 0x000fe200078e0000 */
[----:B------:R-:W-:Y:S01]  /*1cc0*/  IABS R0, c[0x0][0x178] ;  /* 0x00005e0000007a13 */ /* 0x000fe20000000000 */
[----:B------:R-:W-:Y:S01]  /*1cd0*/  IMAD.MOV.U32 R10, RZ, RZ, R2 ;  /* 0x000000ffff0a7224 */ /* 0x000fe200078e0002 */
[----:B------:R-:W5:Y:S03]  /*1ce0*/  LDL R7, [R1+0xf90] ;  /* 0x000f900001077983 */ /* 0x000f660000100800 */
[----:B------:R-:W-:Y:S01]  /*1cf0*/  IMAD.MOV.U32 R40, RZ, RZ, R0 ;  /* 0x000000ffff287224 */ /* 0x000fe200078e0000 */
[----:B------:R-:W5:Y:S03]  /*1d00*/  LDL R37, [R1+0xfa0] ;  /* 0x000fa00001257983 */ /* 0x000f660000100800 */
[----:B------:R-:W0:Y:S01]  /*1d10*/  I2F.RP R2, R40 ;  /* 0x0000002800027306 */ /* 0x000e220000209400 */
[----:B------:R-:W-:Y:S01]  /*1d20*/  IMAD.MOV.U32 R13, RZ, RZ, R61 ;  /* 0x000000ffff0d7224 */ /* 0x000fe200078e003d */
[----:B------:R-:W-:Y:S01]  /*1d30*/  IABS R61, c[0x0][0x17c] ;  /* 0x00005f00003d7a13 */ /* 0x000fe20000000000 */
[----:B------:R-:W5:Y:S04]  /*1d40*/  LDL R8, [R1+0xfa4] ;  /* 0x000fa40001087983 */ /* 0x000f680000100800 */
[----:B------:R-:W5:Y:S01]  /*1d50*/  LDL R11, [R1+0x2448] ;  /* 0x00244800010b7983 */ /* 0x000f620000100800 */
[----:B------:R-:W1:Y:S03]  /*1d60*/  I2F.RP R0, R61 ;  /* 0x0000003d00007306 */ /* 0x000e660000209400 */
[----:B------:R-:W5:Y:S04]  /*1d70*/  LDL R30, [R1+0x2444] ;  /* 0x00244400011e7983 */ /* 0x000f680000100800 */
[----:B------:R-:W5:Y:S01]  /*1d80*/  LDL R22, [R1+0x2424] ;  /* 0x0024240001167983 */ /* 0x000f620000100800 */
[----:B0-----:R-:W0:Y:S01]  /*1d90*/  MUFU.RCP R2, R2 ;  /* 0x0000000200027308 */ /* 0x001e220000001000 */
[----:B------:R-:W-:-:S02]  /*1da0*/  IMAD.MOV.U32 R35, RZ, RZ, R3 ;  /* 0x000000ffff237224 */ /* 0x000fc400078e0003 */
[----:B------:R-:W5:Y:S04]  /*1db0*/  LDL R21, [R1+0x2428] ;  /* 0x0024280001157983 */ /* 0x000f680000100800 */
[----:B------:R-:W5:Y:S01]  /*1dc0*/  LDL R26, [R1+0x2434] ;  /* 0x00243400011a7983 */ /* 0x000f620000100800 */
[----:B-1----:R-:W1:Y:S03]  /*1dd0*/  MUFU.RCP R0, R0 ;  /* 0x0000000000007308 */ /* 0x002e660000001000 */
[----:B------:R-:W5:Y:S04]  /*1de0*/  LDL R27, [R1+0x2430] ;  /* 0x00243000011b7983 */ /* 0x000f680000100800 */
[----:B------:R-:W5:Y:S01]  /*1df0*/  LDL R15, [R1+0x2410] ;  /* 0x00241000010f7983 */ /* 0x000f620000100800 */
[----:B0-----:R-:W-:-:S03]  /*1e00*/  IADD3 R2, R2, 0xffffffe, RZ ;  /* 0x0ffffffe02027810 */ /* 0x001fc60007ffe0ff */
[----:B------:R-:W5:Y:S01]  /*1e10*/  LDL R23, [R1+0x2420] ;  /* 0x0024200001177983 */ /* 0x000f620000100800 */
[----:B------:R0:W0:Y:S03]  /*1e20*/  F2I.FTZ.U32.TRUNC.NTZ R3, R2 ;  /* 0x0000000200037305 */ /* 0x000026000021f000 */
[----:B------:R-:W5:Y:S01]  /*1e30*/  LDL R18, [R1+0x243c] ;  /* 0x00243c0001127983 */ /* 0x000f620000100800 */
[----:B-1----:R-:W-:-:S03]  /*1e40*/  IADD3 R0, R0, 0xffffffe, RZ ;  /* 0x0ffffffe00007810 */ /* 0x002fc60007ffe0ff */
[----:B------:R-:W5:Y:S01]  /*1e50*/  LDL R12, [R1+0x2400] ;  /* 0x00240000010c7983 */ /* 0x000f620000100800 */
[----:B------:R1:W2:Y:S01]  /*1e60*/  F2I.FTZ.U32.TRUNC.NTZ R5, R0 ;  /* 0x0000000000057305 */ /* 0x0002a2000021f000 */
[----:B------:R-:W-:Y:S02]  /*1e70*/  IMAD.MOV.U32 R38, RZ, RZ, R39 ;  /* 0x000000ffff267224 */ /* 0x000fe400078e0027 */
[----:B0-----:R-:W-:Y:S01]  /*1e80*/  IMAD.MOV.U32 R2, RZ, RZ, RZ ;  /* 0x000000ffff027224 */ /* 0x001fe200078e00ff */
[----:B------:R-:W5:Y:S04]  /*1e90*/  LDL R17, [R1+0x2418] ;  /* 0x0024180001117983 */ /* 0x000f680000100800 */
[----:B------:R-:W5:Y:S01]  /*1ea0*/  LDL R34, [R1+0x2458] ;  /* 0x0024580001227983 */ /* 0x000f620000100800 */
[----:B-1----:R-:W-:-:S03]  /*1eb0*/  IMAD.MOV R0, RZ, RZ, -R3 ;  /* 0x000000ffff007224 */ /* 0x002fc600078e0a03 */
[----:B------:R-:W5:Y:S01]  /*1ec0*/  LDL R24, [R1+0x2440] ;  /* 0x0024400001187983 */ /* 0x000f620000100800 */
[----:B------:R-:W-:-:S03]  /*1ed0*/  IMAD R0, R0, R40, RZ ;  /* 0x0000002800007224 */ /* 0x000fc600078e02ff */
[----:B------:R-:W5:Y:S01]  /*1ee0*/  LDL R20, [R1+0x242c] ;  /* 0x00242c0001147983 */ /* 0x000f620000100800 */
[----:B------:R-:W-:Y:S01]  /*1ef0*/  IMAD.HI.U32 R3, R3, R0, R2 ;  /* 0x0000000003037227 */ /* 0x000fe200078e0002 */
[----:B------:R-:W-:Y:S02]  /*1f00*/  IABS R0, R38 ;  /* 0x0000002600007213 */ /* 0x000fe40000000000 */
[----:B------:R-:W5:Y:S04]  /*1f10*/  LDL R31, [R1+0x244c] ;  /* 0x00244c00011f7983 */ /* 0x000f680000100800 */
[----:B------:R-:W5:Y:S04]  /*1f20*/  LDL R19, [R1+0x2404] ;  /* 0x0024040001137983 */ /* 0x000f680000100800 */
[----:B------:R-:W5:Y:S04]  /*1f30*/  LDL R16, [R1+0x241c] ;  /* 0x00241c0001107983 */ /* 0x000f680000100800 */
[----:B------:R-:W5:Y:S04]  /*1f40*/  LDL R28, [R1+0x2454] ;  /* 0x00245400011c7983 */ /* 0x000f680000100800 */
[----:B------:R-:W5:Y:S04]  /*1f50*/  LDL R14, [R1+0x2408] ;  /* 0x00240800010e7983 */ /* 0x000f680000100800 */
[----:B------:R-:W5:Y:S04]  /*1f60*/  LDL R25, [R1+0x2438] ;  /* 0x0024380001197983 */ /* 0x000f680000100800 */
[----:B------:R-:W5:Y:S01]  /*1f70*/  LDL R29, [R1+0x2450] ;  /* 0x00245000011d7983 */ /* 0x000f620000100800 */
[----:B--2---:R-:W-:-:S02]  /*1f80*/  IMAD.MOV.U32 R39, RZ, RZ, R32 ;  /* 0x000000ffff277224 */ /* 0x004fc400078e0020 */
[----:B---3--:R-:W-:Y:S02]  /*1f90*/  IMAD.MOV.U32 R32, RZ, RZ, R33 ;  /* 0x000000ffff207224 */ /* 0x008fe400078e0021 */
[----:B------:R-:W-:Y:S02]  /*1fa0*/  IMAD.MOV.U32 R33, RZ, RZ, R60 ;  /* 0x000000ffff217224 */ /* 0x000fe400078e003c */
[----:B------:R-:W-:Y:S02]  /*1fb0*/  IMAD.MOV.U32 R38, RZ, RZ, R39 ;  /* 0x000000ffff267224 */ /* 0x000fe400078e0027 */
[----:B------:R-:W-:Y:S02]  /*1fc0*/  IMAD.MOV.U32 R39, RZ, RZ, R33 ;  /* 0x000000ffff277224 */ /* 0x000fe400078e0021 */
[----:B----4-:R-:W-:Y:S02]  /*1fd0*/  IMAD.MOV.U32 R33, RZ, RZ, R9 ;  /* 0x000000ffff217224 */ /* 0x010fe400078e0009 */
[----:B------:R-:W-:-:S02]  /*1fe0*/  IMAD.MOV.U32 R9, RZ, RZ, R10 ;  /* 0x000000ffff097224 */ /* 0x000fc400078e000a */
[----:B-----5:R-:W-:Y:S02]  /*1ff0*/  IMAD.MOV.U32 R10, RZ, RZ, R6 ;  /* 0x000000ffff0a7224 */ /* 0x020fe400078e0006 */
[----:B------:R-:W2:Y:S01]  /*2000*/  LDL R6, [R1+0xf9c] ;  /* 0x000f9c0001067983 */ /* 0x000ea20000100800 */
[----:B------:R-:W-:Y:S01]  /*2010*/  IMAD.MOV R60, RZ, RZ, -R5 ;  /* 0x000000ffff3c7224 */ /* 0x000fe200078e0a05 */
[----:B------:R-:W-:Y:S01]  /*2020*/  IABS R7, R7 ;  /* 0x0000000700077213 */ /* 0x000fe20000000000 */
[----:B------:R-:W-:Y:S02]  /*2030*/  IMAD.MOV.U32 R4, RZ, RZ, RZ ;  /* 0x000000ffff047224 */ /* 0x000fe400078e00ff */
[----:B------:R-:W-:Y:S02]  /*2040*/  IMAD R60, R60, R61, RZ ;  /* 0x0000003d3c3c7224 */ /* 0x000fe400078e02ff */
[----:B------:R-:W-:Y:S02]  /*2050*/  IMAD.MOV.U32 R36, RZ, RZ, R33 ;  /* 0x000000ffff247224 */ /* 0x000fe400078e0021 */
[----:B------:R-:W-:-:S02]  /*2060*/  IMAD.MOV.U32 R43, RZ, RZ, R38 ;  /* 0x000000ffff2b7224 */ /* 0x000fc400078e0026 */
[----:B------:R-:W-:Y:S02]  /*2070*/  IMAD.MOV.U32 R33, RZ, RZ, R10 ;  /* 0x000000ffff217224 */ /* 0x000fe400078e000a */
[----:B------:R-:W-:Y:S02]  /*2080*/  IMAD.MOV.U32 R38, RZ, RZ, R9 ;  /* 0x000000ffff267224 */ /* 0x000fe400078e0009 */
[----:B------:R-:W-:-:S04]  /*2090*/  IMAD.HI.U32 R10, R3, R7, RZ ;  /* 0x00000007030a7227 */ /* 0x000fc800078e00ff */
[----:B------:R-:W-:-:S04]  /*20a0*/  IMAD.HI.U32 R9, R3, R0, RZ ;  /* 0x0000000003097227 */ /* 0x000fc800078e00ff */
[----:B------:R-:W-:-:S04]  /*20b0*/  IMAD.HI.U32 R60, R5, R60, R4 ;  /* 0x0000003c053c7227 */ /* 0x000fc800078e0004 */
[----:B------:R-:W-:Y:S02]  /*20c0*/  IMAD.MOV R10, RZ, RZ, -R10 ;  /* 0x000000ffff0a7224 */ /* 0x000fe400078e0a0a */
[----:B------:R-:W-:Y:S02]  /*20d0*/  IMAD.MOV R9, RZ, RZ, -R9 ;  /* 0x000000ffff097224 */ /* 0x000fe400078e0a09 */
[C---:B------:R-:W-:Y:S01]  /*20e0*/  IMAD R7, R40.reuse, R10, R7 ;  /* 0x0000000a28077224 */ /* 0x040fe200078e0207 */
[----:B------:R-:W-:Y:S01]  /*20f0*/  IABS R2, R37 ;  /* 0x0000002500027213 */ /* 0x000fe20000000000 */
[----:B------:R-:W-:Y:S02]  /*2100*/  IMAD R0, R40, R9, R0 ;  /* 0x0000000928007224 */ /* 0x000fe400078e0200 */
[----:B------:R-:W-:Y:S02]  /*2110*/  IMAD.MOV.U32 R37, RZ, RZ, R39 ;  /* 0x000000ffff257224 */ /* 0x000fe400078e0027 */
[----:B------:R-:W3:Y:S04]  /*2120*/  LDL R39, [R1+0x2464] ;  /* 0x0024640001277983 */ /* 0x000ee80000100800 */
[----:B------:R-:W-:Y:S04]  /*2130*/  STL [R1+0x2c], R7 ;  /* 0x00002c0701007387 */ /* 0x000fe80000100800 */
[----:B------:R0:W-:Y:S01]  /*2140*/  STL [R1+0x28], R0 ;  /* 0x0000280001007387 */ /* 0x0001e20000100800 */
[----:B--2---:R-:W-:-:S05]  /*2150*/  IABS R6, R6 ;  /* 0x0000000600067213 */ /* 0x004fca0000000000 */
[----:B------:R-:W-:-:S04]  /*2160*/  IMAD.HI.U32 R5, R3, R6, RZ ;  /* 0x0000000603057227 */ /* 0x000fc800078e00ff */
[----:B------:R-:W-:-:S04]  /*2170*/  IMAD.MOV R5, RZ, RZ, -R5 ;  /* 0x000000ffff057224 */ /* 0x000fc800078e0a05 */
[----:B------:R-:W-:-:S05]  /*2180*/  IMAD R5, R40, R5, R6 ;  /* 0x0000000528057224 */ /* 0x000fca00078e0206 */
[----:B------:R1:W-:Y:S04]  /*2190*/  STL [R1+0x24], R5 ;  /* 0x0000240501007387 */ /* 0x0003e80000100800 */
[----:B------:R-:W2:Y:S01]  /*21a0*/  LDL R42, [R1+0xfa8] ;  /* 0x000fa800012a7983 */ /* 0x000ea20000100800 */
[----:B------:R-:W-:-:S05]  /*21b0*/  IABS R8, R8 ;  /* 0x0000000800087213 */ /* 0x000fca0000000000 */
[----:B0-----:R-:W-:Y:S02]  /*21c0*/  IMAD.MOV.U32 R0, RZ, RZ, R8 ;  /* 0x000000ffff007224 */ /* 0x001fe400078e0008 */
[----:B------:R-:W-:Y:S01]  /*21d0*/  IMAD.HI.U32 R4, R3, R2, RZ ;  /* 0x0000000203047227 */ /* 0x000fe200078e00ff */
[----:B--2---:R-:W-:Y:S02]  /*21e0*/  IABS R8, R42 ;  /* 0x0000002a00087213 */ /* 0x004fe40000000000 */
[----:B------:R-:W1:Y:S01]  /*21f0*/  LDL R42, [R1+0x12a4] ;  /* 0x0012a400012a7983 */ /* 0x000e620000100800 */
[----:B------:R-:W-:-:S04]  /*2200*/  IMAD.MOV R4, RZ, RZ, -R4 ;  /* 0x000000ffff047224 */ /* 0x000fc800078e0a04 */
[----:B------:R-:W-:-:S05]  /*2210*/  IMAD R2, R40, R4, R2 ;  /* 0x0000000428027224 */ /* 0x000fca00078e0202 */
[----:B------:R0:W-:Y:S01]  /*2220*/  STL [R1+0x20], R2 ;  /* 0x0000200201007387 */ /* 0x0001e20000100800 */
[----:B-1----:R-:W-:-:S03]  /*2230*/  IABS R5, R42 ;  /* 0x0000002a00057213 */ /* 0x002fc60000000000 */
[----:B------:R-:W0:Y:S01]  /*2240*/  LDL R42, [R1+0x17f4] ;  /* 0x0017f400012a7983 */ /* 0x000e220000100800 */
[----:B------:R-:W-:-:S04]  /*2250*/  IMAD.HI.U32 R6, R3, R0, RZ ;  /* 0x0000000003067227 */ /* 0x000fc800078e00ff */
[----:B------:R-:W-:-:S04]  /*2260*/  IMAD.HI.U32 R9, R3, R8, RZ ;  /* 0x0000000803097227 */ /* 0x000fc800078e00ff */
[----:B------:R-:W-:Y:S02]  /*2270*/  IMAD.MOV R6, RZ, RZ, -R6 ;  /* 0x000000ffff067224 */ /* 0x000fe400078e0a06 */
[----:B------:R-:W-:-:S04]  /*2280*/  IMAD.HI.U32 R7, R3, R5, RZ ;  /* 0x0000000503077227 */ /* 0x000fc800078e00ff */
[----:B------:R-:W-:Y:S02]  /*2290*/  IMAD.MOV R9, RZ, RZ, -R9 ;  /* 0x000000ffff097224 */ /* 0x000fe400078e0a09 */
[C---:B------:R-:W-:Y:S02]  /*22a0*/  IMAD R0, R40.reuse, R6, R0 ;  /* 0x0000000628007224 */ /* 0x040fe400078e0200 */
[----:B------:R-:W-:Y:S02]  /*22b0*/  IMAD.MOV R7, RZ, RZ, -R7 ;  /* 0x000000ffff077224 */ /* 0x000fe400078e0a07 */
[C---:B------:R-:W-:Y:S02]  /*22c0*/  IMAD R8, R40.reuse, R9, R8 ;  /* 0x0000000928087224 */ /* 0x040fe400078e0208 */
[----:B------:R-:W-:Y:S01]  /*22d0*/  IMAD R5, R40, R7, R5 ;  /* 0x0000000728057224 */ /* 0x000fe200078e0205 */
[----:B---3--:R-:W-:Y:S02]  /*22e0*/  IABS R7, R39 ;  /* 0x0000002700077213 */ /* 0x008fe40000000000 */
[----:B0-----:R-:W-:Y:S01]  /*22f0*/  IABS R2, R42 ;  /* 0x0000002a00027213 */ /* 0x001fe20000000000 */
[----:B------:R-:W-:-:S02]  /*2300*/  IMAD.MOV.U32 R42, RZ, RZ, R43 ;  /* 0x000000ffff2a7224 */ /* 0x000fc400078e002b */
[----:B------:R-:W-:Y:S02]  /*2310*/  IMAD.MOV.U32 R43, RZ, RZ, R38 ;  /* 0x000000ffff2b7224 */ /* 0x000fe400078e0026 */
[----:B------:R-:W-:Y:S02]  /*2320*/  IMAD.MOV.U32 R38, RZ, RZ, R35 ;  /* 0x000000ffff267224 */ /* 0x000fe400078e0023 */
[----:B------:R-:W-:Y:S02]  /*2330*/  IMAD.MOV.U32 R35, RZ, RZ, R28 ;  /* 0x000000ffff237224 */ /* 0x000fe400078e001c */
[----:B------:R-:W-:Y:S02]  /*2340*/  IMAD.MOV.U32 R28, RZ, RZ, R31 ;  /* 0x000000ffff1c7224 */ /* 0x000fe400078e001f */
[----:B------:R-:W-:Y:S02]  /*2350*/  IMAD.MOV.U32 R31, RZ, RZ, R24 ;  /* 0x000000ffff1f7224 */ /* 0x000fe400078e0018 */
[----:B------:R-:W-:-:S02]  /*2360*/  IMAD.MOV.U32 R24, RZ, RZ, R18 ;  /* 0x000000ffff187224 */ /* 0x000fc400078e0012 */
[----:B------:R-:W-:Y:S02]  /*2370*/  IMAD.MOV.U32 R18, RZ, RZ, R15 ;  /* 0x000000ffff127224 */ /* 0x000fe400078e000f */
[----:B------:R-:W2:Y:S01]  /*2380*/  LDL R15, [R1+0x2414] ;  /* 0x00241400010f7983 */ /* 0x000ea20000100800 */
[----:B------:R-:W-:-:S04]  /*2390*/  IMAD.HI.U32 R3, R3, R2, RZ ;  /* 0x0000000203037227 */ /* 0x000fc800078e00ff */
[----:B------:R-:W-:Y:S01]  /*23a0*/  IMAD.MOV R3, RZ, RZ, -R3 ;  /* 0x000000ffff037224 */ /* 0x000fe200078e0a03 */
[----:B------:R-:W-:Y:S01]  /*23b0*/  IABS R4, R42 ;  /* 0x0000002a00047213 */ /* 0x000fe20000000000 */
[----:B------:R0:W-:Y:S02]  /*23c0*/  STL [R1+0x1c], R0 ;  /* 0x00001c0001007387 */ /* 0x0001e40000100800 */
[----:B------:R-:W-:Y:S02]  /*23d0*/  IMAD R2, R40, R3, R2 ;  /* 0x0000000328027224 */ /* 0x000fe400078e0202 */
[----:B------:R-:W-:Y:S01]  /*23e0*/  STL [R1+0x18], R8 ;  /* 0x0000180801007387 */ /* 0x000fe20000100800 */
[C---:B------:R-:W-:Y:S01]  /*23f0*/  IMAD.HI.U32 R6, R60.reuse, R4, RZ ;  /* 0x000000043c067227 */ /* 0x040fe200078e00ff */
[----:B0-----:R-:W-:Y:S02]  /*2400*/  IABS R0, R43 ;  /* 0x0000002b00007213 */ /* 0x001fe40000000000 */
[----:B------:R-:W-:Y:S04]  /*2410*/  STL [R1+0x14], R5 ;  /* 0x0000140501007387 */ /* 0x000fe80000100800 */
[----:B------:R0:W-:Y:S01]  /*2420*/  STL [R1+0x10], R2 ;  /* 0x0000100201007387 */ /* 0x0001e20000100800 */
[----:B------:R-:W-:Y:S01]  /*2430*/  IMAD.MOV R6, RZ, RZ, -R6 ;  /* 0x000000ffff067224 */ /* 0x000fe200078e0a06 */
[----:B------:R-:W-:Y:S01]  /*2440*/  IABS R3, R37 ;  /* 0x0000002500037213 */ /* 0x000fe20000000000 */
[----:B0-----:R-:W-:Y:S01]  /*2450*/  IMAD.HI.U32 R2, R60, R0, RZ ;  /* 0x000000003c027227 */ /* 0x001fe200078e00ff */
[----:B------:R-:W-:-:S03]  /*2460*/  IABS R5, R36 ;  /* 0x0000002400057213 */ /* 0x000fc60000000000 */
[----:B------:R-:W-:Y:S02]  /*2470*/  IMAD.MOV R2, RZ, RZ, -R2 ;  /* 0x000000ffff027224 */ /* 0x000fe400078e0a02 */
[C---:B------:R-:W-:Y:S01]  /*2480*/  IMAD R4, R61.reuse, R6, R4 ;  /* 0x000000063d047224 */ /* 0x040fe200078e0204 */
[----:B------:R-:W-:Y:S01]  /*2490*/  IABS R8, R38 ;  /* 0x0000002600087213 */ /* 0x000fe20000000000 */
[----:B------:R-:W-:Y:S02]  /*24a0*/  IMAD R0, R61, R2, R0 ;  /* 0x000000023d007224 */ /* 0x000fe400078e0200 */
[----:B------:R-:W-:Y:S01]  /*24b0*/  IMAD.HI.U32 R9, R60, R5, RZ ;  /* 0x000000053c097227 */ /* 0x000fe200078e00ff */
[----:B------:R0:W-:Y:S04]  /*24c0*/  STL [R1+0xc], R4 ;  /* 0x00000c0401007387 */ /* 0x0001e80000100800 */
[----:B------:R1:W-:Y:S01]  /*24d0*/  STL [R1+0x8], R0 ;  /* 0x0000080001007387 */ /* 0x0003e20000100800 */
[----:B------:R-:W-:-:S02]  /*24e0*/  IMAD.MOV R9, RZ, RZ, -R9 ;  /* 0x000000ffff097224 */ /* 0x000fc400078e0a09 */
[----:B0-----:R-:W-:-:S04]  /*24f0*/  IMAD.HI.U32 R4, R60, R3, RZ ;  /* 0x000000033c047227 */ /* 0x001fc800078e00ff */
[----:B-1----:R-:W-:Y:S01]  /*2500*/  IMAD.HI.U32 R0, R60, R8, RZ ;  /* 0x000000083c007227 */ /* 0x002fe200078e00ff */
[----:B------:R-:W-:-:S03]  /*2510*/  IABS R6, R32 ;  /* 0x0000002000067213 */ /* 0x000fc60000000000 */
[----:B------:R-:W-:Y:S02]  /*2520*/  IMAD.MOV R4, RZ, RZ, -R4 ;  /* 0x000000ffff047224 */ /* 0x000fe400078e0a04 */
[----:B------:R-:W-:Y:S02]  /*2530*/  IMAD.MOV R0, RZ, RZ, -R0 ;  /* 0x000000ffff007224 */ /* 0x000fe400078e0a00 */
[C---:B------:R-:W-:Y:S02]  /*2540*/  IMAD R5, R61.reuse, R9, R5 ;  /* 0x000000093d057224 */ /* 0x040fe400078e0205 */
[C---:B------:R-:W-:Y:S02]  /*2550*/  IMAD R3, R61.reuse, R4, R3 ;  /* 0x000000043d037224 */ /* 0x040fe400078e0203 */
[C---:B------:R-:W-:Y:S02]  /*2560*/  IMAD R8, R61.reuse, R0, R8 ;  /* 0x000000003d087224 */ /* 0x040fe400078e0208 */
[C---:B------:R-:W-:Y:S01]  /*2570*/  IMAD.HI.U32 R0, R60.reuse, R6, RZ ;  /* 0x000000063c007227 */ /* 0x040fe200078e00ff */
[----:B------:R-:W-:Y:S03]  /*2580*/  STL [R1+0x4], R5 ;  /* 0x0000040501007387 */ /* 0x000fe60000100800 */
[----:B------:R-:W-:Y:S01]  /*2590*/  IMAD.MOV R0, RZ, RZ, -R0 ;  /* 0x000000ffff007224 */ /* 0x000fe200078e0a00 */
[----:B------:R0:W-:Y:S03]  /*25a0*/  STL [R1], R3 ;  /* 0x0000000301007387 */ /* 0x0001e60000100800 */
[----:B------:R-:W-:Y:S01]  /*25b0*/  IMAD R6, R61, R0, R6 ;  /* 0x000000003d067224 */ /* 0x000fe200078e0206 */
[----:B0-----:R-:W-:Y:S01]  /*25c0*/  IABS R3, R35 ;  /* 0x0000002300037213 */ /* 0x001fe20000000000 */
[----:B------:R-:W-:-:S04]  /*25d0*/  IMAD.HI.U32 R2, R60, R7, RZ ;  /* 0x000000073c027227 */ /* 0x000fc800078e00ff */
[----:B------:R-:W-:Y:S01]  /*25e0*/  IMAD.HI.U32 R0, R60, R3, RZ ;  /* 0x000000033c007227 */ /* 0x000fe200078e00ff */
[----:B------:R-:W-:-:S03]  /*25f0*/  IABS R59, R28 ;  /* 0x0000001c003b7213 */ /* 0x000fc60000000000 */
[----:B------:R-:W-:Y:S02]  /*2600*/  IMAD.MOV R0, RZ, RZ, -R0 ;  /* 0x000000ffff007224 */ /* 0x000fe400078e0a00 */
[----:B------:R-:W-:Y:S01]  /*2610*/  IMAD.MOV R2, RZ, RZ, -R2 ;  /* 0x000000ffff027224 */ /* 0x000fe200078e0a02 */
[----:B------:R-:W-:Y:S01]  /*2620*/  IABS R5, R33 ;  /* 0x0000002100057213 */ /* 0x000fe20000000000 */
[----:B------:R-:W-:Y:S01]  /*2630*/  IMAD R3, R61, R0, R3 ;  /* 0x000000003d037224 */ /* 0x000fe200078e0203 */
[----:B------:R-:W-:Y:S01]  /*2640*/  IABS R4, R34 ;  /* 0x0000002200047213 */ /* 0x000fe20000000000 */
[----:B------:R-:W-:Y:S01]  /*2650*/  IMAD.HI.U32 R0, R60, R59, RZ ;  /* 0x0000003b3c007227 */ /* 0x000fe200078e00ff */
[----:B------:R-:W-:-:S03]  /*2660*/  IABS R56, R31 ;  /* 0x0000001f00387213 */ /* 0x000fc60000000000 */
[----:B------:R-:W-:Y:S01]  /*2670*/  IMAD R7, R61, R2, R7 ;  /* 0x000000023d077224 */ /* 0x000fe200078e0207 */
[----:B------:R-:W-:Y:S01]  /*2680*/  IABS R2, R29 ;  /* 0x0000001d00027213 */ /* 0x000fe20000000000 */
[----:B------:R-:W-:Y:S02]  /*2690*/  IMAD.MOV.U32 R29, RZ, RZ, R11 ;  /* 0x000000ffff1d7224 */ /* 0x000fe400078e000b */
[----:B------:R-:W-:Y:S02]  /*26a0*/  IMAD.MOV R0, RZ, RZ, -R0 ;  /* 0x000000ffff007224 */ /* 0x000fe400078e0a00 */
[----:B------:R-:W-:Y:S01]  /*26b0*/  IMAD.HI.U32 R11, R60, R5, RZ ;  /* 0x000000053c0b7227 */ /* 0x000fe200078e00ff */
[----:B------:R-:W-:-:S03]  /*26c0*/  IABS R58, R29 ;  /* 0x0000001d003a7213 */ /* 0x000fc60000000000 */
[----:B------:R-:W-:Y:S01]  /*26d0*/  IMAD.HI.U32 R10, R60, R4, RZ ;  /* 0x000000043c0a7227 */ /* 0x000fe200078e00ff */
[----:B------:R-:W-:-:S03]  /*26e0*/  IABS R57, R30 ;  /* 0x0000001e00397213 */ /* 0x000fc60000000000 */
[----:B------:R-:W-:-:S04]  /*26f0*/  IMAD.HI.U32 R9, R60, R2, RZ ;  /* 0x000000023c097227 */ /* 0x000fc800078e00ff */
[----:B------:R-:W-:Y:S02]  /*2700*/  IMAD R59, R61, R0, R59 ;  /* 0x000000003d3b7224 */ /* 0x000fe400078e023b */
[----:B------:R-:W-:Y:S02]  /*2710*/  IMAD.MOV R11, RZ, RZ, -R11 ;  /* 0x000000ffff0b7224 */ /* 0x000fe400078e0a0b */
[----:B------:R-:W-:Y:S01]  /*2720*/  IMAD.HI.U32 R0, R60, R56, RZ ;  /* 0x000000383c007227 */ /* 0x000fe200078e00ff */
[----:B------:R-:W-:-:S03]  /*2730*/  IABS R55, R24 ;  /* 0x0000001800377213 */ /* 0x000fc60000000000 */
[----:B------:R-:W-:Y:S01]  /*2740*/  IMAD.MOV R10, RZ, RZ, -R10 ;  /* 0x000000ffff0a7224 */ /* 0x000fe200078e0a0a */
[----:B------:R-:W-:Y:S01]  /*2750*/  IABS R54, R25 ;  /* 0x0000001900367213 */ /* 0x000fe20000000000 */
[----:B------:R-:W-:Y:S02]  /*2760*/  IMAD.MOV R9, RZ, RZ, -R9 ;  /* 0x000000ffff097224 */ /* 0x000fe400078e0a09 */
[C---:B------:R-:W-:Y:S02]  /*2770*/  IMAD R5, R61.reuse, R11, R5 ;  /* 0x0000000b3d057224 */ /* 0x040fe400078e0205 */
[----:B------:R-:W-:Y:S02]  /*2780*/  IMAD.MOV R0, RZ, RZ, -R0 ;  /* 0x000000ffff007224 */ /* 0x000fe400078e0a00 */
[----:B------:R-:W-:Y:S02]  /*2790*/  IMAD R4, R61, R10, R4 ;  /* 0x0000000a3d047224 */ /* 0x000fe400078e0204 */
[----:B------:R-:W-:-:S04]  /*27a0*/  IMAD.HI.U32 R11, R60, R58, RZ ;  /* 0x0000003a3c0b7227 */ /* 0x000fc800078e00ff */
[C---:B------:R-:W-:Y:S01]  /*27b0*/  IMAD.HI.U32 R10, R60.reuse, R57, RZ ;  /* 0x000000393c0a7227 */ /* 0x040fe200078e00ff */
[----:B------:R0:W-:Y:S03]  /*27c0*/  STL [R1+0x25bc], R8 ;  /* 0x0025bc0801007387 */ /* 0x0001e60000100800 */
[C---:B------:R-:W-:Y:S02]  /*27d0*/  IMAD R2, R61.reuse, R9, R2 ;  /* 0x000000093d027224 */ /* 0x040fe400078e0202 */
[----:B------:R-:W-:Y:S01]  /*27e0*/  IMAD.HI.U32 R9, R60, R55, RZ ;  /* 0x000000373c097227 */ /* 0x000fe200078e00ff */
[----:B------:R1:W-:Y:S03]  /*27f0*/  STL [R1+0x25c0], R7 ;  /* 0x0025c00701007387 */ /* 0x0003e60000100800 */
[----:B------:R-:W-:-:S02]  /*2800*/  IMAD R56, R61, R0, R56 ;  /* 0x000000003d387224 */ /* 0x000fc400078e0238 */
[----:B------:R-:W-:Y:S02]  /*2810*/  IMAD.MOV R11, RZ, RZ, -R11 ;  /* 0x000000ffff0b7224 */ /* 0x000fe400078e0a0b */
[----:B------:R-:W-:Y:S01]  /*2820*/  IMAD.HI.U32 R0, R60, R54, RZ ;  /* 0x000000363c007227 */ /* 0x000fe200078e00ff */
[----:B------:R-:W-:Y:S03]  /*2830*/  STL [R1+0x25c4], R6 ;  /* 0x0025c40601007387 */ /* 0x000fe60000100800 */
[----:B------:R-:W-:Y:S01]  /*2840*/  IMAD.MOV R10, RZ, RZ, -R10 ;  /* 0x000000ffff0a7224 */ /* 0x000fe200078e0a0a */
[----:B------:R-:W-:Y:S01]  /*2850*/  STL [R1+0x25c8], R5 ;  /* 0x0025c80501007387 */ /* 0x000fe20000100800 */
[----:B------:R-:W-:Y:S02]  /*2860*/  IMAD.MOV R9, RZ, RZ, -R9 ;  /* 0x000000ffff097224 */ /* 0x000fe400078e0a09 */
[----:B------:R-:W-:Y:S01]  /*2870*/  IMAD R58, R61, R11, R58 ;  /* 0x0000000b3d3a7224 */ /* 0x000fe200078e023a */
[----:B------:R-:W-:Y:S01]  /*2880*/  STL [R1+0x25cc], R4 ;  /* 0x0025cc0401007387 */ /* 0x000fe20000100800 */
[----:B------:R-:W-:-:S02]  /*2890*/  IMAD.MOV R0, RZ, RZ, -R0 ;  /* 0x000000ffff007224 */ /* 0x000fc400078e0a00 */
[C---:B------:R-:W-:Y:S01]  /*28a0*/  IMAD R57, R61.reuse, R10, R57 ;  /* 0x0000000a3d397224 */ /* 0x040fe200078e0239 */
[----:B------:R-:W-:Y:S01]  /*28b0*/  STL [R1+0x25d0], R3 ;  /* 0x0025d00301007387 */ /* 0x000fe20000100800 */
[C---:B------:R-:W-:Y:S02]  /*28c0*/  IMAD R55, R61.reuse, R9, R55 ;  /* 0x000000093d377224 */ /* 0x040fe400078e0237 */
[----:B------:R-:W-:Y:S01]  /*28d0*/  IMAD R54, R61, R0, R54 ;  /* 0x000000003d367224 */ /* 0x000fe200078e0236 */
[----:B------:R-:W-:Y:S04]  /*28e0*/  STL [R1+0x25d4], R2 ;  /* 0x0025d40201007387 */ /* 0x000fe80000100800 */
[----:B------:R3:W-:Y:S04]  /*28f0*/  STL [R1+0x25b4], R59 ;  /* 0x0025b43b01007387 */ /* 0x0007e80000100800 */
[----:B------:R-:W-:Y:S04]  /*2900*/  STL [R1+0x25b0], R58 ;  /* 0x0025b03a01007387 */ /* 0x000fe80000100800 */
[----:B------:R-:W-:Y:S04]  /*2910*/  STL [R1+0x25ac], R57 ;  /* 0x0025ac3901007387 */ /* 0x000fe80000100800 */
[----:B------:R-:W-:Y:S04]  /*2920*/  STL [R1+0x25b8], R56 ;  /* 0x0025b83801007387 */ /* 0x000fe80000100800 */
[----:B------:R-:W-:Y:S04]  /*2930*/  STL [R1+0x25d8], R55 ;  /* 0x0025d83701007387 */ /* 0x000fe80000100800 */
[----:B------:R4:W-:Y:S01]  /*2940*/  STL [R1+0x25dc], R54 ;  /* 0x0025dc3601007387 */ /* 0x0009e20000100800 */
[----:B------:R-:W-:-:S03]  /*2950*/  IABS R43, R14 ;  /* 0x0000000e002b7213 */ /* 0x000fc60000000000 */
[----:B------:R-:W5:Y:S01]  /*2960*/  LDL R14, [R1+0x23f8] ;  /* 0x0023f800010e7983 */ /* 0x000f620000100800 */
[----:B------:R-:W-:-:S03]  /*2970*/  IABS R42, R13 ;  /* 0x0000000d002a7213 */ /* 0x000fc60000000000 */
[----:B------:R-:W3:Y:S01]  /*2980*/  LDL R13, [R1+0x23f4] ;  /* 0x0023f400010d7983 */ /* 0x000ee20000100800 */
[----:B--2---:R-:W-:-:S03]  /*2990*/  IABS R45, R15 ;  /* 0x0000000f002d7213 */ /* 0x004fc60000000000 */
[----:B------:R-:W2:Y:S01]  /*29a0*/  LDL R15, [R1+0x23fc] ;  /* 0x0023fc00010f7983 */ /* 0x000ea20000100800 */
[----:B------:R-:W-:-:S05]  /*29b0*/  IABS R52, R27 ;  /* 0x0000001b00347213 */ /* 0x000fca0000000000 */
[----:B------:R-:W-:Y:S01]  /*29c0*/  IMAD.HI.U32 R10, R60, R52, RZ ;  /* 0x000000343c0a7227 */ /* 0x000fe200078e00ff */
[----:B------:R-:W-:-:S03]  /*29d0*/  IABS R47, R16 ;  /* 0x00000010002f7213 */ /* 0x000fc60000000000 */
[----:B------:R-:W-:-:S04]  /*29e0*/  IMAD.MOV R10, RZ, RZ, -R10 ;  /* 0x000000ffff0a7224 */ /* 0x000fc800078e0a0a */
[----:B------:R-:W-:Y:S02]  /*29f0*/  IMAD R52, R61, R10, R52 ;  /* 0x0000000a3d347224 */ /* 0x000fe400078e0234 */
[----:B------:R-:W-:-:S04]  /*2a00*/  IMAD.HI.U32 R10, R60, R47, RZ ;  /* 0x0000002f3c0a7227 */ /* 0x000fc800078e00ff */
[----:B------:R-:W-:Y:S01]  /*2a10*/  IMAD.MOV R10, RZ, RZ, -R10 ;  /* 0x000000ffff0a7224 */ /* 0x000fe200078e0a0a */
[----:B------:R-:W-:Y:S02]  /*2a20*/  IABS R44, R18 ;  /* 0x00000012002c7213 */ /* 0x000fe40000000000 */
[----:B------:R-:W4:Y:S01]  /*2a30*/  LDL R18, [R1+0x23f0] ;  /* 0x0023f00001127983 */ /* 0x000f220000100800 */
[----:B------:R-:W-:Y:S02]  /*2a40*/  IMAD R47, R61, R10, R47 ;  /* 0x0000000a3d2f7224 */ /* 0x000fe400078e022f */
[----:B------:R-:W-:-:S04]  /*2a50*/  IMAD.HI.U32 R10, R60, R42, RZ ;  /* 0x0000002a3c0a7227 */ /* 0x000fc800078e00ff */
[----:B------:R-:W-:Y:S01]  /*2a60*/  IMAD.MOV R10, RZ, RZ, -R10 ;  /* 0x000000ffff0a7224 */ /* 0x000fe200078e0a0a */
[----:B------:R-:W-:Y:S02]  /*2a70*/  IABS R41, R19 ;  /* 0x0000001300297213 */ /* 0x000fe40000000000 */
[----:B------:R-:W-:Y:S01]  /*2a80*/  IABS R40, R12 ;  /* 0x0000000c00287213 */ /* 0x000fe20000000000 */
[----:B------:R-:W-:Y:S01]  /*2a90*/  IMAD R42, R61, R10, R42 ;  /* 0x0000000a3d2a7224 */ /* 0x000fe200078e022a */
[----:B------:R-:W4:Y:S04]  /*2aa0*/  LDL R19, [R1+0x23ec] ;  /* 0x0023ec0001137983 */ /* 0x000f280000100800 */
[----:B------:R-:W4:Y:S01]  /*2ab0*/  LDL R12, [R1+0x23e8] ;  /* 0x0023e800010c7983 */ /* 0x000f220000100800 */
[----:B-----5:R-:W-:-:S02]  /*2ac0*/  IABS R38, R14 ;  /* 0x0000000e00267213 */ /* 0x020fc40000000000 */
[----:B---3--:R-:W-:Y:S02]  /*2ad0*/  IABS R37, R13 ;  /* 0x0000000d00257213 */ /* 0x008fe40000000000 */
[----:B--2---:R-:W-:Y:S02]  /*2ae0*/  IABS R39, R15 ;  /* 0x0000000f00277213 */ /* 0x004fe40000000000 */
[----:B------:R-:W2:Y:S04]  /*2af0*/  LDL R15, [R1+0x23e4] ;  /* 0x0023e400010f7983 */ /* 0x000ea80000100800 */
[----:B------:R3:W-:Y:S04]  /*2b00*/  STL [R1+0x25a8], R42 ;  /* 0x0025a82a01007387 */ /* 0x0007e80000100800 */
[----:B------:R-:W5:Y:S04]  /*2b10*/  LDL R14, [R1+0x23e0] ;  /* 0x0023e000010e7983 */ /* 0x000f680000100800 */
[----:B------:R-:W3:Y:S01]  /*2b20*/  LDL R13, [R1+0x23dc] ;  /* 0x0023dc00010d7983 */ /* 0x000ee20000100800 */
[----:B------:R-:W-:-:S02]  /*2b30*/  IABS R53, R26 ;  /* 0x0000001a00357213 */ /* 0x000fc40000000000 */
[----:B------:R-:W-:Y:S01]  /*2b40*/  IABS R46, R17 ;  /* 0x00000011002e7213 */ /* 0x000fe20000000000 */
[----:B------:R-:W3:Y:S01]  /*2b50*/  LDL R16, [R1+0x23a0] ;  /* 0x0023a00001107983 */ /* 0x000ee20000100800 */
[----:B------:R-:W-:-:S03]  /*2b60*/  IABS R50, R21 ;  /* 0x0000001500327213 */ /* 0x000fc60000000000 */
[----:B------:R-:W3:Y:S01]  /*2b70*/  LDL R17, [R1+0x23a4] ;  /* 0x0023a40001117983 */ /* 0x000ee20000100800 */
[----:B----4-:R-:W-:-:S03]  /*2b80*/  IABS R36, R18 ;  /* 0x0000001200247213 */ /* 0x010fc60000000000 */
[----:B------:R-:W4:Y:S01]  /*2b90*/  LDL R18, [R1+0x23d8] ;  /* 0x0023d80001127983 */ /* 0x000f220000100800 */
[----:B------:R-:W-:Y:S02]  /*2ba0*/  IABS R51, R20 ;  /* 0x0000001400337213 */ /* 0x000fe40000000000 */
[----:B------:R-:W-:Y:S01]  /*2bb0*/  IABS R48, R23 ;  /* 0x0000001700307213 */ /* 0x000fe20000000000 */
[----:B0-----:R-:W4:Y:S01]  /*2bc0*/  LDL R8, [R1+0x2388] ;  /* 0x0023880001087983 */ /* 0x001f220000100800 */
[----:B------:R-:W-:-:S03]  /*2bd0*/  IABS R49, R22 ;  /* 0x0000001600317213 */ /* 0x000fc60000000000 */
[----:B-1----:R-:W4:Y:S01]  /*2be0*/  LDL R7, [R1+0x2384] ;  /* 0x0023840001077983 */ /* 0x002f220000100800 */
[----:B------:R-:W-:-:S03]  /*2bf0*/  IABS R35, R19 ;  /* 0x0000001300237213 */ /* 0x000fc60000000000 */
[----:B------:R-:W4:Y:S01]  /*2c00*/  LDL R19, [R1+0x23d4] ;  /* 0x0023d40001137983 */ /* 0x000f220000100800 */
[----:B------:R-:W-:-:S03]  /*2c10*/  IABS R34, R12 ;  /* 0x0000000c00227213 */ /* 0x000fc60000000000 */
[----:B------:R-:W4:Y:S04]  /*2c20*/  LDL R12, [R1+0x23d0] ;  /* 0x0023d000010c7983 */ /* 0x000f280000100800 */
[----:B------:R-:W4:Y:S01]  /*2c30*/  LDL R59, [R1+0xf94] ;  /* 0x000f9400013b7983 */ /* 0x000f220000100800 */
[----:B--2---:R-:W-:-:S03]  /*2c40*/  IABS R33, R15 ;  /* 0x0000000f00217213 */ /* 0x004fc60000000000 */
[----:B------:R-:W2:Y:S01]  /*2c50*/  LDL R15, [R1+0x23cc] ;  /* 0x0023cc00010f7983 */ /* 0x000ea20000100800 */
[----:B-----5:R-:W-:-:S03]  /*2c60*/  IABS R32, R14 ;  /* 0x0000000e00207213 */ /* 0x020fc60000000000 */
[----:B------:R-:W5:Y:S01]  /*2c70*/  LDL R14, [R1+0x23c8] ;  /* 0x0023c800010e7983 */ /* 0x000f620000100800 */
[----:B---3--:R-:W-:-:S03]  /*2c80*/  IABS R31, R13 ;  /* 0x0000000d001f7213 */ /* 0x008fc60000000000 */
[----:B------:R-:W3:Y:S01]  /*2c90*/  LDL R13, [R1+0x23c4] ;  /* 0x0023c400010d7983 */ /* 0x000ee20000100800 */
[----:B----4-:R-:W-:-:S03]  /*2ca0*/  IABS R30, R18 ;  /* 0x00000012001e7213 */ /* 0x010fc60000000000 */
[----:B------:R-:W4:Y:S01]  /*2cb0*/  LDL R18, [R1+0x23c0] ;  /* 0x0023c00001127983 */ /* 0x000f220000100800 */
[----:B------:R-:W-:-:S03]  /*2cc0*/  IABS R29, R19 ;  /* 0x00000013001d7213 */ /* 0x000fc60000000000 */
[----:B------:R-:W4:Y:S01]  /*2cd0*/  LDL R19, [R1+0x23bc] ;  /* 0x0023bc0001137983 */ /* 0x000f220000100800 */
[----:B------:R-:W-:-:S03]  /*2ce0*/  IABS R28, R12 ;  /* 0x0000000c001c7213 */ /* 0x000fc60000000000 */
        /* <DEDUP_REMOVED lines=9> */
[----:B------:R-:W-:Y:S02]  /*2d80*/  IABS R23, R19 ;  /* 0x0000001300177213 */ /* 0x000fe40000000000 */
[----:B------:R-:W-:Y:S02]  /*2d90*/  IABS R22, R12 ;  /* 0x0000000c00167213 */ /* 0x000fe40000000000 */
[----:B------:R-:W4:Y:S01]  /*2da0*/  LDL R12, [R1+0x2380] ;  /* 0x00238000010c7983 */ /* 0x000f220000100800 */
[----:B------:R-:W-:-:S04]  /*2db0*/  IMAD.HI.U32 R0, R60, R51, RZ ;  /* 0x000000333c007227 */ /* 0x000fc800078e00ff */
[----:B------:R-:W-:-:S04]  /*2dc0*/  IMAD.MOV R0, RZ, RZ, -R0 ;  /* 0x000000ffff007224 */ /* 0x000fc800078e0a00 */
[----:B------:R-:W-:Y:S02]  /*2dd0*/  IMAD R51, R61, R0, R51 ;  /* 0x000000003d337224 */ /* 0x000fe400078e0233 */
        /* <DEDUP_REMOVED lines=9> */
[----:B------:R-:W-:Y:S01]  /*2e70*/  IMAD.HI.U32 R0, R60, R41, RZ ;  /* 0x000000293c007227 */ /* 0x000fe200078e00ff */
[----:B--2---:R-:W-:Y:S02]  /*2e80*/  IABS R21, R15 ;  /* 0x0000000f00157213 */ /* 0x004fe40000000000 */
[----:B------:R-:W2:Y:S01]  /*2e90*/  LDL R15, [R1+0x239c] ;  /* 0x00239c00010f7983 */ /* 0x000ea20000100800 */
[----:B-----5:R-:W-:-:S03]  /*2ea0*/  IABS R20, R14 ;  /* 0x0000000e00147213 */ /* 0x020fc60000000000 */
[----:B------:R-:W5:Y:S01]  /*2eb0*/  LDL R14, [R1+0x2398] ;  /* 0x00239800010e7983 */ /* 0x000f620000100800 */
[----:B---3--:R-:W-:-:S03]  /*2ec0*/  IABS R19, R13 ;  /* 0x0000000d00137213 */ /* 0x008fc60000000000 */
[----:B------:R-:W3:Y:S04]  /*2ed0*/  LDL R13, [R1+0x2394] ;  /* 0x00239400010d7983 */ /* 0x000ee80000100800 */
[----:B------:R-:W3:Y:S04]  /*2ee0*/  LDL.LU R5, [R1+0x2c] ;  /* 0x00002c0001057983 */ /* 0x000ee80000300800 */
[----:B------:R-:W3:Y:S01]  /*2ef0*/  LDL R6, [R1+0x238c] ;  /* 0x00238c0001067983 */ /* 0x000ee20000100800 */
[----:B------:R-:W-:Y:S02]  /*2f00*/  IMAD.MOV R0, RZ, RZ, -R0 ;  /* 0x000000ffff007224 */ /* 0x000fe400078e0a00 */
[----:B------:R-:W-:-:S04]  /*2f10*/  IMAD.HI.U32 R11, R60, R53, RZ ;  /* 0x000000353c0b7227 */ /* 0x000fc800078e00ff */
[----:B------:R-:W-:-:S04]  /*2f20*/  IMAD.HI.U32 R9, R60, R50, RZ ;  /* 0x000000323c097227 */ /* 0x000fc800078e00ff */
[C---:B------:R-:W-:Y:S01]  /*2f30*/  IMAD.HI.U32 R10, R60.reuse, R37, RZ ;  /* 0x000000253c0a7227 */ /* 0x040fe200078e00ff */
[----:B----4-:R-:W-:Y:S01]  /*2f40*/  IABS R18, R18 ;  /* 0x0000001200127213 */ /* 0x010fe20000000000 */
[----:B------:R-:W4:Y:S02]  /*2f50*/  LDL R54, [R1+0x28] ;  /* 0x0000280001367983 */ /* 0x000f240000100800 */
[----:B------:R-:W-:Y:S02]  /*2f60*/  IMAD R41, R61, R0, R41 ;  /* 0x000000003d297224 */ /* 0x000fe400078e0229 */
[----:B------:R-:W-:Y:S01]  /*2f70*/  IMAD.HI.U32 R0, R60, R39, RZ ;  /* 0x000000273c007227 */ /* 0x000fe200078e00ff */
[----:B------:R-:W-:Y:S01]  /*2f80*/  IABS R17, R17 ;  /* 0x0000001100117213 */ /* 0x000fe20000000000 */
[----:B------:R-:W4:Y:S02]  /*2f90*/  LDL R55, [R1+0x24] ;  /* 0x0000240001377983 */ /* 0x000f240000100800 */
[----:B------:R-:W-:-:S02]  /*2fa0*/  IMAD.MOV R0, RZ, RZ, -R0 ;  /* 0x000000ffff007224 */ /* 0x000fc400078e0a00 */
[----:B------:R-:W-:Y:S01]  /*2fb0*/  IMAD.MOV R11, RZ, RZ, -R11 ;  /* 0x000000ffff0b7224 */ /* 0x000fe200078e0a0b */
[----:B------:R-:W-:Y:S01]  /*2fc0*/  IABS R16, R16 ;  /* 0x0000001000107213 */ /* 0x000fe20000000000 */
[C---:B------:R-:W-:Y:S01]  /*2fd0*/  IMAD R39, R61.reuse, R0, R39 ;  /* 0x000000003d277224 */ /* 0x040fe200078e0227 */
[----:B------:R-:W-:Y:S01]  /*2fe0*/  IABS R12, R12 ;  /* 0x0000000c000c7213 */ /* 0x000fe20000000000 */
[----:B------:R-:W-:Y:S01]  /*2ff0*/  IMAD.HI.U32 R0, R60, R36, RZ ;  /* 0x000000243c007227 */ /* 0x000fe200078e00ff */
[----:B------:R-:W-:Y:S01]  /*3000*/  IABS R57, R59 ;  /* 0x0000003b00397213 */ /* 0x000fe20000000000 */
[----:B------:R-:W4:Y:S02]  /*3010*/  LDL R3, [R1+0x1c] ;  /* 0x00001c0001037983 */ /* 0x000f240000100800 */
[----:B------:R-:W-:Y:S02]  /*3020*/  IMAD.MOV R9, RZ, RZ, -R9 ;  /* 0x000000ffff097224 */ /* 0x000fe400078e0a09 */
[----:B------:R-:W-:Y:S01]  /*3030*/  IMAD.MOV R0, RZ, RZ, -R0 ;  /* 0x000000ffff007224 */ /* 0x000fe200078e0a00 */
[----:B------:R-:W4:Y:S01]  /*3040*/  LDL R2, [R1+0x20] ;  /* 0x0000200001027983 */ /* 0x000f220000100800 */
[----:B------:R-:W-:-:S02]  /*3050*/  IMAD R53, R61, R11, R53 ;  /* 0x0000000b3d357224 */ /* 0x000fc400078e0235 */
[----:B------:R-:W-:Y:S01]  /*3060*/  IMAD R50, R61, R9, R50 ;  /* 0x000000093d327224 */ /* 0x000fe200078e0232 */
[----:B------:R-:W4:Y:S01]  /*3070*/  LDL R4, [R1+0x18] ;  /* 0x0000180001047983 */ /* 0x000f220000100800 */
[----:B------:R-:W-:-:S04]  /*3080*/  IMAD.HI.U32 R11, R60, R48, RZ ;  /* 0x000000303c0b7227 */ /* 0x000fc800078e00ff */
[----:B------:R-:W-:-:S04]  /*3090*/  IMAD.HI.U32 R9, R60, R45, RZ ;  /* 0x0000002d3c097227 */ /* 0x000fc800078e00ff */
[----:B------:R-:W-:Y:S02]  /*30a0*/  IMAD R36, R61, R0, R36 ;  /* 0x000000003d247224 */ /* 0x000fe400078e0224 */
[----:B------:R-:W-:-:S04]  /*30b0*/  IMAD.HI.U32 R0, R60, R34, RZ ;  /* 0x000000223c007227 */ /* 0x000fc800078e00ff */
[----:B------:R-:W-:Y:S02]  /*30c0*/  IMAD.MOV R11, RZ, RZ, -R11 ;  /* 0x000000ffff0b7224 */ /* 0x000fe400078e0a0b */
[----:B------:R-:W-:Y:S02]  /*30d0*/  IMAD.MOV R9, RZ, RZ, -R9 ;  /* 0x000000ffff097224 */ /* 0x000fe400078e0a09 */
[----:B------:R-:W-:Y:S02]  /*30e0*/  IMAD.MOV R0, RZ, RZ, -R0 ;  /* 0x000000ffff007224 */ /* 0x000fe400078e0a00 */
[C---:B------:R-:W-:Y:S02]  /*30f0*/  IMAD R48, R61.reuse, R11, R48 ;  /* 0x0000000b3d307224 */ /* 0x040fe400078e0230 */
[----:B------:R-:W-:Y:S02]  /*3100*/  IMAD R45, R61, R9, R45 ;  /* 0x000000093d2d7224 */ /* 0x000fe400078e022d */
        /* <DEDUP_REMOVED lines=12> */
[----:B------:R-:W-:Y:S02]  /*31d0*/  IMAD.MOV R10, RZ, RZ, -R10 ;  /* 0x000000ffff0a7224 */ /* 0x000fe400078e0a0a */
[----:B------:R-:W-:-:S04]  /*31e0*/  IMAD.HI.U32 R0, R60, R29, RZ ;  /* 0x0000001d3c007227 */ /* 0x000fc800078e00ff */
[----:B------:R-:W-:Y:S02]  /*31f0*/  IMAD.MOV R11, RZ, RZ, -R11 ;  /* 0x000000ffff0b7224 */ /* 0x000fe400078e0a0b */
[----:B------:R-:W-:Y:S02]  /*3200*/  IMAD.MOV R9, RZ, RZ, -R9 ;  /* 0x000000ffff097224 */ /* 0x000fe400078e0a09 */
[C---:B------:R-:W-:Y:S02]  /*3210*/  IMAD R37, R61.reuse, R10, R37 ;  /* 0x0000000a3d257224 */ /* 0x040fe400078e0225 */
[----:B------:R-:W-:Y:S02]  /*3220*/  IMAD.MOV R0, RZ, RZ, -R0 ;  /* 0x000000ffff007224 */ /* 0x000fe400078e0a00 */
[----:B------:R-:W-:Y:S02]  /*3230*/  IMAD R38, R61, R11, R38 ;  /* 0x0000000b3d267224 */ /* 0x000fe400078e0226 */
[----:B------:R-:W-:-:S04]  /*3240*/  IMAD.HI.U32 R10, R60, R32, RZ ;  /* 0x000000203c0a7227 */ /* 0x000fc800078e00ff */
        /* <DEDUP_REMOVED lines=29> */
[----:B------:R-:W-:Y:S02]  /*3420*/  IMAD.MOV R10, RZ, RZ, -R11 ;  /* 0x000000ffff0a7224 */ /* 0x000fe400078e0a0b */
[----:B------:R-:W-:-:S04]  /*3430*/  IMAD.HI.U32 R11, R60, R20, RZ ;  /* 0x000000143c0b7227 */ /* 0x000fc800078e00ff */
[----:B------:R-:W-:Y:S02]  /*3440*/  IMAD.MOV R9, RZ, RZ, -R9 ;  /* 0x000000ffff097224 */ /* 0x000fe400078e0a09 */
[C---:B------:R-:W-:Y:S02]  /*3450*/  IMAD R23, R61.reuse, R0, R23 ;  /* 0x000000003d177224 */ /* 0x040fe400078e0217 */
[----:B------:R-:W-:Y:S02]  /*3460*/  IMAD.MOV R0, RZ, RZ, -R11 ;  /* 0x000000ffff007224 */ /* 0x000fe400078e0a0b */
[----:B------:R-:W-:Y:S02]  /*3470*/  IMAD R21, R61, R9, R21 ;  /* 0x000000093d157224 */ /* 0x000fe400078e0215 */
[----:B------:R-:W-:-:S04]  /*3480*/  IMAD.HI.U32 R9, R60, R19, RZ ;  /* 0x000000133c097227 */ /* 0x000fc800078e00ff */
[C---:B------:R-:W-:Y:S02]  /*3490*/  IMAD R20, R61.reuse, R0, R20 ;  /* 0x000000003d147224 */ /* 0x040fe400078e0214 */
[----:B------:R-:W-:Y:S02]  /*34a0*/  IMAD R22, R61, R10, R22 ;  /* 0x0000000a3d167224 */ /* 0x000fe400078e0216 */
[----:B------:R-:W-:Y:S02]  /*34b0*/  IMAD.MOV R0, RZ, RZ, -R9 ;  /* 0x000000ffff007224 */ /* 0x000fe400078e0a09 */
[----:B------:R-:W-:-:S04]  /*34c0*/  IMAD.HI.U32 R10, R60, R18, RZ ;  /* 0x000000123c0a7227 */ /* 0x000fc800078e00ff */
[----:B------:R-:W-:-:S04]  /*34d0*/  IMAD.HI.U32 R11, R60, R17, RZ ;  /* 0x000000113c0b7227 */ /* 0x000fc800078e00ff */
[----:B------:R-:W-:-:S04]  /*34e0*/  IMAD.HI.U32 R9, R60, R16, RZ ;  /* 0x000000103c097227 */ /* 0x000fc800078e00ff */
[C---:B------:R-:W-:Y:S02]  /*34f0*/  IMAD R19, R61.reuse, R0, R19 ;  /* 0x000000003d137224 */ /* 0x040fe400078e0213 */
[----:B------:R-:W-:Y:S02]  /*3500*/  IMAD.MOV R0, RZ, RZ, -R10 ;  /* 0x000000ffff007224 */ /* 0x000fe400078e0a0a */
[----:B------:R-:W-:Y:S02]  /*3510*/  IMAD.MOV R10, RZ, RZ, -R11 ;  /* 0x000000ffff0a7224 */ /* 0x000fe400078e0a0b */
[----:B------:R-:W-:Y:S02]  /*3520*/  IMAD.MOV R9, RZ, RZ, -R9 ;  /* 0x000000ffff097224 */ /* 0x000fe400078e0a09 */
[C---:B------:R-:W-:Y:S02]  /*3530*/  IMAD R18, R61.reuse, R0, R18 ;  /* 0x000000003d127224 */ /* 0x040fe400078e0212 */
[----:B------:R-:W-:-:S02]  /*3540*/  IMAD R16, R61, R9, R16 ;  /* 0x000000093d107224 */ /* 0x000fc400078e0210 */
[----:B------:R-:W-:Y:S01]  /*3550*/  IMAD R17, R61, R10, R17 ;  /* 0x0000000a3d117224 */ /* 0x000fe200078e0211 */
[----:B------:R-:W-:Y:S01]  /*3560*/  IABS R10, R8 ;  /* 0x00000008000a7213 */ /* 0x000fe20000000000 */
[----:B------:R-:W-:Y:S01]  /*3570*/  IMAD.HI.U32 R42, R60, R12, RZ ;  /* 0x0000000c3c2a7227 */ /* 0x000fe200078e00ff */
[----:B--2---:R-:W-:-:S05]  /*3580*/  IABS R15, R15 ;  /* 0x0000000f000f7213 */ /* 0x004fca0000000000 */
[----:B------:R-:W-:Y:S01]  /*3590*/  IMAD.HI.U32 R11, R60, R15, RZ ;  /* 0x0000000f3c0b7227 */ /* 0x000fe200078e00ff */
[----:B-----5:R-:W-:-:S03]  /*35a0*/  IABS R14, R14 ;  /* 0x0000000e000e7213 */ /* 0x020fc60000000000 */
[----:B------:R-:W-:Y:S01]  /*35b0*/  IMAD.MOV R0, RZ, RZ, -R11 ;  /* 0x000000ffff007224 */ /* 0x000fe200078e0a0b */
[----:B---3--:R-:W-:Y:S01]  /*35c0*/  IABS R13, R13 ;  /* 0x0000000d000d7213 */ /* 0x008fe20000000000 */
[----:B------:R-:W-:-:S04]  /*35d0*/  IMAD.HI.U32 R9, R60, R14, RZ ;  /* 0x0000000e3c097227 */ /* 0x000fc800078e00ff */
[C---:B------:R-:W-:Y:S02]  /*35e0*/  IMAD R15, R61.reuse, R0, R15 ;  /* 0x000000003d0f7224 */ /* 0x040fe400078e020f */
[----:B------:R-:W-:Y:S02]  /*35f0*/  IMAD.MOV R0, RZ, RZ, -R9 ;  /* 0x000000ffff007224 */ /* 0x000fe400078e0a09 */
[----:B------:R-:W-:Y:S01]  /*3600*/  IMAD.HI.U32 R9, R60, R13, RZ ;  /* 0x0000000d3c097227 */ /* 0x000fe200078e00ff */
[----:B------:R-:W-:Y:S02]  /*3610*/  IABS R11, R7 ;  /* 0x00000007000b7213 */ /* 0x000fe40000000000 */
[----:B------:R-:W2:Y:S01]  /*3620*/  LDL.LU R7, [R1+0x14] ;  /* 0x0000140001077983 */ /* 0x000ea20000300800 */
[----:B------:R-:W-:Y:S02]  /*3630*/  IMAD R14, R61, R0, R14 ;  /* 0x000000003d0e7224 */ /* 0x000fe400078e020e */
[----:B------:R-:W-:-:S02]  /*3640*/  IMAD.MOV R0, RZ, RZ, -R9 ;  /* 0x000000ffff007224 */ /* 0x000fc400078e0a09 */
[----:B------:R-:W-:Y:S02]  /*3650*/  IMAD.MOV R9, RZ, RZ, -R42 ;  /* 0x000000ffff097224 */ /* 0x000fe400078e0a2a */
[----:B------:R-:W-:-:S04]  /*3660*/  IMAD.HI.U32 R42, R60, R10, RZ ;  /* 0x0000000a3c2a7227 */ /* 0x000fc800078e00ff */
[----:B------:R-:W-:-:S04]  /*3670*/  IMAD.HI.U32 R8, R60, R11, RZ ;  /* 0x0000000b3c087227 */ /* 0x000fc800078e00ff */
[C---:B------:R-:W-:Y:S02]  /*3680*/  IMAD R13, R61.reuse, R0, R13 ;  /* 0x000000003d0d7224 */ /* 0x040fe400078e020d */
[----:B------:R-:W-:Y:S02]  /*3690*/  IMAD R12, R61, R9, R12 ;  /* 0x000000093d0c7224 */ /* 0x000fe400078e020c */
[----:B------:R-:W-:Y:S02]  /*36a0*/  IMAD.MOV.U32 R0, RZ, RZ, R57 ;  /* 0x000000ffff007224 */ /* 0x000fe400078e0039 */
[----:B------:R-:W-:Y:S01]  /*36b0*/  IMAD.MOV R9, RZ, RZ, -R42 ;  /* 0x000000ffff097224 */ /* 0x000fe200078e0a2a */
[----:B------:R-:W-:Y:S01]  /*36c0*/  IABS R42, R6 ;  /* 0x00000006002a7213 */ /* 0x000fe20000000000 */
[----:B------:R-:W-:Y:S02]  /*36d0*/  IMAD.MOV R56, RZ, RZ, -R8 ;  /* 0x000000ffff387224 */ /* 0x000fe400078e0a08 */
[----:B------:R-:W-:-:S04]  /*36e0*/  IMAD.HI.U32 R6, R60, R0, RZ ;  /* 0x000000003c067227 */ /* 0x000fc800078e00ff */
[C---:B------:R-:W-:Y:S02]  /*36f0*/  IMAD R10, R61.reuse, R9, R10 ;  /* 0x000000093d0a7224 */ /* 0x040fe400078e020a */
[----:B------:R-:W-:Y:S02]  /*3700*/  IMAD.MOV.U32 R9, RZ, RZ, R42 ;  /* 0x000000ffff097224 */ /* 0x000fe400078e002a */
[C---:B------:R-:W-:Y:S02]  /*3710*/  IMAD R11, R61.reuse, R56, R11 ;  /* 0x000000383d0b7224 */ /* 0x040fe400078e020b */
[----:B------:R-:W-:Y:S01]  /*3720*/  IMAD.MOV R42, RZ, RZ, -R6 ;  /* 0x000000ffff2a7224 */ /* 0x000fe200078e0a06 */
[----:B------:R-:W3:Y:S04]  /*3730*/  LDL.LU R56, [R1+0xc] ;  /* 0x00000c0001387983 */ /* 0x000ee80000300800 */
[----:B------:R-:W5:Y:S01]  /*3740*/  LDL.LU R59, [R1+0x8] ;  /* 0x00000800013b7983 */ /* 0x000f620000300800 */
[----:B------:R-:W-:-:S03]  /*3750*/  IMAD R0, R61, R42, R0 ;  /* 0x0000002a3d007224 */ /* 0x000fc600078e0200 */
[----:B------:R-:W3:Y:S04]  /*3760*/  LDL.LU R58, [R1+0x4] ;  /* 0x00000400013a7983 */ /* 0x000ee80000300800 */
[----:B------:R-:W3:Y:S04]  /*3770*/  LDL.LU R57, [R1] ;  /* 0x0000000001397983 */ /* 0x000ee80000300800 */
[----:B------:R-:W3:Y:S01]  /*3780*/  LDL R61, [R1+0x10] ;  /* 0x00001000013d7983 */ /* 0x000ee20000100800 */
[----:B------:R-:W-:-:S03]  /*3790*/  IABS R8, c[0x0][0x178] ;  /* 0x00005e0000087a13 */ /* 0x000fc60000000000 */
[----:B------:R-:W5:Y:S01]  /*37a0*/  LDL R42, [R1+0x2390] ;  /* 0x00239000012a7983 */ /* 0x000f620000100800 */
[C---:B----4-:R-:W-:Y:S02]  /*37b0*/  ISETP.GT.U32.AND P0, PT, R8.reuse, R54, PT ;  /* 0x000000360800720c */ /* 0x050fe40003f04070 */
[C---:B------:R-:W-:Y:S02]  /*37c0*/  ISETP.GT.U32.AND P3, PT, R8.reuse, R5, PT ;  /* 0x000000050800720c */ /* 0x040fe40003f64070 */
[C---:B------:R-:W-:Y:S02]  /*37d0*/  ISETP.GT.U32.AND P1, PT, R8.reuse, R55, PT ;  /* 0x000000370800720c */ /* 0x040fe40003f24070 */
[C---:B------:R-:W-:Y:S02]  /*37e0*/  ISETP.GT.U32.AND P5, PT, R8.reuse, R3, PT ;  /* 0x000000030800720c */ /* 0x040fe40003fa4070 */
[C---:B------:R-:W-:Y:S02]  /*37f0*/  ISETP.GT.U32.AND P6, PT, R8.reuse, R2, PT ;  /* 0x000000020800720c */ /* 0x040fe40003fc4070 */
[----:B------:R-:W-:-:S03]  /*3800*/  ISETP.GT.U32.AND P4, PT, R8, R4, PT ;  /* 0x000000040800720c */ /* 0x000fc60003f84070 */
[--C-:B------:R-:W-:Y:S02]  /*3810*/  @!P0 IMAD.IADD R54, R54, 0x1, -R8.reuse ;  /* 0x0000000136368824 */ /* 0x100fe400078e0a08 */
[----:B------:R-:W-:-:S03]  /*3820*/  @!P3 IMAD.IADD R5, R5, 0x1, -R8 ;  /* 0x000000010505b824 */ /* 0x000fc600078e0a08 */
[----:B------:R0:W-:Y:S02]  /*3830*/  @!P0 STL [R1+0x28], R54 ;  /* 0x0000283601008387 */ /* 0x0001e40000100800 */
[----:B------:R-:W-:Y:S01]  /*3840*/  ISETP.GT.U32.AND P0, PT, R8, R5, PT ;  /* 0x000000050800720c */ /* 0x000fe20003f04070 */
[--C-:B------:R-:W-:Y:S02]  /*3850*/  @!P1 IMAD.IADD R55, R55, 0x1, -R8.reuse ;  /* 0x0000000137379824 */ /* 0x100fe400078e0a08 */
[--C-:B------:R-:W-:Y:S02]  /*3860*/  @!P5 IMAD.IADD R3, R3, 0x1, -R8.reuse ;  /* 0x000000010303d824 */ /* 0x100fe400078e0a08 */
[--C-:B------:R-:W-:Y:S01]  /*3870*/  @!P6 IMAD.IADD R2, R2, 0x1, -R8.reuse ;  /* 0x000000010202e824 */ /* 0x100fe200078e0a08 */
[----:B------:R1:W-:Y:S01]  /*3880*/  @!P1 STL [R1+0x24], R55 ;  /* 0x0000243701009387 */ /* 0x0003e20000100800 */
[----:B------:R-:W-:Y:S01]  /*3890*/  ISETP.GT.U32.AND P1, PT, R8, R54, PT ;  /* 0x000000360800720c */ /* 0x000fe20003f24070 */
[----:B------:R-:W-:-:S02]  /*38a0*/  @!P4 IMAD.IADD R4, R4, 0x1, -R8 ;  /* 0x000000010404c824 */ /* 0x000fc400078e0a08 */
[----:B0-----:R-:W4:Y:S04]  /*38b0*/  LDL.LU R54, [R1+0x25dc] ;  /* 0x0025dc0001367983 */ /* 0x001f280000300800 */
[----:B------:R-:W-:Y:S01]  /*38c0*/  @!P5 STL [R1+0x1c], R3 ;  /* 0x00001c030100d387 */ /* 0x000fe20000100800 */
[C---:B------:R-:W-:Y:S01]  /*38d0*/  ISETP.GT.U32.AND P5, PT, R8.reuse, R55, PT ;  /* 0x000000370800720c */ /* 0x040fe20003fa4070 */
[----:B------:R-:W-:Y:S02]  /*38e0*/  @!P0 IMAD.IADD R5, R5, 0x1, -R8 ;  /* 0x0000000105058824 */ /* 0x000fe400078e0a08 */
[----:B------:R0:W-:Y:S04]  /*38f0*/  @!P6 STL [R1+0x20], R2 ;  /* 0x000020020100e387 */ /* 0x0001e80000100800 */
[----:B-1----:R-:W4:Y:S01]  /*3900*/  LDL.LU R55, [R1+0x25d8] ;  /* 0x0025d80001377983 */ /* 0x002f220000300800 */
[----:B------:R-:W-:-:S03]  /*3910*/  ISETP.GT.U32.AND P6, PT, R8, R4, PT ;  /* 0x000000040800720c */ /* 0x000fc60003fc4070 */
[----:B------:R1:W-:Y:S01]  /*3920*/  @!P4 STL [R1+0x18], R4 ;  /* 0x000018040100c387 */ /* 0x0003e20000100800 */
[----:B------:R-:W-:-:S03]  /*3930*/  ISETP.GT.U32.AND P4, PT, R8, R2, PT ;  /* 0x000000020800720c */ /* 0x000fc60003f84070 */
[----:B0-----:R-:W4:Y:S01]  /*3940*/  LDL.LU R2, [R1+0x25d4] ;  /* 0x0025d40001027983 */ /* 0x001f220000300800 */
[----:B------:R-:W-:-:S04]  /*3950*/  IMAD.HI.U32 R6, R60, R9, RZ ;  /* 0x000000093c067227 */ /* 0x000fc800078e00ff */
[----:B------:R-:W-:Y:S01]  /*3960*/  IMAD.MOV R6, RZ, RZ, -R6 ;  /* 0x000000ffff067224 */ /* 0x000fe200078e0a06 */
[----:B--2---:R-:W-:-:S13]  /*3970*/  ISETP.GT.U32.AND P2, PT, R8, R7, PT ;  /* 0x000000070800720c */ /* 0x004fda0003f44070 */
[----:B------:R-:W-:Y:S01]  /*3980*/  @!P2 IMAD.IADD R7, R7, 0x1, -R8 ;  /* 0x000000010707a824 */ /* 0x000fe200078e0a08 */
[C---:B------:R-:W-:Y:S02]  /*3990*/  ISETP.GT.U32.AND P2, PT, R8.reuse, R3, PT ;  /* 0x000000030800720c */ /* 0x040fe40003f44070 */
[----:B------:R-:W2:Y:S04]  /*39a0*/  LDL.LU R3, [R1+0x25d0] ;  /* 0x0025d00001037983 */ /* 0x000ea80000300800 */
[----:B-1----:R-:W2:Y:S04]  /*39b0*/  LDL.LU R4, [R1+0x25cc] ;  /* 0x0025cc0001047983 */ /* 0x002ea80000300800 */
[----:B------:R0:W-:Y:S04]  /*39c0*/  STL [R1+0x2c], R5 ;  /* 0x00002c0501007387 */ /* 0x0001e80000100800 */
[----:B0-----:R-:W2:Y:S01]  /*39d0*/  LDL.LU R5, [R1+0x25c8] ;  /* 0x0025c80001057983 */ /* 0x001ea20000300800 */
[----:B---3--:R-:W-:-:S13]  /*39e0*/  ISETP.GT.U32.AND P3, PT, R8, R61, PT ;  /* 0x0000003d0800720c */ /* 0x008fda0003f64070 */
[----:B------:R-:W-:-:S05]  /*39f0*/  @!P3 IMAD.IADD R61, R61, 0x1, -R8 ;  /* 0x000000013d3db824 */ /* 0x000fca00078e0a08 */
[----:B------:R0:W-:Y:S01]  /*3a00*/  @!P3 STL [R1+0x10], R61 ;  /* 0x0000103d0100b387 */ /* 0x0001e20000100800 */
[----:B------:R-:W-:Y:S02]  /*3a10*/  ISETP.GT.U32.AND P3, PT, R8, R61, PT ;  /* 0x0000003d0800720c */ /* 0x000fe40003f64070 */
[----:B0-----:R-:W-:-:S05]  /*3a20*/  IABS R61, c[0x0][0x17c] ;  /* 0x00005f00003d7a13 */ /* 0x001fca0000000000 */
[----:B------:R-:W-:Y:S02]  /*3a30*/  IMAD R9, R61, R6, R9 ;  /* 0x000000063d097224 */ /* 0x000fe400078e0209 */
[----:B------:R-:W3:Y:S04]  /*3a40*/  LDL.LU R6, [R1+0x25c4] ;  /* 0x0025c40001067983 */ /* 0x000ee80000300800 */
[----:B------:R-:W2:Y:S02]  /*3a50*/  LDL R61, [R1+0x28] ;  /* 0x00002800013d7983 */ /* 0x000ea40000100800 */
[----:B--2---:R-:W-:-:S05]  /*3a60*/  @!P1 IMAD.IADD R61, R61, 0x1, -R8 ;  /* 0x000000013d3d9824 */ /* 0x004fca00078e0a08 */
[----:B------:R0:W-:Y:S02]  /*3a70*/  @!P1 STL [R1+0x28], R61 ;  /* 0x0000283d01009387 */ /* 0x0001e40000100800 */
[----:B0-----:R-:W-:-:S04]  /*3a80*/  IABS R61, c[0x0][0x17c] ;  /* 0x00005f00003d7a13 */ /* 0x001fc80000000000 */
[----:B------:R-:W-:Y:S02]  /*3a90*/  ISETP.GT.U32.AND P1, PT, R61, R0, PT ;  /* 0x000000003d00720c */ /* 0x000fe40003f24070 */
        /* <DEDUP_REMOVED lines=9> */
[----:B-----5:R-:W-:Y:S02]  /*3b30*/  ISETP.GT.U32.AND P4, PT, R61, R59, PT ;  /* 0x0000003b3d00720c */ /* 0x020fe40003f84070 */
[----:B------:R-:W2:Y:S02]  /*3b40*/  LDL R61, [R1+0x1c] ;  /* 0x00001c00013d7983 */ /* 0x000ea40000100800 */
[----:B--2---:R-:W-:-:S05]  /*3b50*/  @!P2 IMAD.IADD R61, R61, 0x1, -R8 ;  /* 0x000000013d3da824 */ /* 0x004fca00078e0a08 */
[----:B------:R0:W-:Y:S02]  /*3b60*/  @!P2 STL [R1+0x1c], R61 ;  /* 0x00001c3d0100a387 */ /* 0x0001e40000100800 */
[----:B0-----:R-:W-:-:S04]  /*3b70*/  IABS R61, c[0x0][0x17c] ;  /* 0x00005f00003d7a13 */ /* 0x001fc80000000000 */
[----:B------:R-:W-:Y:S02]  /*3b80*/  ISETP.GT.U32.AND P2, PT, R61, R58, PT ;  /* 0x0000003a3d00720c */ /* 0x000fe40003f44070 */
[----:B------:R-:W2:Y:S01]  /*3b90*/  LDL R61, [R1+0x18] ;  /* 0x00001800013d7983 */ /* 0x000ea20000100800 */
[----:B------:R-:W-:Y:S01]  /*3ba0*/  ISETP.GT.U32.AND P0, PT, R8, R7, PT ;  /* 0x000000070800720c */ /* 0x000fe20003f04070 */
[----:B--2---:R-:W-:-:S05]  /*3bb0*/  @!P6 IMAD.IADD R61, R61, 0x1, -R8 ;  /* 0x000000013d3de824 */ /* 0x004fca00078e0a08 */
[----:B------:R0:W-:Y:S02]  /*3bc0*/  @!P6 STL [R1+0x18], R61 ;  /* 0x0000183d0100e387 */ /* 0x0001e40000100800 */
[----:B0-----:R-:W-:-:S04]  /*3bd0*/  IABS R61, c[0x0][0x17c] ;  /* 0x00005f00003d7a13 */ /* 0x001fc80000000000 */
[----:B------:R-:W-:Y:S02]  /*3be0*/  ISETP.GT.U32.AND P6, PT, R61, R57, PT ;  /* 0x000000393d00720c */ /* 0x000fe40003fc4070 */
[----:B------:R-:W2:Y:S01]  /*3bf0*/  LDL R61, [R1+0x10] ;  /* 0x00001000013d7983 */ /* 0x000ea20000100800 */
[----:B------:R-:W-:-:S05]  /*3c00*/  @!P0 IMAD.IADD R7, R7, 0x1, -R8 ;  /* 0x0000000107078824 */ /* 0x000fca00078e0a08 */
[----:B------:R0:W-:Y:S04]  /*3c10*/  STL [R1+0x14], R7 ;  /* 0x0000140701007387 */ /* 0x0001e80000100800 */
[----:B0-----:R-:W5:Y:S01]  /*3c20*/  LDL.LU R7, [R1+0x25c0] ;  /* 0x0025c00001077983 */ /* 0x001f620000300800 */
[----:B--2---:R-:W-:-:S03]  /*3c30*/  @!P3 IMAD.IADD R61, R61, 0x1, -R8 ;  /* 0x000000013d3db824 */ /* 0x004fc600078e0a08 */
[----:B------:R-:W2:Y:S04]  /*3c40*/  LDL.LU R8, [R1+0x25bc] ;  /* 0x0025bc0001087983 */ /* 0x000ea80000300800 */
[----:B------:R0:W-:Y:S02]  /*3c50*/  @!P3 STL [R1+0x10], R61 ;  /* 0x0000103d0100b387 */ /* 0x0001e40000100800 */
[----:B0-----:R-:W-:-:S04]  /*3c60*/  IABS R61, c[0x0][0x17c] ;  /* 0x00005f00003d7a13 */ /* 0x001fc80000000000 */
[C---:B-----5:R-:W-:Y:S01]  /*3c70*/  ISETP.GT.U32.AND P0, PT, R61.reuse, R7, PT ;  /* 0x000000073d00720c */ /* 0x060fe20003f04070 */
[--C-:B------:R-:W-:Y:S01]  /*3c80*/  @!P1 IMAD.IADD R0, R0, 0x1, -R61.reuse ;  /* 0x0000000100009824 */ /* 0x100fe200078e0a3d */
[C---:B---3--:R-:W-:Y:S01]  /*3c90*/  ISETP.GT.U32.AND P1, PT, R61.reuse, R6, PT ;  /* 0x000000063d00720c */ /* 0x048fe20003f24070 */
[--C-:B------:R-:W-:Y:S01]  /*3ca0*/  @!P5 IMAD.IADD R56, R56, 0x1, -R61.reuse ;  /* 0x000000013838d824 */ /* 0x100fe200078e0a3d */
[----:B------:R-:W-:Y:S01]  /*3cb0*/  ISETP.GT.U32.AND P5, PT, R61, R5, PT ;  /* 0x000000053d00720c */ /* 0x000fe20003fa4070 */
[--C-:B------:R-:W-:Y:S01]  /*3cc0*/  @!P4 IMAD.IADD R59, R59, 0x1, -R61.reuse ;  /* 0x000000013b3bc824 */ /* 0x100fe200078e0a3d */
[----:B------:R-:W-:Y:S01]  /*3cd0*/  ISETP.GT.U32.AND P4, PT, R61, R4, PT ;  /* 0x000000043d00720c */ /* 0x000fe20003f84070 */
[--C-:B------:R-:W-:Y:S02]  /*3ce0*/  @!P2 IMAD.IADD R58, R58, 0x1, -R61.reuse ;  /* 0x000000013a3aa824 */ /* 0x100fe400078e0a3d */
[----:B------:R-:W-:-:S04]  /*3cf0*/  @!P6 IMAD.IADD R57, R57, 0x1, -R61 ;  /* 0x000000013939e824 */ /* 0x000fc800078e0a3d */
[--C-:B------:R-:W-:Y:S01]  /*3d00*/  @!P0 IMAD.IADD R7, R7, 0x1, -R61.reuse ;  /* 0x0000000107078824 */ /* 0x100fe200078e0a3d */
[C---:B------:R-:W-:Y:S01]  /*3d10*/  ISETP.GT.U32.AND P0, PT, R61.reuse, R56, PT ;  /* 0x000000383d00720c */ /* 0x040fe20003f04070 */
[--C-:B------:R-:W-:Y:S01]  /*3d20*/  @!P1 IMAD.IADD R6, R6, 0x1, -R61.reuse ;  /* 0x0000000106069824 */ /* 0x100fe200078e0a3d */
[----:B------:R-:W-:Y:S01]  /*3d30*/  ISETP.GT.U32.AND P1, PT, R61, R59, PT ;  /* 0x0000003b3d00720c */ /* 0x000fe20003f24070 */
[--C-:B------:R-:W-:Y:S01]  /*3d40*/  @!P5 IMAD.IADD R5, R5, 0x1, -R61.reuse ;  /* 0x000000010505d824 */ /* 0x100fe200078e0a3d */
[C---:B------:R-:W-:Y:S01]  /*3d50*/  ISETP.GT.U32.AND P5, PT, R61.reuse, R58, PT ;  /* 0x0000003a3d00720c */ /* 0x040fe20003fa4070 */
[----:B------:R-:W-:Y:S01]  /*3d60*/  @!P4 IMAD.IADD R4, R4, 0x1, -R61 ;  /* 0x000000010404c824 */ /* 0x000fe200078e0a3d */
[----:B------:R-:W-:-:S07]  /*3d70*/  ISETP.GT.U32.AND P4, PT, R61, R57, PT ;  /* 0x000000393d00720c */ /* 0x000fce0003f84070 */
[--C-:B------:R-:W-:Y:S02]  /*3d80*/  @!P0 IMAD.IADD R56, R56, 0x1, -R61.reuse ;  /* 0x0000000138388824 */ /* 0x100fe400078e0a3d */
[--C-:B------:R-:W-:Y:S02]  /*3d90*/  @!P1 IMAD.IADD R59, R59, 0x1, -R61.reuse ;  /* 0x000000013b3b9824 */ /* 0x100fe400078e0a3d */
[--C-:B------:R-:W-:Y:S02]  /*3da0*/  @!P5 IMAD.IADD R58, R58, 0x1, -R61.reuse ;  /* 0x000000013a3ad824 */ /* 0x100fe400078e0a3d */
[----:B------:R-:W-:Y:S01]  /*3db0*/  @!P4 IMAD.IADD R57, R57, 0x1, -R61 ;  /* 0x000000013939c824 */ /* 0x000fe200078e0a3d */
[----:B--2---:R-:W-:-:S13]  /*3dc0*/  ISETP.GT.U32.AND P3, PT, R61, R8, PT ;  /* 0x000000083d00720c */ /* 0x004fda0003f64070 */
[----:B------:R-:W-:Y:S01]  /*3dd0*/  @!P3 IMAD.IADD R8, R8, 0x1, -R61 ;  /* 0x000000010808b824 */ /* 0x000fe200078e0a3d */
[----:B------:R-:W-:-:S13]  /*3de0*/  ISETP.GT.U32.AND P3, PT, R61, R0, PT ;  /* 0x000000003d00720c */ /* 0x000fda0003f64070 */
[----:B------:R-:W-:-:S05]  /*3df0*/  @!P3 IMAD.IADD R0, R0, 0x1, -R61 ;  /* 0x000000010000b824 */ /* 0x000fca00078e0a3d */
[----:B------:R-:W-:Y:S04]  /*3e00*/  STL [R1+0x256c], R0 ;  /* 0x00256c0001007387 */ /* 0x000fe80000100800 */
[----:B------:R0:W-:Y:S04]  /*3e10*/  STL [R1+0xc], R56 ;  /* 0x00000c3801007387 */ /* 0x0001e80000100800 */
[----:B0-----:R-:W2:Y:S04]  /*3e20*/  LDL.LU R56, [R1+0x25b8] ;  /* 0x0025b80001387983 */ /* 0x001ea80000300800 */
[----:B------:R0:W-:Y:S04]  /*3e30*/  STL [R1+0x8], R59 ;  /* 0x0000083b01007387 */ /* 0x0001e80000100800 */
[----:B0-----:R-:W3:Y:S04]  /*3e40*/  LDL.LU R59, [R1+0x25b4] ;  /* 0x0025b400013b7983 */ /* 0x001ee80000300800 */
[----:B------:R0:W-:Y:S04]  /*3e50*/  STL [R1+0x4], R58 ;  /* 0x0000043a01007387 */ /* 0x0001e80000100800 */
[----:B0-----:R-:W5:Y:S04]  /*3e60*/  LDL.LU R58, [R1+0x25b0] ;  /* 0x0025b000013a7983 */ /* 0x001f680000300800 */
[----:B------:R0:W-:Y:S04]  /*3e70*/  STL [R1], R57 ;  /* 0x0000003901007387 */ /* 0x0001e80000100800 */
[----:B0-----:R-:W5:Y:S01]  /*3e80*/  LDL.LU R57, [R1+0x25ac] ;  /* 0x0025ac0001397983 */ /* 0x001f620000300800 */
[----:B------:R-:W-:-:S02]  /*3e90*/  ISETP.GT.U32.AND P2, PT, R61, R3, PT ;  /* 0x000000033d00720c */ /* 0x000fc40003f44070 */
[C---:B----4-:R-:W-:Y:S02]  /*3ea0*/  ISETP.GT.U32.AND P6, PT, R61.reuse, R2, PT ;  /* 0x000000023d00720c */ /* 0x050fe40003fc4070 */
[C---:B------:R-:W-:Y:S02]  /*3eb0*/  ISETP.GT.U32.AND P3, PT, R61.reuse, R7, PT ;  /* 0x000000073d00720c */ /* 0x040fe40003f64070 */
[C---:B------:R-:W-:Y:S02]  /*3ec0*/  ISETP.GT.U32.AND P0, PT, R61.reuse, R6, PT ;  /* 0x000000063d00720c */ /* 0x040fe40003f04070 */
[----:B------:R-:W-:-:S05]  /*3ed0*/  ISETP.GT.U32.AND P1, PT, R61, R5, PT ;  /* 0x000000053d00720c */ /* 0x000fca0003f24070 */
[--C-:B------:R-:W-:Y:S01]  /*3ee0*/  @!P2 IMAD.IADD R3, R3, 0x1, -R61.reuse ;  /* 0x000000010303a824 */ /* 0x100fe200078e0a3d */
[C---:B------:R-:W-:Y:S01]  /*3ef0*/  ISETP.GT.U32.AND P2, PT, R61.reuse, R8, PT ;  /* 0x000000083d00720c */ /* 0x040fe20003f44070 */
[--C-:B------:R-:W-:Y:S01]  /*3f00*/  @!P6 IMAD.IADD R2, R2, 0x1, -R61.reuse ;  /* 0x000000010202e824 */ /* 0x100fe200078e0a3d */
[----:B------:R-:W-:Y:S01]  /*3f10*/  ISETP.GT.U32.AND P5, PT, R61, R4, PT ;  /* 0x000000043d00720c */ /* 0x000fe20003fa4070 */
[----:B------:R-:W-:-:S03]  /*3f20*/  @!P3 IMAD.IADD R7, R7, 0x1, -R61 ;  /* 0x000000010707b824 */ /* 0x000fc600078e0a3d */
[----:B------:R-:W-:Y:S01]  /*3f30*/  ISETP.GT.U32.AND P6, PT, R61, R2, PT ;  /* 0x000000023d00720c */ /* 0x000fe20003fc4070 */
[--C-:B------:R-:W-:Y:S02]  /*3f40*/  @!P0 IMAD.IADD R6, R6, 0x1, -R61.reuse ;  /* 0x0000000106068824 */ /* 0x100fe400078e0a3d */
[----:B------:R-:W-:-:S04]  /*3f50*/  @!P1 IMAD.IADD R5, R5, 0x1, -R61 ;  /* 0x0000000105059824 */ /* 0x000fc800078e0a3d */
[--C-:B------:R-:W-:Y:S02]  /*3f60*/  @!P2 IMAD.IADD R8, R8, 0x1, -R61.reuse ;  /* 0x000000010808a824 */ /* 0x100fe400078e0a3d */
[----:B------:R-:W-:Y:S01]  /*3f70*/  @!P5 IMAD.IADD R4, R4, 0x1, -R61 ;  /* 0x000000010404d824 */ /* 0x000fe200078e0a3d */
[----:B------:R-:W-:-:S03]  /*3f80*/  ISETP.GT.U32.AND P5, PT, R61, R55, PT ;  /* 0x000000373d00720c */ /* 0x000fc60003fa4070 */
[----:B------:R-:W-:Y:S01]  /*3f90*/  @!P6 IMAD.IADD R2, R2, 0x1, -R61 ;  /* 0x000000010202e824 */ /* 0x000fe200078e0a3d */
[C---:B------:R-:W-:Y:S02]  /*3fa0*/  ISETP.GT.U32.AND P6, PT, R61.reuse, R53, PT ;  /* 0x000000353d00720c */ /* 0x040fe40003fc4070 */
[----:B------:R-:W-:-:S07]  /*3fb0*/  ISETP.GT.U32.AND P4, PT, R61, R3, PT ;  /* 0x000000033d00720c */ /* 0x000fce0003f84070 */
[----:B------:R-:W-:-:S04]  /*3fc0*/  @!P5 IMAD.IADD R55, R55, 0x1, -R61 ;  /* 0x000000013737d824 */ /* 0x000fc800078e0a3d */
[--C-:B------:R-:W-:Y:S01]  /*3fd0*/  @!P6 IMAD.IADD R53, R53, 0x1, -R61.reuse ;  /* 0x000000013535e824 */ /* 0x100fe200078e0a3d */
[----:B------:R-:W-:Y:S01]  /*3fe0*/  IABS R42, R42 ;  /* 0x0000002a002a7213 */ /* 0x000fe20000000000 */
[----:B------:R-:W-:Y:S01]  /*3ff0*/  STL [R1+0x2584], R8 ;  /* 0x0025840801007387 */ /* 0x000fe20000100800 */
[----:B------:R-:W-:-:S03]  /*4000*/  @!P4 IMAD.IADD R3, R3, 0x1, -R61 ;  /* 0x000000010303c824 */ /* 0x000fc600078e0a3d */
[----:B------:R0:W-:Y:S01]  /*4010*/  STL [R1+0x2580], R7 ;  /* 0x0025800701007387 */ /* 0x0001e20000100800 */
[----:B------:R-:W-:-:S03]  /*4020*/  IMAD.HI.U32 R60, R60, R42, RZ ;  /* 0x0000002a3c3c7227 */ /* 0x000fc600078e00ff */
[----:B------:R-:W-:Y:S04]  /*4030*/  STL [R1+0x2578], R6 ;  /* 0x0025780601007387 */ /* 0x000fe80000100800 */
[----:B------:R-:W-:Y:S01]  /*4040*/  STL [R1+0x257c], R5 ;  /* 0x00257c0501007387 */ /* 0x000fe20000100800 */
[----:B------:R-:W-:-:S03]  /*4050*/  IMAD.MOV R60, RZ, RZ, -R60 ;  /* 0x000000ffff3c7224 */ /* 0x000fc600078e0a3c */
[----:B------:R-:W-:Y:S04]  /*4060*/  STL [R1+0x2588], R4 ;  /* 0x0025880401007387 */ /* 0x000fe80000100800 */
[----:B------:R-:W-:Y:S04]  /*4070*/  STL [R1+0x258c], R3 ;  /* 0x00258c0301007387 */ /* 0x000fe80000100800 */
[----:B------:R1:W-:Y:S01]  /*4080*/  STL [R1+0x2590], R2 ;  /* 0x0025900201007387 */ /* 0x0003e20000100800 */
[C---:B------:R-:W-:Y:S01]  /*4090*/  IMAD R60, R61.reuse, R60, R42 ;  /* 0x0000003c3d3c7224 */ /* 0x040fe200078e022a */
[----:B--2---:R-:W-:-:S02]  /*40a0*/  ISETP.GT.U32.AND P1, PT, R61, R56, PT ;  /* 0x000000383d00720c */ /* 0x004fc40003f24070 */
[C---:B---3--:R-:W-:Y:S02]  /*40b0*/  ISETP.GT.U32.AND P2, PT, R61.reuse, R59, PT ;  /* 0x0000003b3d00720c */ /* 0x048fe40003f44070 */
[----:B-----5:R-:W-:-:S11]  /*40c0*/  ISETP.GT.U32.AND P3, PT, R61, R58, PT ;  /* 0x0000003a3d00720c */ /* 0x020fd60003f64070 */
[--C-:B------:R-:W-:Y:S01]  /*40d0*/  @!P2 IMAD.IADD R59, R59, 0x1, -R61.reuse ;  /* 0x000000013b3ba824 */ /* 0x100fe200078e0a3d */
[C---:B------:R-:W-:Y:S02]  /*40e0*/  ISETP.GT.U32.AND P2, PT, R61.reuse, R52, PT ;  /* 0x000000343d00720c */ /* 0x040fe40003f44070 */
[C---:B------:R-:W-:Y:S01]  /*40f0*/  ISETP.GT.U32.AND P0, PT, R61.reuse, R57, PT ;  /* 0x000000393d00720c */ /* 0x040fe20003f04070 */
[--C-:B------:R-:W-:Y:S01]  /*4100*/  @!P3 IMAD.IADD R58, R58, 0x1, -R61.reuse ;  /* 0x000000013a3ab824 */ /* 0x100fe200078e0a3d */
[C---:B------:R-:W-:Y:S01]  /*4110*/  ISETP.GT.U32.AND P3, PT, R61.reuse, R51, PT ;  /* 0x000000333d00720c */ /* 0x040fe20003f64070 */
[----:B------:R-:W-:Y:S01]  /*4120*/  @!P1 IMAD.IADD R56, R56, 0x1, -R61 ;  /* 0x0000000138389824 */ /* 0x000fe200078e0a3d */
[----:B------:R-:W-:-:S09]  /*4130*/  ISETP.GT.U32.AND P1, PT, R61, R49, PT ;  /* 0x000000313d00720c */ /* 0x000fd20003f24070 */
[--C-:B------:R-:W-:Y:S01]  /*4140*/  @!P0 IMAD.IADD R57, R57, 0x1, -R61.reuse ;  /* 0x0000000139398824 */ /* 0x100fe200078e0a3d */
[C---:B------:R-:W-:Y:S01]  /*4150*/  ISETP.GT.U32.AND P0, PT, R61.reuse, R50, PT ;  /* 0x000000323d00720c */ /* 0x040fe20003f04070 */
[--C-:B------:R-:W-:Y:S01]  /*4160*/  @!P2 IMAD.IADD R52, R52, 0x1, -R61.reuse ;  /* 0x000000013434a824 */ /* 0x100fe200078e0a3d */
[----:B------:R-:W-:Y:S01]  /*4170*/  ISETP.GT.U32.AND P6, PT, R61, R59, PT ;  /* 0x0000003b3d00720c */ /* 0x000fe20003fc4070 */
[--C-:B------:R-:W-:Y:S01]  /*4180*/  @!P3 IMAD.IADD R51, R51, 0x1, -R61.reuse ;  /* 0x000000013333b824 */ /* 0x100fe200078e0a3d */
[----:B------:R-:W-:Y:S01]  /*4190*/  ISETP.GT.U32.AND P2, PT, R61, R58, PT ;  /* 0x0000003a3d00720c */ /* 0x000fe20003f44070 */
[----:B------:R-:W-:Y:S01]  /*41a0*/  @!P1 IMAD.IADD R49, R49, 0x1, -R61 ;  /* 0x0000000131319824 */ /* 0x000fe200078e0a3d */
[C---:B------:R-:W-:Y:S02]  /*41b0*/  ISETP.GT.U32.AND P3, PT, R61.reuse, R57, PT ;  /* 0x000000393d00720c */ /* 0x040fe40003f64070 */
[----:B------:R-:W-:-:S05]  /*41c0*/  ISETP.GT.U32.AND P1, PT, R61, R55, PT ;  /* 0x000000373d00720c */ /* 0x000fca0003f24070 */
[--C-:B------:R-:W-:Y:S01]  /*41d0*/  @!P0 IMAD.IADD R50, R50, 0x1, -R61.reuse ;  /* 0x0000000132328824 */ /* 0x100fe200078e0a3d */
[----:B------:R-:W-:Y:S01]  /*41e0*/  ISETP.GT.U32.AND P0, PT, R61, R56, PT ;  /* 0x000000383d00720c */ /* 0x000fe20003f04070 */
[--C-:B------:R-:W-:Y:S02]  /*41f0*/  @!P6 IMAD.IADD R59, R59, 0x1, -R61.reuse ;  /* 0x000000013b3be824 */ /* 0x100fe400078e0a3d */
[--C-:B------:R-:W-:Y:S02]  /*4200*/  @!P2 IMAD.IADD R58, R58, 0x1, -R61.reuse ;  /* 0x000000013a3aa824 */ /* 0x100fe400078e0a3d */
[--C-:B------:R-:W-:Y:S01]  /*4210*/  @!P3 IMAD.IADD R57, R57, 0x1, -R61.reuse ;  /* 0x000000013939b824 */ /* 0x100fe200078e0a3d */
[----:B------:R-:W-:Y:S01]  /*4220*/  STL [R1+0x2594], R59 ;  /* 0x0025943b01007387 */ /* 0x000fe20000100800 */
[----:B------:R-:W-:-:S03]  /*4230*/  @!P1 IMAD.IADD R55, R55, 0x1, -R61 ;  /* 0x0000000137379824 */ /* 0x000fc600078e0a3d */
[----:B------:R-:W-:Y:S03]  /*4240*/  STL [R1+0x2598], R58 ;  /* 0x0025983a01007387 */ /* 0x000fe60000100800 */
[----:B------:R-:W-:Y:S01]  /*4250*/  @!P0 IMAD.IADD R56, R56, 0x1, -R61 ;  /* 0x0000000138388824 */ /* 0x000fe200078e0a3d */
[----:B------:R-:W-:Y:S04]  /*4260*/  STL [R1+0x259c], R57 ;  /* 0x00259c3901007387 */ /* 0x000fe80000100800 */
[----:B------:R-:W-:Y:S04]  /*4270*/  STL [R1+0x25a0], R56 ;  /* 0x0025a03801007387 */ /* 0x000fe80000100800 */
[----:B------:R2:W-:Y:S04]  /*4280*/  STL [R1+0x25a4], R55 ;  /* 0x0025a43701007387 */ /* 0x0005e80000100800 */
[----:B------:R-:W3:Y:S01]  /*4290*/  LDL.LU R42, [R1+0x25a8] ;  /* 0x0025a800012a7983 */ /* 0x000ee20000300800 */
[----:B------:R-:W-:-:S02]  /*42a0*/  ISETP.GT.U32.AND P4, PT, R61, R54, PT ;  /* 0x000000363d00720c */ /* 0x000fc40003f84070 */
[C---:B------:R-:W-:Y:S01]  /*42b0*/  ISETP.GT.U32.AND P5, PT, R61.reuse, R48, PT ;  /* 0x000000303d00720c */ /* 0x040fe20003fa4070 */
[----:B------:R-:W1:Y:S01]  /*42c0*/  S2R R0, SR_TID.X ;  /* 0x0000000000007919 */ /* 0x000e620000002100 */
[----:B------:R-:W-:-:S03]  /*42d0*/  ISETP.GT.U32.AND P1, PT, R61, R49, PT ;  /* 0x000000313d00720c */ /* 0x000fc60003f24070 */
[----:B0-----:R-:W4:Y:S06]  /*42e0*/  LDL R7, [R1+0xf90] ;  /* 0x000f900001077983 */ /* 0x001f2c0000100800 */
[--C-:B------:R-:W-:Y:S02]  /*42f0*/  @!P4 IMAD.IADD R54, R54, 0x1, -R61.reuse ;  /* 0x000000013636c824 */ /* 0x100fe400078e0a3d */
[----:B------:R-:W-:-:S03]  /*4300*/  @!P5 IMAD.IADD R48, R48, 0x1, -R61 ;  /* 0x000000013030d824 */ /* 0x000fc600078e0a3d */
[C---:B------:R-:W-:Y:S02]  /*4310*/  ISETP.GT.U32.AND P5, PT, R61.reuse, R54, PT ;  /* 0x000000363d00720c */ /* 0x040fe40003fa4070 */
[----:B------:R-:W-:Y:S01]  /*4320*/  ISETP.GT.U32.AND P4, PT, R61, R47, PT ;  /* 0x0000002f3d00720c */ /* 0x000fe20003f84070 */
[----:B------:R-:W-:-:S10]  /*4330*/  @!P1 IMAD.IADD R49, R49, 0x1, -R61 ;  /* 0x0000000131319824 */ /* 0x000fd400078e0a3d */
[--C-:B------:R-:W-:Y:S01]  /*4340*/  @!P5 IMAD.IADD R54, R54, 0x1, -R61.reuse ;  /* 0x000000013636d824 */ /* 0x100fe200078e0a3d */
[----:B------:R-:W-:Y:S01]  /*4350*/  ISETP.GT.U32.AND P5, PT, R61, R48, PT ;  /* 0x000000303d00720c */ /* 0x000fe20003fa4070 */
[----:B------:R-:W-:Y:S01]  /*4360*/  @!P4 IMAD.IADD R47, R47, 0x1, -R61 ;  /* 0x000000012f2fc824 */ /* 0x000fe200078e0a3d */
[----:B------:R-:W-:-:S04]  /*4370*/  ISETP.GT.U32.AND P4, PT, R61, R53, PT ;  /* 0x000000353d00720c */ /* 0x000fc80003f84070 */
[----:B------:R-:W-:-:S07]  /*4380*/  ISETP.GT.U32.AND P6, PT, R61, R47, PT ;  /* 0x0000002f3d00720c */ /* 0x000fce0003fc4070 */
[--C-:B------:R-:W-:Y:S01]  /*4390*/  @!P5 IMAD.IADD R48, R48, 0x1, -R61.reuse ;  /* 0x000000013030d824 */ /* 0x100fe200078e0a3d */
[----:B------:R-:W-:Y:S01]  /*43a0*/  ISETP.GT.U32.AND P5, PT, R61, R41, PT ;  /* 0x000000293d00720c */ /* 0x000fe20003fa4070 */
[----:B------:R-:W-:Y:S01]  /*43b0*/  @!P4 IMAD.IADD R53, R53, 0x1, -R61 ;  /* 0x000000013535c824 */ /* 0x000fe200078e0a3d */
[----:B------:R-:W-:-:S03]  /*43c0*/  ISETP.GT.U32.AND P4, PT, R61, R46, PT ;  /* 0x0000002e3d00720c */ /* 0x000fc60003f84070 */
[----:B------:R-:W-:Y:S01]  /*43d0*/  @!P6 IMAD.IADD R47, R47, 0x1, -R61 ;  /* 0x000000012f2fe824 */ /* 0x000fe200078e0a3d */
[----:B------:R-:W-:-:S07]  /*43e0*/  ISETP.GT.U32.AND P6, PT, R61, R40, PT ;  /* 0x000000283d00720c */ /* 0x000fce0003fc4070 */
[--C-:B------:R-:W-:Y:S01]  /*43f0*/  @!P5 IMAD.IADD R41, R41, 0x1, -R61.reuse ;  /* 0x000000012929d824 */ /* 0x100fe200078e0a3d */
[----:B------:R-:W-:Y:S01]  /*4400*/  ISETP.GT.U32.AND P5, PT, R61, R34, PT ;  /* 0x000000223d00720c */ /* 0x000fe20003fa4070 */
[----:B------:R-:W-:-:S04]  /*4410*/  @!P4 IMAD.IADD R46, R46, 0x1, -R61 ;  /* 0x000000012e2ec824 */ /* 0x000fc800078e0a3d */
[----:B------:R-:W-:Y:S01]  /*4420*/  @!P6 IMAD.IADD R40, R40, 0x1, -R61 ;  /* 0x000000012828e824 */ /* 0x000fe200078e0a3d */
[----:B------:R-:W-:-:S07]  /*4430*/  ISETP.GT.U32.AND P6, PT, R61, R46, PT ;  /* 0x0000002e3d00720c */ /* 0x000fce0003fc4070 */
[----:B------:R-:W-:Y:S01]  /*4440*/  @!P5 IMAD.IADD R34, R34, 0x1, -R61 ;  /* 0x000000012222d824 */ /* 0x000fe200078e0a3d */
[----:B------:R-:W-:-:S05]  /*4450*/  ISETP.GT.U32.AND P5, PT, R61, R40, PT ;  /* 0x000000283d00720c */ /* 0x000fca0003fa4070 */
[----:B------:R-:W-:Y:S01]  /*4460*/  @!P6 IMAD.IADD R46, R46, 0x1, -R61 ;  /* 0x000000012e2ee824 */ /* 0x000fe200078e0a3d */
[----:B------:R-:W-:-:S07]  /*4470*/  ISETP.GT.U32.AND P6, PT, R61, R34, PT ;  /* 0x000000223d00720c */ /* 0x000fce0003fc4070 */
[----:B------:R-:W-:Y:S01]  /*4480*/  @!P5 IMAD.IADD R40, R40, 0x1, -R61 ;  /* 0x000000012828d824 */ /* 0x000fe200078e0a3d */
[----:B------:R-:W-:-:S05]  /*4490*/  ISETP.GT.U32.AND P5, PT, R61, R33, PT ;  /* 0x000000213d00720c */ /* 0x000fca0003fa4070 */
[----:B------:R-:W-:Y:S01]  /*44a0*/  @!P6 IMAD.IADD R34, R34, 0x1, -R61 ;  /* 0x000000012222e824 */ /* 0x000fe200078e0a3d */
[----:B------:R-:W-:-:S07]  /*44b0*/  ISETP.GT.U32.AND P6, PT, R61, R27, PT ;  /* 0x0000001b3d00720c */ /* 0x000fce0003fc4070 */
[----:B------:R-:W-:-:S06]  /*44c0*/  @!P5 IMAD.IADD R33, R33, 0x1, -R61 ;  /* 0x000000012121d824 */ /* 0x000fcc00078e0a3d */
[----:B------:R-:W-:Y:S01]  /*44d0*/  @!P6 IMAD.IADD R27, R27, 0x1, -R61 ;  /* 0x000000011b1be824 */ /* 0x000fe200078e0a3d */
[----:B------:R-:W-:-:S13]  /*44e0*/  ISETP.GT.U32.AND P6, PT, R61, R33, PT ;  /* 0x000000213d00720c */ /* 0x000fda0003fc4070 */
[----:B------:R-:W-:Y:S01]  /*44f0*/  @!P6 IMAD.IADD R33, R33, 0x1, -R61 ;  /* 0x000000012121e824 */ /* 0x000fe200078e0a3d */
[C---:B-1----:R-:W-:Y:S01]  /*4500*/  LOP3.LUT R2, R0.reuse, 0x7, RZ, 0xc0, !PT ;  /* 0x0000000700027812 */ /* 0x042fe200078ec0ff */
[----:B--2---:R-:W-:Y:S02]  /*4510*/  IMAD.SHL.U32 R55, R0, 0x2, RZ ;  /* 0x0000000200377824 */ /* 0x004fe400078e00ff */
[----:B------:R-:W2:Y:S01]  /*4520*/  LDL R0, [R1+0xf98] ;  /* 0x000f980001007983 */ /* 0x000ea20000100800 */
[----:B---3--:R-:W-:-:S13]  /*4530*/  ISETP.GT.U32.AND P1, PT, R61, R42, PT ;  /* 0x0000002a3d00720c */ /* 0x008fda0003f24070 */
[----:B------:R-:W-:Y:S01]  /*4540*/  @!P1 IMAD.IADD R42, R42, 0x1, -R61 ;  /* 0x000000012a2a9824 */ /* 0x000fe200078e0a3d */
[----:B------:R-:W-:-:S13]  /*4550*/  ISETP.GT.U32.AND P1, PT, R61, R35, PT ;  /* 0x000000233d00720c */ /* 0x000fda0003f24070 */
        /* <DEDUP_REMOVED lines=8> */
[----:B------:R-:W-:-:S05]  /*45e0*/  @!P1 IMAD.IADD R21, R21, 0x1, -R61 ;  /* 0x0000000115159824 */ /* 0x000fca00078e0a3d */
[----:B------:R-:W-:-:S13]  /*45f0*/  ISETP.GT.U32.AND P6, PT, R61, R21, PT ;  /* 0x000000153d00720c */ /* 0x000fda0003fc4070 */
[----:B------:R-:W-:-:S05]  /*4600*/  @!P6 IMAD.IADD R21, R21, 0x1, -R61 ;  /* 0x000000011515e824 */ /* 0x000fca00078e0a3d */
[----:B------:R-:W-:Y:S04]  /*4610*/  STL [R1+0x2574], R21 ;  /* 0x0025741501007387 */ /* 0x000fe80000100800 */
[----:B------:R-:W3:Y:S01]  /*4620*/  LDL R6, [R1+0xfa0] ;  /* 0x000fa00001067983 */ /* 0x000ee20000100800 */
[C---:B------:R-:W-:Y:S02]  /*4630*/  ISETP.GT.U32.AND P2, PT, R61.reuse, R52, PT ;  /* 0x000000343d00720c */ /* 0x040fe40003f44070 */
[C---:B------:R-:W-:Y:S02]  /*4640*/  ISETP.GT.U32.AND P0, PT, R61.reuse, R50, PT ;  /* 0x000000323d00720c */ /* 0x040fe40003f04070 */
[C---:B------:R-:W-:Y:S02]  /*4650*/  ISETP.GT.U32.AND P3, PT, R61.reuse, R51, PT ;  /* 0x000000333d00720c */ /* 0x040fe40003f64070 */
[----:B------:R-:W-:-:S02]  /*4660*/  ISETP.GT.U32.AND P4, PT, R61, R39, PT ;  /* 0x000000273d00720c */ /* 0x000fc40003f84070 */
[C---:B------:R-:W-:Y:S01]  /*4670*/  ISETP.GT.U32.AND P5, PT, R61.reuse, R26, PT ;  /* 0x0000001a3d00720c */ /* 0x040fe20003fa4070 */
[----:B------:R-:W-:Y:S01]  /*4680*/  IMAD.MOV.U32 R58, RZ, RZ, 0x3f ;  /* 0x0000003fff3a7424 */ /* 0x000fe200078e00ff */
[C---:B------:R-:W-:Y:S01]  /*4690*/  ISETP.GT.U32.AND P1, PT, R61.reuse, R27, PT ;  /* 0x0000001b3d00720c */ /* 0x040fe20003f24070 */
[----:B------:R-:W-:Y:S01]  /*46a0*/  IMAD R8, R2, 0x90, RZ ;  /* 0x0000009002087824 */ /* 0x000fe200078e02ff */
[C---:B------:R-:W-:Y:S01]  /*46b0*/  ISETP.GT.U32.AND P6, PT, R61.reuse, R14, PT ;  /* 0x0000000e3d00720c */ /* 0x040fe20003fc4070 */
[--C-:B------:R-:W-:Y:S01]  /*46c0*/  @!P2 IMAD.IADD R52, R52, 0x1, -R61.reuse ;  /* 0x000000013434a824 */ /* 0x100fe200078e0a3d */
[C---:B------:R-:W-:Y:S01]  /*46d0*/  ISETP.GT.U32.AND P2, PT, R61.reuse, R45, PT ;  /* 0x0000002d3d00720c */ /* 0x040fe20003f44070 */
[--C-:B------:R-:W-:Y:S01]  /*46e0*/  @!P0 IMAD.IADD R50, R50, 0x1, -R61.reuse ;  /* 0x0000000132328824 */ /* 0x100fe200078e0a3d */
[----:B------:R-:W-:Y:S01]  /*46f0*/  ISETP.GT.U32.AND P0, PT, R61, R43, PT ;  /* 0x0000002b3d00720c */ /* 0x000fe20003f04070 */
[--C-:B------:R-:W-:Y:S01]  /*4700*/  @!P3 IMAD.IADD R51, R51, 0x1, -R61.reuse ;  /* 0x000000013333b824 */ /* 0x100fe200078e0a3d */
[----:B------:R-:W-:Y:S01]  /*4710*/  ISETP.GT.U32.AND P3, PT, R61, R44, PT ;  /* 0x0000002c3d00720c */ /* 0x000fe20003f64070 */
[----:B------:R-:W-:Y:S01]  /*4720*/  @!P4 IMAD.IADD R39, R39, 0x1, -R61 ;  /* 0x000000012727c824 */ /* 0x000fe200078e0a3d */
[----:B------:R-:W5:Y:S01]  /*4730*/  LDL R59, [R1+0xf9c] ;  /* 0x000f9c00013b7983 */ /* 0x000f620000100800 */
[----:B------:R-:W-:-:S02]  /*4740*/  IMAD R56, R2, 0x210, RZ ;  /* 0x0000021002387824 */ /* 0x000fc400078e02ff */
[--C-:B------:R-:W-:Y:S01]  /*4750*/  @!P5 IMAD.IADD R26, R26, 0x1, -R61.reuse ;  /* 0x000000011a1ad824 */ /* 0x100fe200078e0a3d */
[----:B------:R-:W-:Y:S01]  /*4760*/  IADD3 R58, R58, c[0x0][0x180], RZ ;  /* 0x000060003a3a7a10 */ /* 0x000fe20007ffe0ff */
[--C-:B------:R-:W-:Y:S01]  /*4770*/  @!P1 IMAD.IADD R27, R27, 0x1, -R61.reuse ;  /* 0x000000011b1b9824 */ /* 0x100fe200078e0a3d */
[----:B------:R-:W5:Y:S01]  /*4780*/  LDL R3, [R1+0xfa8] ;  /* 0x000fa80001037983 */ /* 0x000f620000100800 */
[--C-:B------:R-:W-:Y:S01]  /*4790*/  @!P2 IMAD.IADD R45, R45, 0x1, -R61.reuse ;  /* 0x000000012d2da824 */ /* 0x100fe200078e0a3d */
[----:B------:R-:W-:Y:S01]  /*47a0*/  ISETP.GT.U32.AND P2, PT, R61, R38, PT ;  /* 0x000000263d00720c */ /* 0x000fe20003f44070 */
[--C-:B------:R-:W-:Y:S01]  /*47b0*/  @!P0 IMAD.IADD R43, R43, 0x1, -R61.reuse ;  /* 0x000000012b2b8824 */ /* 0x100fe200078e0a3d */
[C---:B------:R-:W-:Y:S01]  /*47c0*/  ISETP.GT.U32.AND P0, PT, R61.reuse, R36, PT ;  /* 0x000000243d00720c */ /* 0x040fe20003f04070 */
[--C-:B------:R-:W-:Y:S01]  /*47d0*/  @!P3 IMAD.IADD R44, R44, 0x1, -R61.reuse ;  /* 0x000000012c2cb824 */ /* 0x100fe200078e0a3d */
[C---:B------:R-:W-:Y:S01]  /*47e0*/  ISETP.GT.U32.AND P4, PT, R61.reuse, R45, PT ;  /* 0x0000002d3d00720c */ /* 0x040fe20003f84070 */
[--C-:B------:R-:W-:Y:S01]  /*47f0*/  @!P6 IMAD.IADD R14, R14, 0x1, -R61.reuse ;  /* 0x000000010e0ee824 */ /* 0x100fe200078e0a3d */
[C---:B------:R-:W-:Y:S01]  /*4800*/  ISETP.GT.U32.AND P3, PT, R61.reuse, R37, PT ;  /* 0x000000253d00720c */ /* 0x040fe20003f64070 */
[----:B------:R-:W5:Y:S04]  /*4810*/  LDL R2, [R1+0xfa4] ;  /* 0x000fa40001027983 */ /* 0x000f680000100800 */
[----:B------:R-:W5:Y:S02]  /*4820*/  LDL R4, [R1+0x12a4] ;  /* 0x0012a40001047983 */ /* 0x000f640000100800 */
[--C-:B------:R-:W-:Y:S01]  /*4830*/  @!P2 IMAD.IADD R38, R38, 0x1, -R61.reuse ;  /* 0x000000012626a824 */ /* 0x100fe200078e0a3d */
[C---:B------:R-:W-:Y:S01]  /*4840*/  ISETP.GT.U32.AND P2, PT, R61.reuse, R44, PT ;  /* 0x0000002c3d00720c */ /* 0x040fe20003f44070 */
[--C-:B------:R-:W-:Y:S01]  /*4850*/  @!P0 IMAD.IADD R36, R36, 0x1, -R61.reuse ;  /* 0x0000000124248824 */ /* 0x100fe200078e0a3d */
[----:B------:R-:W-:Y:S01]  /*4860*/  ISETP.GT.U32.AND P0, PT, R61, R42, PT ;  /* 0x0000002a3d00720c */ /* 0x000fe20003f04070 */
[--C-:B------:R-:W-:Y:S01]  /*4870*/  @!P4 IMAD.IADD R45, R45, 0x1, -R61.reuse ;  /* 0x000000012d2dc824 */ /* 0x100fe200078e0a3d */
[----:B------:R-:W-:Y:S01]  /*4880*/  ISETP.GT.U32.AND P4, PT, R61, R39, PT ;  /* 0x000000273d00720c */ /* 0x000fe20003f84070 */
[--C-:B------:R-:W-:Y:S01]  /*4890*/  @!P3 IMAD.IADD R37, R37, 0x1, -R61.reuse ;  /* 0x000000012525b824 */ /* 0x100fe200078e0a3d */
[C---:B------:R-:W-:Y:S01]  /*48a0*/  ISETP.GT.U32.AND P3, PT, R61.reuse, R43, PT ;  /* 0x0000002b3d00720c */ /* 0x040fe20003f64070 */
[----:B------:R-:W5:Y:S06]  /*48b0*/  LDL R5, [R1+0x17f4] ;  /* 0x0017f40001057983 */ /* 0x000f6c0000100800 */
[--C-:B------:R-:W-:Y:S01]  /*48c0*/  @!P2 IMAD.IADD R44, R44, 0x1, -R61.reuse ;  /* 0x000000012c2ca824 */ /* 0x100fe200078e0a3d */
[C---:B------:R-:W-:Y:S01]  /*48d0*/  ISETP.GT.U32.AND P2, PT, R61.reuse, R38, PT ;  /* 0x000000263d00720c */ /* 0x040fe20003f44070 */
[--C-:B------:R-:W-:Y:S01]  /*48e0*/  @!P0 IMAD.IADD R42, R42, 0x1, -R61.reuse ;  /* 0x000000012a2a8824 */ /* 0x100fe200078e0a3d */
[----:B------:R-:W-:Y:S01]  /*48f0*/  ISETP.GT.U32.AND P0, PT, R61, R36, PT ;  /* 0x000000243d00720c */ /* 0x000fe20003f04070 */
[--C-:B------:R-:W-:Y:S01]  /*4900*/  @!P4 IMAD.IADD R39, R39, 0x1, -R61.reuse ;  /* 0x000000012727c824 */ /* 0x100fe200078e0a3d */
[----:B------:R-:W-:Y:S01]  /*4910*/  ISETP.GT.U32.AND P4, PT, R61, R32, PT ;  /* 0x000000203d00720c */ /* 0x000fe20003f84070 */
[----:B------:R-:W-:Y:S01]  /*4920*/  @!P3 IMAD.IADD R43, R43, 0x1, -R61 ;  /* 0x000000012b2bb824 */ /* 0x000fe200078e0a3d */
[----:B------:R-:W-:-:S07]  /*4930*/  ISETP.GT.U32.AND P3, PT, R61, R37, PT ;  /* 0x000000253d00720c */ /* 0x000fce0003f64070 */
[--C-:B------:R-:W-:Y:S01]  /*4940*/  @!P2 IMAD.IADD R38, R38, 0x1, -R61.reuse ;  /* 0x000000012626a824 */ /* 0x100fe200078e0a3d */
[C---:B------:R-:W-:Y:S01]  /*4950*/  ISETP.GT.U32.AND P2, PT, R61.reuse, R31, PT ;  /* 0x0000001f3d00720c */ /* 0x040fe20003f44070 */
[--C-:B------:R-:W-:Y:S01]  /*4960*/  @!P0 IMAD.IADD R36, R36, 0x1, -R61.reuse ;  /* 0x0000000124248824 */ /* 0x100fe200078e0a3d */
[C---:B------:R-:W-:Y:S01]  /*4970*/  ISETP.GT.U32.AND P0, PT, R61.reuse, R29, PT ;  /* 0x0000001d3d00720c */ /* 0x040fe20003f04070 */
[--C-:B------:R-:W-:Y:S01]  /*4980*/  @!P4 IMAD.IADD R32, R32, 0x1, -R61.reuse ;  /* 0x000000012020c824 */ /* 0x100fe200078e0a3d */
[----:B------:R-:W-:Y:S01]  /*4990*/  ISETP.GT.U32.AND P4, PT, R61, R25, PT ;  /* 0x000000193d00720c */ /* 0x000fe20003f84070 */
[----:B------:R-:W-:Y:S01]  /*49a0*/  @!P3 IMAD.IADD R37, R37, 0x1, -R61 ;  /* 0x000000012525b824 */ /* 0x000fe200078e0a3d */
[----:B------:R-:W-:-:S07]  /*49b0*/  ISETP.GT.U32.AND P3, PT, R61, R30, PT ;  /* 0x0000001e3d00720c */ /* 0x000fce0003f64070 */
[--C-:B------:R-:W-:Y:S01]  /*49c0*/  @!P2 IMAD.IADD R31, R31, 0x1, -R61.reuse ;  /* 0x000000011f1fa824 */ /* 0x100fe200078e0a3d */
[----:B------:R-:W-:Y:S01]  /*49d0*/  ISETP.GT.U32.AND P2, PT, R61, R24, PT ;  /* 0x000000183d00720c */ /* 0x000fe20003f44070 */
[--C-:B------:R-:W-:Y:S01]  /*49e0*/  @!P0 IMAD.IADD R29, R29, 0x1, -R61.reuse ;  /* 0x000000011d1d8824 */ /* 0x100fe200078e0a3d */
[----:B------:R-:W-:Y:S01]  /*49f0*/  ISETP.GT.U32.AND P0, PT, R61, R22, PT ;  /* 0x000000163d00720c */ /* 0x000fe20003f04070 */
[--C-:B------:R-:W-:Y:S01]  /*4a00*/  @!P4 IMAD.IADD R25, R25, 0x1, -R61.reuse ;  /* 0x000000011919c824 */ /* 0x100fe200078e0a3d */
[C---:B------:R-:W-:Y:S01]  /*4a10*/  ISETP.GT.U32.AND P4, PT, R61.reuse, R31, PT ;  /* 0x0000001f3d00720c */ /* 0x040fe20003f84070 */
[----:B------:R-:W-:Y:S01]  /*4a20*/  @!P3 IMAD.IADD R30, R30, 0x1, -R61 ;  /* 0x000000011e1eb824 */ /* 0x000fe200078e0a3d */
[----:B------:R-:W-:-:S07]  /*4a30*/  ISETP.GT.U32.AND P5, PT, R61, R32, PT ;  /* 0x000000203d00720c */ /* 0x000fce0003fa4070 */
[--C-:B------:R-:W-:Y:S01]  /*4a40*/  @!P2 IMAD.IADD R24, R24, 0x1, -R61.reuse ;  /* 0x000000011818a824 */ /* 0x100fe200078e0a3d */
[C---:B------:R-:W-:Y:S01]  /*4a50*/  ISETP.GT.U32.AND P2, PT, R61.reuse, R30, PT ;  /* 0x0000001e3d00720c */ /* 0x040fe20003f44070 */
[--C-:B------:R-:W-:Y:S01]  /*4a60*/  @!P0 IMAD.IADD R22, R22, 0x1, -R61.reuse ;  /* 0x0000000116168824 */ /* 0x100fe200078e0a3d */
[----:B------:R-:W-:Y:S01]  /*4a70*/  ISETP.GT.U32.AND P0, PT, R61, R28, PT ;  /* 0x0000001c3d00720c */ /* 0x000fe20003f04070 */
[--C-:B------:R-:W-:Y:S01]  /*4a80*/  @!P4 IMAD.IADD R31, R31, 0x1, -R61.reuse ;  /* 0x000000011f1fc824 */ /* 0x100fe200078e0a3d */
[C---:B------:R-:W-:Y:S01]  /*4a90*/  ISETP.GT.U32.AND P4, PT, R61.reuse, R25, PT ;  /* 0x000000193d00720c */ /* 0x040fe20003f84070 */
[----:B------:R-:W-:Y:S01]  /*4aa0*/  @!P5 IMAD.IADD R32, R32, 0x1, -R61 ;  /* 0x000000012020d824 */ /* 0x000fe200078e0a3d */
[C---:B------:R-:W-:Y:S02]  /*4ab0*/  ISETP.GT.U32.AND P5, PT, R61.reuse, R26, PT ;  /* 0x0000001a3d00720c */ /* 0x040fe40003fa4070 */
[----:B------:R-:W-:-:S05]  /*4ac0*/  ISETP.GT.U32.AND P1, PT, R61, R20, PT ;  /* 0x000000143d00720c */ /* 0x000fca0003f24070 */
[--C-:B------:R-:W-:Y:S01]  /*4ad0*/  @!P2 IMAD.IADD R30, R30, 0x1, -R61.reuse ;  /* 0x000000011e1ea824 */ /* 0x100fe200078e0a3d */
[C---:B------:R-:W-:Y:S01]  /*4ae0*/  ISETP.GT.U32.AND P2, PT, R61.reuse, R24, PT ;  /* 0x000000183d00720c */ /* 0x040fe20003f44070 */
[--C-:B------:R-:W-:Y:S01]  /*4af0*/  @!P0 IMAD.IADD R28, R28, 0x1, -R61.reuse ;  /* 0x000000011c1c8824 */ /* 0x100fe200078e0a3d */
[----:B------:R-:W-:Y:S01]  /*4b00*/  ISETP.GT.U32.AND P0, PT, R61, R22, PT ;  /* 0x000000163d00720c */ /* 0x000fe20003f04070 */
[--C-:B------:R-:W-:Y:S01]  /*4b10*/  @!P4 IMAD.IADD R25, R25, 0x1, -R61.reuse ;  /* 0x000000011919c824 */ /* 0x100fe200078e0a3d */
[C---:B------:R-:W-:Y:S01]  /*4b20*/  ISETP.GT.U32.AND P4, PT, R61.reuse, R18, PT ;  /* 0x000000123d00720c */ /* 0x040fe20003f84070 */
[--C-:B------:R-:W-:Y:S01]  /*4b30*/  @!P5 IMAD.IADD R26, R26, 0x1, -R61.reuse ;  /* 0x000000011a1ad824 */ /* 0x100fe200078e0a3d */
[C---:B------:R-:W-:Y:S01]  /*4b40*/  ISETP.GT.U32.AND P5, PT, R61.reuse, R19, PT ;  /* 0x000000133d00720c */ /* 0x040fe20003fa4070 */
[----:B------:R-:W-:Y:S01]  /*4b50*/  @!P1 IMAD.IADD R20, R20, 0x1, -R61 ;  /* 0x0000000114149824 */ /* 0x000fe200078e0a3d */
[----:B------:R-:W-:-:S05]  /*4b60*/  ISETP.GT.U32.AND P1, PT, R61, R13, PT ;  /* 0x0000000d3d00720c */ /* 0x000fca0003f24070 */
[--C-:B------:R-:W-:Y:S01]  /*4b70*/  @!P2 IMAD.IADD R24, R24, 0x1, -R61.reuse ;  /* 0x000000011818a824 */ /* 0x100fe200078e0a3d */
[C---:B------:R-:W-:Y:S01]  /*4b80*/  ISETP.GT.U32.AND P2, PT, R61.reuse, R17, PT ;  /* 0x000000113d00720c */ /* 0x040fe20003f44070 */
[--C-:B------:R-:W-:Y:S01]  /*4b90*/  @!P0 IMAD.IADD R22, R22, 0x1, -R61.reuse ;  /* 0x0000000116168824 */ /* 0x100fe200078e0a3d */
[C---:B------:R-:W-:Y:S01]  /*4ba0*/  ISETP.GT.U32.AND P0, PT, R61.reuse, R15, PT ;  /* 0x0000000f3d00720c */ /* 0x040fe20003f04070 */
[--C-:B------:R-:W-:Y:S01]  /*4bb0*/  @!P4 IMAD.IADD R18, R18, 0x1, -R61.reuse ;  /* 0x000000011212c824 */ /* 0x100fe200078e0a3d */
[----:B------:R-:W-:Y:S01]  /*4bc0*/  ISETP.GT.U32.AND P4, PT, R61, R11, PT ;  /* 0x0000000b3d00720c */ /* 0x000fe20003f84070 */
[--C-:B------:R-:W-:Y:S02]  /*4bd0*/  @!P5 IMAD.IADD R19, R19, 0x1, -R61.reuse ;  /* 0x000000011313d824 */ /* 0x100fe400078e0a3d */
[----:B------:R-:W-:-:S06]  /*4be0*/  @!P1 IMAD.IADD R13, R13, 0x1, -R61 ;  /* 0x000000010d0d9824 */ /* 0x000fcc00078e0a3d */
[--C-:B------:R-:W-:Y:S01]  /*4bf0*/  @!P2 IMAD.IADD R17, R17, 0x1, -R61.reuse ;  /* 0x000000011111a824 */ /* 0x100fe200078e0a3d */
[----:B------:R-:W-:Y:S01]  /*4c00*/  ISETP.GT.U32.AND P1, PT, R61, R19, PT ;  /* 0x000000133d00720c */ /* 0x000fe20003f24070 */
[--C-:B------:R-:W-:Y:S01]  /*4c10*/  @!P0 IMAD.IADD R15, R15, 0x1, -R61.reuse ;  /* 0x000000010f0f8824 */ /* 0x100fe200078e0a3d */
[----:B------:R-:W-:Y:S01]  /*4c20*/  ISETP.GT.U32.AND P0, PT, R61, R60, PT ;  /* 0x0000003c3d00720c */ /* 0x000fe20003f04070 */
[----:B------:R-:W-:Y:S01]  /*4c30*/  @!P4 IMAD.IADD R11, R11, 0x1, -R61 ;  /* 0x000000010b0bc824 */ /* 0x000fe200078e0a3d */
[C---:B------:R-:W-:Y:S02]  /*4c40*/  ISETP.GT.U32.AND P4, PT, R61.reuse, R17, PT ;  /* 0x000000113d00720c */ /* 0x040fe40003f84070 */
[----:B------:R-:W-:-:S07]  /*4c50*/  ISETP.GT.U32.AND P6, PT, R61, R20, PT ;  /* 0x000000143d00720c */ /* 0x000fce0003fc4070 */
[--C-:B------:R-:W-:Y:S01]  /*4c60*/  @!P1 IMAD.IADD R19, R19, 0x1, -R61.reuse ;  /* 0x0000000113139824 */ /* 0x100fe200078e0a3d */
[C---:B------:R-:W-:Y:S01]  /*4c70*/  ISETP.GT.U32.AND P1, PT, R61.reuse, R13, PT ;  /* 0x0000000d3d00720c */ /* 0x040fe20003f24070 */
[--C-:B------:R-:W-:Y:S01]  /*4c80*/  @!P0 IMAD.IADD R60, R60, 0x1, -R61.reuse ;  /* 0x000000013c3c8824 */ /* 0x100fe200078e0a3d */
[----:B------:R-:W-:Y:S01]  /*4c90*/  ISETP.GT.U32.AND P0, PT, R61, R14, PT ;  /* 0x0000000e3d00720c */ /* 0x000fe20003f04070 */
[--C-:B------:R-:W-:Y:S01]  /*4ca0*/  @!P4 IMAD.IADD R17, R17, 0x1, -R61.reuse ;  /* 0x000000011111c824 */ /* 0x100fe200078e0a3d */
[----:B------:R-:W-:Y:S01]  /*4cb0*/  ISETP.GT.U32.AND P4, PT, R61, R11, PT ;  /* 0x0000000b3d00720c */ /* 0x000fe20003f84070 */
[----:B------:R-:W-:Y:S01]  /*4cc0*/  @!P6 IMAD.IADD R20, R20, 0x1, -R61 ;  /* 0x000000011414e824 */ /* 0x000fe200078e0a3d */
[----:B------:R-:W-:-:S04]  /*4cd0*/  SHF.R.S32.HI R57, RZ, 0x1f, R58 ;  /* 0x0000001fff397819 */ /* 0x000fc8000001143a */
[----:B------:R0:W-:Y:S01]  /*4ce0*/  STL [R1+0x2570], R20 ;  /* 0x0025701401007387 */ /* 0x0001e20000100800 */
[----:B------:R-:W-:Y:S02]  /*4cf0*/  LEA.HI R57, R57, R58, RZ, 0x6 ;  /* 0x0000003a39397211 */ /* 0x000fe400078f30ff */
[--C-:B------:R-:W-:Y:S01]  /*4d00*/  @!P1 IMAD.IADD R13, R13, 0x1, -R61.reuse ;  /* 0x000000010d0d9824 */ /* 0x100fe200078e0a3d */
[----:B--2---:R-:W-:Y:S01]  /*4d10*/  ISETP.GE.AND P1, PT, R0, RZ, PT ;  /* 0x000000ff0000720c */ /* 0x004fe20003f26270 */
[--C-:B------:R-:W-:Y:S01]  /*4d20*/  @!P0 IMAD.IADD R14, R14, 0x1, -R61.reuse ;  /* 0x000000010e0e8824 */ /* 0x100fe200078e0a3d */
[----:B----4-:R-:W-:Y:S01]  /*4d30*/  ISETP.GE.AND P0, PT, R7, RZ, PT ;  /* 0x000000ff0700720c */ /* 0x010fe20003f06270 */
[----:B------:R-:W-:Y:S01]  /*4d40*/  @!P4 IMAD.IADD R11, R11, 0x1, -R61 ;  /* 0x000000010b0bc824 */ /* 0x000fe200078e0a3d */
[----:B------:R-:W2:Y:S01]  /*4d50*/  LDL R7, [R1+0x2474] ;  /* 0x0024740001077983 */ /* 0x000ea20000100800 */
[----:B0-----:R-:W-:-:S03]  /*4d60*/  LOP3.LUT R20, R8, 0x30, R55, 0x78, !PT ;  /* 0x0000003008147812 */ /* 0x001fc600078e7837 */
[----:B------:R-:W4:Y:S01]  /*4d70*/  LDL R8, [R1+0x2478] ;  /* 0x0024780001087983 */ /* 0x000f220000100800 */
[----:B------:R-:W-:-:S03]  /*4d80*/  LOP3.LUT R21, R56, 0x10, R55, 0x78, !PT ;  /* 0x0000001038157812 */ /* 0x000fc600078e7837 */
[----:B------:R-:W2:Y:S01]  /*4d90*/  LDL R0, [R1+0x246c] ;  /* 0x00246c0001007983 */ /* 0x000ea20000100800 */
[----:B---3--:R-:W-:-:S03]  /*4da0*/  ISETP.GE.AND P4, PT, R6, RZ, PT ;  /* 0x000000ff0600720c */ /* 0x008fc60003f86270 */
[----:B------:R-:W3:Y:S04]  /*4db0*/  LDL.LU R6, [R1+0x2c] ;  /* 0x00002c0001067983 */ /* 0x000ee80000300800 */
[----:B------:R-:W2:Y:S04]  /*4dc0*/  LDL.LU R55, [R1+0x28] ;  /* 0x0000280001377983 */ /* 0x000ea80000300800 */
[----:B------:R-:W4:Y:S04]  /*4dd0*/  LDL.LU R56, [R1+0x24] ;  /* 0x0000240001387983 */ /* 0x000f280000300800 */
[----:B------:R-:W4:Y:S04]  /*4de0*/  LDL.LU R57, [R1+0x20] ;  /* 0x0000200001397983 */ /* 0x000f280000300800 */
[----:B------:R-:W4:Y:S01]  /*4df0*/  LDL.LU R58, [R1+0x1c] ;  /* 0x00001c00013a7983 */ /* 0x000f220000300800 */
[----:B------:R-:W-:-:S02]  /*4e00*/  ISETP.GT.U32.AND P3, PT, R61, R23, PT ;  /* 0x000000173d00720c */ /* 0x000fc40003f64070 */
[C---:B------:R-:W-:Y:S01]  /*4e10*/  ISETP.GT.U32.AND P5, PT, R61.reuse, R12, PT ;  /* 0x0000000c3d00720c */ /* 0x040fe20003fa4070 */
[----:B------:R-:W4:Y:S01]  /*4e20*/  LDL R21, [R1+0x2468] ;  /* 0x0024680001157983 */ /* 0x000f220000100800 */
[----:B------:R-:W-:-:S03]  /*4e30*/  ISETP.GT.U32.AND P2, PT, R61, R10, PT ;  /* 0x0000000a3d00720c */ /* 0x000fc60003f44070 */
[----:B------:R-:W4:Y:S06]  /*4e40*/  LDL R20, [R1+0x2464] ;  /* 0x0024640001147983 */ /* 0x000f2c0000100800 */
[----:B------:R-:W-:Y:S01]  /*4e50*/  @!P3 IMAD.IADD R23, R23, 0x1, -R61 ;  /* 0x000000011717b824 */ /* 0x000fe200078e0a3d */
[----:B------:R-:W-:-:S13]  /*4e60*/  ISETP.GT.U32.AND P3, PT, R61, R29, PT ;  /* 0x0000001d3d00720c */ /* 0x000fda0003f64070 */
[----:B------:R-:W-:Y:S01]  /*4e70*/  @!P3 IMAD.IADD R29, R29, 0x1, -R61 ;  /* 0x000000011d1db824 */ /* 0x000fe200078e0a3d */
[----:B------:R-:W-:-:S13]  /*4e80*/  ISETP.GT.U32.AND P3, PT, R61, R23, PT ;  /* 0x000000173d00720c */ /* 0x000fda0003f64070 */
[----:B------:R-:W-:Y:S01]  /*4e90*/  @!P3 IMAD.IADD R23, R23, 0x1, -R61 ;  /* 0x000000011717b824 */ /* 0x000fe200078e0a3d */
[----:B------:R-:W-:-:S13]  /*4ea0*/  ISETP.GT.U32.AND P3, PT, R61, R16, PT ;  /* 0x000000103d00720c */ /* 0x000fda0003f64070 */
[--C-:B------:R-:W-:Y:S01]  /*4eb0*/  @!P3 IMAD.IADD R16, R16, 0x1, -R61.reuse ;  /* 0x000000011010b824 */ /* 0x100fe200078e0a3d */
[C---:B------:R-:W-:Y:S01]  /*4ec0*/  ISETP.GT.U32.AND P3, PT, R61.reuse, R9, PT ;  /* 0x000000093d00720c */ /* 0x040fe20003f64070 */
[----:B------:R-:W-:Y:S01]  /*4ed0*/  @!P5 IMAD.IADD R12, R12, 0x1, -R61 ;  /* 0x000000010c0cd824 */ /* 0x000fe200078e0a3d */
[----:B------:R-:W-:-:S11]  /*4ee0*/  ISETP.GT.U32.AND P5, PT, R61, R18, PT ;  /* 0x000000123d00720c */ /* 0x000fd60003fa4070 */
[--C-:B------:R-:W-:Y:S01]  /*4ef0*/  @!P3 IMAD.IADD R9, R9, 0x1, -R61.reuse ;  /* 0x000000010909b824 */ /* 0x100fe200078e0a3d */
[C---:B------:R-:W-:Y:S01]  /*4f00*/  ISETP.GT.U32.AND P3, PT, R61.reuse, R15, PT ;  /* 0x0000000f3d00720c */ /* 0x040fe20003f64070 */
[--C-:B------:R-:W-:Y:S01]  /*4f10*/  @!P2 IMAD.IADD R10, R10, 0x1, -R61.reuse ;  /* 0x000000010a0aa824 */ /* 0x100fe200078e0a3d */
[----:B------:R-:W-:Y:S01]  /*4f20*/  ISETP.GT.U32.AND P2, PT, R61, R16, PT ;  /* 0x000000103d00720c */ /* 0x000fe20003f44070 */
[----:B------:R-:W-:-:S10]  /*4f30*/  @!P5 IMAD.IADD R18, R18, 0x1, -R61 ;  /* 0x000000011212d824 */ /* 0x000fd400078e0a3d */
[--C-:B------:R-:W-:Y:S01]  /*4f40*/  @!P3 IMAD.IADD R15, R15, 0x1, -R61.reuse ;  /* 0x000000010f0fb824 */ /* 0x100fe200078e0a3d */
[C---:B------:R-:W-:Y:S02]  /*4f50*/  ISETP.GT.U32.AND P3, PT, R61.reuse, R60, PT ;  /* 0x0000003c3d00720c */ /* 0x040fe40003f64070 */
[C---:B------:R-:W-:Y:S01]  /*4f60*/  ISETP.GT.U32.AND P5, PT, R61.reuse, R12, PT ;  /* 0x0000000c3d00720c */ /* 0x040fe20003fa4070 */
[----:B------:R-:W-:Y:S01]  /*4f70*/  @!P2 IMAD.IADD R16, R16, 0x1, -R61 ;  /* 0x000000011010a824 */ /* 0x000fe200078e0a3d */
[C---:B------:R-:W-:Y:S02]  /*4f80*/  ISETP.GT.U32.AND P2, PT, R61.reuse, R10, PT ;  /* 0x0000000a3d00720c */ /* 0x040fe40003f44070 */
[----:B------:R-:W-:-:S07]  /*4f90*/  ISETP.GT.U32.AND P6, PT, R61, R9, PT ;  /* 0x000000093d00720c */ /* 0x000fce0003fc4070 */
[--C-:B------:R-:W-:Y:S01]  /*4fa0*/  @!P3 IMAD.IADD R60, R60, 0x1, -R61.reuse ;  /* 0x000000013c3cb824 */ /* 0x100fe200078e0a3d */
[----:B-----5:R-:W-:Y:S01]  /*4fb0*/  ISETP.GE.AND P3, PT, R2, RZ, PT ;  /* 0x000000ff0200720c */ /* 0x020fe20003f66270 */
[--C-:B------:R-:W-:Y:S01]  /*4fc0*/  @!P5 IMAD.IADD R12, R12, 0x1, -R61.reuse ;  /* 0x000000010c0cd824 */ /* 0x100fe200078e0a3d */
[----:B------:R-:W-:Y:S01]  /*4fd0*/  ISETP.GE.AND P5, PT, R59, RZ, PT ;  /* 0x000000ff3b00720c */ /* 0x000fe20003fa6270 */
[--C-:B------:R-:W-:Y:S02]  /*4fe0*/  @!P2 IMAD.IADD R10, R10, 0x1, -R61.reuse ;  /* 0x000000010a0aa824 */ /* 0x100fe400078e0a3d */
[----:B------:R-:W-:Y:S02]  /*4ff0*/  @!P6 IMAD.IADD R9, R9, 0x1, -R61 ;  /* 0x000000010909e824 */ /* 0x000fe400078e0a3d */
[----:B---3--:R-:W-:Y:S01]  /*5000*/  @!P0 IMAD.MOV R6, RZ, RZ, -R6 ;  /* 0x000000ffff068224 */ /* 0x008fe200078e0a06 */
[----:B------:R-:W-:Y:S02]  /*5010*/  ISETP.GE.AND P0, PT, R4, RZ, PT ;  /* 0x000000ff0400720c */ /* 0x000fe40003f06270 */
[----:B------:R-:W3:Y:S01]  /*5020*/  LDL R4, [R1+0x2470] ;  /* 0x0024700001047983 */ /* 0x000ee20000100800 */
[----:B--2---:R-:W-:-:S02]  /*5030*/  @!P1 IMAD.MOV R55, RZ, RZ, -R55 ;  /* 0x000000ffff379224 */ /* 0x004fc400078e0a37 */
[----:B----4-:R-:W-:Y:S01]  /*5040*/  @!P4 IMAD.MOV R57, RZ, RZ, -R57 ;  /* 0x000000ffff39c224 */ /* 0x010fe200078e0a39 */
[----:B------:R-:W-:Y:S02]  /*5050*/  ISETP.GE.AND P4, PT, R8, RZ, PT ;  /* 0x000000ff0800720c */ /* 0x000fe40003f86270 */
[----:B------:R-:W2:Y:S01]  /*5060*/  LDL R8, [R1+0x2460] ;  /* 0x0024600001087983 */ /* 0x000ea20000100800 */
[----:B------:R-:W-:-:S03]  /*5070*/  @!P3 IMAD.MOV R58, RZ, RZ, -R58 ;  /* 0x000000ffff3ab224 */ /* 0x000fc600078e0a3a */
[----:B------:R-:W4:Y:S01]  /*5080*/  LDL.LU R59, [R1+0x18] ;  /* 0x00001800013b7983 */ /* 0x000f220000300800 */
[----:B------:R-:W-:-:S03]  /*5090*/  ISETP.GE.AND P3, PT, R7, RZ, PT ;  /* 0x000000ff0700720c */ /* 0x000fc60003f66270 */
[----:B------:R-:W5:Y:S01]  /*50a0*/  LDL R7, [R1+0x245c] ;  /* 0x00245c0001077983 */ /* 0x000f620000100800 */
[----:B------:R-:W-:-:S03]  /*50b0*/  ISETP.GE.AND P1, PT, R5, RZ, PT ;  /* 0x000000ff0500720c */ /* 0x000fc60003f26270 */
[----:B------:R-:W2:Y:S04]  /*50c0*/  LDL.LU R2, [R1+0x14] ;  /* 0x0000140001027983 */ /* 0x000ea80000300800 */
[----:B------:R-:W3:Y:S04]  /*50d0*/  LDL R5, [R1+0x2458] ;  /* 0x0024580001057983 */ /* 0x000ee80000100800 */
[----:B------:R-:W3:Y:S01]  /*50e0*/  LDL.LU R61, [R1+0x10] ;  /* 0x00001000013d7983 */ /* 0x000ee20000300800 */
[----:B------:R-:W-:Y:S01]  /*50f0*/  ISETP.GE.AND P2, PT, R3, RZ, PT ;  /* 0x000000ff0300720c */ /* 0x000fe20003f46270 */
[----:B------:R-:W-:Y:S01]  /*5100*/  @!P5 IMAD.MOV R56, RZ, RZ, -R56 ;  /* 0x000000ffff38d224 */ /* 0x000fe200078e0a38 */
[----:B------:R-:W-:-:S02]  /*5110*/  ISETP.NE.AND P5, PT, RZ, c[0x0][0x178], PT ;  /* 0x00005e00ff007a0c */ /* 0x000fc40003fa5270 */
[----:B------:R-:W-:-:S04]  /*5120*/  LOP3.LUT R3, RZ, c[0x0][0x178], RZ, 0x33, !PT ;  /* 0x00005e00ff037a12 */ /* 0x000fc800078e33ff */
[C---:B------:R-:W-:Y:S02]  /*5130*/  SEL R6, R3.reuse, R6, !P5 ;  /* 0x0000000603067207 */ /* 0x040fe40006800000 */
[C---:B------:R-:W-:Y:S02]  /*5140*/  SEL R55, R3.reuse, R55, !P5 ;  /* 0x0000003703377207 */ /* 0x040fe40006800000 */
[C---:B------:R-:W-:Y:S02]  /*5150*/  SEL R56, R3.reuse, R56, !P5 ;  /* 0x0000003803387207 */ /* 0x040fe40006800000 */
[C---:B------:R-:W-:Y:S02]  /*5160*/  SEL R57, R3.reuse, R57, !P5 ;  /* 0x0000003903397207 */ /* 0x040fe40006800000 */
[----:B------:R-:W-:Y:S01]  /*5170*/  SEL R58, R3, R58, !P5 ;  /* 0x0000003a033a7207 */ /* 0x000fe20006800000 */
[----:B----4-:R-:W-:Y:S01]  /*5180*/  @!P2 IMAD.MOV R59, RZ, RZ, -R59 ;  /* 0x000000ffff3ba224 */ /* 0x010fe200078e0a3b */
[----:B------:R-:W-:-:S02]  /*5190*/  ISETP.GE.AND P2, PT, R0, RZ, PT ;  /* 0x000000ff0000720c */ /* 0x000fc40003f46270 */
[----:B------:R-:W4:Y:S04]  /*51a0*/  LDL R0, [R1+0x2454] ;  /* 0x0024540001007983 */ /* 0x000f280000100800 */
[----:B------:R0:W-:Y:S01]  /*51b0*/  STL [R1+0x330], R6 ;  /* 0x0003300601007387 */ /* 0x0001e20000100800 */
[----:B--2---:R-:W-:Y:S01]  /*51c0*/  @!P0 IMAD.MOV R2, RZ, RZ, -R2 ;  /* 0x000000ffff028224 */ /* 0x004fe200078e0a02 */
[----:B------:R-:W-:Y:S02]  /*51d0*/  SEL R59, R3, R59, !P5 ;  /* 0x0000003b033b7207 */ /* 0x000fe40006800000 */
[----:B0-----:R-:W2:Y:S01]  /*51e0*/  LDL R6, [R1+0x2450] ;  /* 0x0024500001067983 */ /* 0x001ea20000100800 */
[----:B---3--:R-:W-:-:S03]  /*51f0*/  @!P1 IMAD.MOV R61, RZ, RZ, -R61 ;  /* 0x000000ffff3d9224 */ /* 0x008fc600078e0a3d */
[----:B------:R0:W-:Y:S01]  /*5200*/  STL [R1+0x334], R55 ;  /* 0x0003343701007387 */ /* 0x0001e20000100800 */
[C---:B------:R-:W-:Y:S02]  /*5210*/  SEL R2, R3.reuse, R2, !P5 ;  /* 0x0000000203027207 */ /* 0x040fe40006800000 */
[----:B------:R-:W-:Y:S01]  /*5220*/  SEL R61, R3, R61, !P5 ;  /* 0x0000003d033d7207 */ /* 0x000fe20006800000 */
[----:B0-----:R-:W3:Y:S04]  /*5230*/  LDL.LU R55, [R1+0x25a4] ;  /* 0x0025a40001377983 */ /* 0x001ee80000300800 */
[----:B------:R0:W-:Y:S04]  /*5240*/  STL [R1+0x32c], R56 ;  /* 0x00032c3801007387 */ /* 0x0001e80000100800 */
[----:B0-----:R-:W2:Y:S04]  /*5250*/  LDL.LU R56, [R1+0x25a0] ;  /* 0x0025a00001387983 */ /* 0x001ea80000300800 */
[----:B------:R0:W-:Y:S01]  /*5260*/  STL [R1+0x328], R57 ;  /* 0x0003283901007387 */ /* 0x0001e20000100800 */
[----:B------:R-:W-:-:S03]  /*5270*/  ISETP.GE.AND P0, PT, R4, RZ, PT ;  /* 0x000000ff0400720c */ /* 0x000fc60003f06270 */
[----:B0-----:R-:W2:Y:S04]  /*5280*/  LDL.LU R57, [R1+0x259c] ;  /* 0x00259c0001397983 */ /* 0x001ea80000300800 */
[----:B------:R0:W-:Y:S04]  /*5290*/  STL [R1+0x324], R58 ;  /* 0x0003243a01007387 */ /* 0x0001e80000100800 */
[----:B0-----:R-:W2:Y:S04]  /*52a0*/  LDL.LU R58, [R1+0x2598] ;  /* 0x00259800013a7983 */ /* 0x001ea80000300800 */
[----:B------:R0:W-:Y:S04]  /*52b0*/  STL [R1+0x320], R59 ;  /* 0x0003203b01007387 */ /* 0x0001e80000100800 */
[----:B0-----:R-:W2:Y:S04]  /*52c0*/  LDL.LU R59, [R1+0x2594] ;  /* 0x00259400013b7983 */ /* 0x001ea80000300800 */
[----:B------:R0:W-:Y:S04]  /*52d0*/  STL [R1+0x31c], R2 ;  /* 0x00031c0201007387 */ /* 0x0001e80000100800 */
[----:B0-----:R-:W2:Y:S04]  /*52e0*/  LDL.LU R2, [R1+0x2590] ;  /* 0x0025900001027983 */ /* 0x001ea80000300800 */
[----:B------:R-:W2:Y:S04]  /*52f0*/  LDL.LU R3, [R1+0x258c] ;  /* 0x00258c0001037983 */ /* 0x000ea80000300800 */
[----:B------:R0:W-:Y:S04]  /*5300*/  STL [R1+0x318], R61 ;  /* 0x0003183d01007387 */ /* 0x0001e80000100800 */
[----:B0-----:R-:W2:Y:S04]  /*5310*/  LDL R61, [R1+0x244c] ;  /* 0x00244c00013d7983 */ /* 0x001ea80000100800 */
[----:B------:R-:W2:Y:S01]  /*5320*/  LDL.LU R4, [R1+0xc] ;  /* 0x00000c0001047983 */ /* 0x000ea20000300800 */
[----:B------:R-:W-:-:S02]  /*5330*/  ISETP.GE.AND P1, PT, R21, RZ, PT ;  /* 0x000000ff1500720c */ /* 0x000fc40003f26270 */
[----:B------:R-:W-:Y:S01]  /*5340*/  ISETP.GE.AND P5, PT, R20, RZ, PT ;  /* 0x000000ff1400720c */ /* 0x000fe20003fa6270 */
[----:B------:R-:W3:Y:S04]  /*5350*/  LDL R21, [R1+0x2444] ;  /* 0x0024440001157983 */ /* 0x000ee80000100800 */
[----:B------:R-:W3:Y:S01]  /*5360*/  LDL.LU R20, [R1+0x8] ;  /* 0x0000080001147983 */ /* 0x000ee20000300800 */
[----:B--2---:R-:W-:Y:S01]  /*5370*/  @!P4 IMAD.MOV R4, RZ, RZ, -R4 ;  /* 0x000000ffff04c224 */ /* 0x004fe200078e0a04 */
[----:B------:R-:W-:-:S04]  /*5380*/  ISETP.GE.AND P4, PT, R8, RZ, PT ;  /* 0x000000ff0800720c */ /* 0x000fc80003f86270 */
[----:B------:R0:W-:Y:S04]  /*5390*/  STL [R1+0x18], R4 ;  /* 0x0000180401007387 */ /* 0x0001e80000100800 */
[----:B0-----:R-:W2:Y:S04]  /*53a0*/  LDL.LU R4, [R1+0x2588] ;  /* 0x0025880001047983 */ /* 0x001ea80000300800 */
[----:B------:R-:W2:Y:S01]  /*53b0*/  LDL.LU R8, [R1+0x4] ;  /* 0x0000040001087983 */ /* 0x000ea20000300800 */
[----:B---3--:R-:W-:Y:S01]  /*53c0*/  @!P3 IMAD.MOV R20, RZ, RZ, -R20 ;  /* 0x000000ffff14b224 */ /* 0x008fe200078e0a14 */
[----:B-----5:R-:W-:-:S04]  /*53d0*/  ISETP.GE.AND P3, PT, R7, RZ, PT ;  /* 0x000000ff0700720c */ /* 0x020fc80003f66270 */
[----:B------:R0:W-:Y:S04]  /*53e0*/  STL [R1+0x14], R20 ;  /* 0x0000141401007387 */ /* 0x0001e80000100800 */
[----:B0-----:R-:W3:Y:S04]  /*53f0*/  LDL R20, [R1+0x2440] ;  /* 0x0024400001147983 */ /* 0x001ee80000100800 */
[----:B------:R-:W5:Y:S01]  /*5400*/  LDL.LU R7, [R1] ;  /* 0x0000000001077983 */ /* 0x000f620000300800 */
[----:B--2---:R-:W-:-:S05]  /*5410*/  @!P2 IMAD.MOV R8, RZ, RZ, -R8 ;  /* 0x000000ffff08a224 */ /* 0x004fca00078e0a08 */
[----:B------:R0:W-:Y:S04]  /*5420*/  STL [R1+0x10], R8 ;  /* 0x0000100801007387 */ /* 0x0001e80000100800 */
[----:B0-----:R-:W2:Y:S01]  /*5430*/  LDL.LU R8, [R1+0x2584] ;  /* 0x0025840001087983 */ /* 0x001ea20000300800 */
[----:B------:R-:W-:Y:S01]  /*5440*/  ISETP.GE.AND P2, PT, R5, RZ, PT ;  /* 0x000000ff0500720c */ /* 0x000fe20003f46270 */
[----:B-----5:R-:W-:Y:S01]  /*5450*/  @!P0 IMAD.MOV R7, RZ, RZ, -R7 ;  /* 0x000000ffff078224 */ /* 0x020fe200078e0a07 */
[----:B----4-:R-:W-:Y:S01]  /*5460*/  ISETP.GE.AND P0, PT, R0, RZ, PT ;  /* 0x000000ff0000720c */ /* 0x010fe20003f06270 */
[----:B--2---:R-:W-:Y:S02]  /*5470*/  IMAD.MOV.U32 R5, RZ, RZ, R8 ;  /* 0x000000ffff057224 */ /* 0x004fe400078e0008 */
[----:B------:R-:W2:Y:S02]  /*5480*/  LDL R8, [R1+0x2448] ;  /* 0x0024480001087983 */ /* 0x000ea40000100800 */
[----:B------:R-:W-:-:S02]  /*5490*/  @!P1 IMAD.MOV R5, RZ, RZ, -R5 ;  /* 0x000000ffff059224 */ /* 0x000fc400078e0a05 */
[----:B------:R0:W-:Y:S01]  /*54a0*/  STL [R1+0xc], R7 ;  /* 0x00000c0701007387 */ /* 0x0001e20000100800 */
[----:B------:R-:W-:-:S03]  /*54b0*/  ISETP.GE.AND P1, PT, R6, RZ, PT ;  /* 0x000000ff0600720c */ /* 0x000fc60003f26270 */
[----:B0-----:R-:W4:Y:S04]  /*54c0*/  LDL.LU R7, [R1+0x2580] ;  /* 0x0025800001077983 */ /* 0x001f280000300800 */
[----:B------:R-:W5:Y:S04]  /*54d0*/  LDL R0, [R1+0x2438] ;  /* 0x0024380001007983 */ /* 0x000f680000100800 */
[----:B------:R0:W-:Y:S04]  /*54e0*/  STL [R1+0x8], R5 ;  /* 0x0000080501007387 */ /* 0x0001e80000100800 */
[----:B0-----:R-:W2:Y:S04]  /*54f0*/  LDL.LU R5, [R1+0x257c] ;  /* 0x00257c0001057983 */ /* 0x001ea80000300800 */
[----:B------:R-:W3:Y:S01]  /*5500*/  LDL.LU R6, [R1+0x2578] ;  /* 0x0025780001067983 */ /* 0x000ee20000300800 */
[----:B------:R-:W-:-:S02]  /*5510*/  @!P2 IMAD.MOV R4, RZ, RZ, -R4 ;  /* 0x000000ffff04a224 */ /* 0x000fc400078e0a04 */
[----:B----4-:R-:W-:Y:S01]  /*5520*/  @!P5 IMAD.MOV R7, RZ, RZ, -R7 ;  /* 0x000000ffff07d224 */ /* 0x010fe200078e0a07 */
[----:B------:R-:W-:-:S04]  /*5530*/  ISETP.GE.AND P5, PT, R61, RZ, PT ;  /* 0x000000ff3d00720c */ /* 0x000fc80003fa6270 */
[----:B------:R0:W-:Y:S04]  /*5540*/  STL [R1+0x4], R7 ;  /* 0x0000040701007387 */ /* 0x0001e80000100800 */
[----:B0-----:R-:W4:Y:S01]  /*5550*/  LDL R7, [R1+0x242c] ;  /* 0x00242c0001077983 */ /* 0x001f220000100800 */
[----:B--2---:R-:W-:Y:S02]  /*5560*/  IMAD.MOV.U32 R61, RZ, RZ, R5 ;  /* 0x000000ffff3d7224 */ /* 0x004fe400078e0005 */
[----:B---3--:R-:W-:Y:S02]  /*5570*/  @!P4 IMAD.MOV R6, RZ, RZ, -R6 ;  /* 0x000000ffff06c224 */ /* 0x008fe400078e0a06 */
[----:B------:R-:W-:Y:S01]  /*5580*/  @!P3 IMAD.MOV R61, RZ, RZ, -R61 ;  /* 0x000000ffff3db224 */ /* 0x000fe200078e0a3d */
[----:B------:R-:W-:-:S02]  /*5590*/  ISETP.GE.AND P4, PT, R8, RZ, PT ;  /* 0x000000ff0800720c */ /* 0x000fc40003f86270 */
[----:B------:R-:W2:Y:S01]  /*55a0*/  LDL R8, [R1+0x2428] ;  /* 0x0024280001087983 */ /* 0x000ea20000100800 */
[----:B------:R-:W-:Y:S01]  /*55b0*/  ISETP.GE.AND P3, PT, R21, RZ, PT ;  /* 0x000000ff1500720c */ /* 0x000fe20003f66270 */
[----:B------:R-:W-:Y:S02]  /*55c0*/  IMAD.MOV.U32 R5, RZ, RZ, R3 ;  /* 0x000000ffff057224 */ /* 0x000fe400078e0003 */
[----:B------:R-:W-:Y:S04]  /*55d0*/  STL [R1], R6 ;  /* 0x0000000601007387 */ /* 0x000fe80000100800 */
[----:B------:R0:W-:Y:S04]  /*55e0*/  STL [R1+0x2560], R61 ;  /* 0x0025603d01007387 */ /* 0x0001e80000100800 */
[----:B------:R-:W3:Y:S04]  /*55f0*/  LDL R21, [R1+0x2424] ;  /* 0x0024240001157983 */ /* 0x000ee80000100800 */
[----:B------:R-:W2:Y:S04]  /*5600*/  LDL R3, [R1+0x2434] ;  /* 0x0024340001037983 */ /* 0x000ea80000100800 */
[----:B0-----:R-:W2:Y:S04]  /*5610*/  LDL R61, [R1+0x2430] ;  /* 0x00243000013d7983 */ /* 0x001ea80000100800 */
[----:B------:R0:W-:Y:S04]  /*5620*/  STL [R1+0x2564], R4 ;  /* 0x0025640401007387 */ /* 0x0001e80000100800 */
[----:B0-----:R-:W2:Y:S01]  /*5630*/  LDL R4, [R1+0x243c] ;  /* 0x00243c0001047983 */ /* 0x001ea20000100800 */
[----:B------:R-:W-:Y:S01]  /*5640*/  @!P0 IMAD.MOV R5, RZ, RZ, -R5 ;  /* 0x000000ffff058224 */ /* 0x000fe200078e0a05 */
[----:B------:R-:W-:-:S02]  /*5650*/  ISETP.GE.AND P2, PT, R20, RZ, PT ;  /* 0x000000ff1400720c */ /* 0x000fc40003f46270 */
[----:B------:R-:W3:Y:S04]  /*5660*/  LDL R20, [R1+0x2420] ;  /* 0x0024200001147983 */ /* 0x000ee80000100800 */
[----:B------:R0:W-:Y:S01]  /*5670*/  STL [R1+0x2568], R5 ;  /* 0x0025680501007387 */ /* 0x0001e20000100800 */
[----:B------:R-:W-:Y:S02]  /*5680*/  IMAD.MOV.U32 R6, RZ, RZ, R2 ;  /* 0x000000ffff067224 */ /* 0x000fe400078e0002 */
[----:B------:R-:W-:Y:S01]  /*5690*/  @!P5 IMAD.MOV R59, RZ, RZ, -R59 ;  /* 0x000000ffff3bd224 */ /* 0x000fe200078e0a3b */
[----:B------:R-:W3:Y:S01]  /*56a0*/  LDL R2, [R1+0x23b0] ;  /* 0x0023b00001027983 */ /* 0x000ee20000100800 */
[----:B------:R-:W-:Y:S01]  /*56b0*/  @!P1 IMAD.MOV R6, RZ, RZ, -R6 ;  /* 0x000000ffff069224 */ /* 0x000fe200078e0a06 */
[----:B-----5:R-:W-:Y:S01]  /*56c0*/  ISETP.GE.AND P1, PT, R0, RZ, PT ;  /* 0x000000ff0000720c */ /* 0x020fe20003f26270 */
[----:B------:R-:W-:Y:S01]  /*56d0*/  @!P4 IMAD.MOV R58, RZ, RZ, -R58 ;  /* 0x000000ffff3ac224 */ /* 0x000fe200078e0a3a */
[----:B------:R-:W5:Y:S01]  /*56e0*/  LDL R0, [R1+0x2418] ;  /* 0x0024180001007983 */ /* 0x000f620000100800 */
[----:B--2---:R-:W-:Y:S01]  /*56f0*/  ISETP.GE.AND P0, PT, R4, RZ, PT ;  /* 0x000000ff0400720c */ /* 0x004fe20003f06270 */
[----:B------:R-:W-:-:S02]  /*5700*/  @!P3 IMAD.MOV R57, RZ, RZ, -R57 ;  /* 0x000000ffff39b224 */ /* 0x000fc400078e0a39 */
[----:B------:R-:W2:Y:S01]  /*5710*/  LDL R4, [R1+0x241c] ;  /* 0x00241c0001047983 */ /* 0x000ea20000100800 */
[----:B------:R-:W-:Y:S02]  /*5720*/  ISETP.GE.AND P5, PT, R3, RZ, PT ;  /* 0x000000ff0300720c */ /* 0x000fe40003fa6270 */
[----:B------:R-:W-:Y:S01]  /*5730*/  ISETP.GE.AND P4, PT, R61, RZ, PT ;  /* 0x000000ff3d00720c */ /* 0x000fe20003f86270 */
[----:B------:R-:W2:Y:S04]  /*5740*/  LDL R3, [R1+0x2414] ;  /* 0x0024140001037983 */ /* 0x000ea80000100800 */
[----:B------:R-:W2:Y:S02]  /*5750*/  LDL R61, [R1+0x2410] ;  /* 0x00241000013d7983 */ /* 0x000ea40000100800 */
[----:B------:R-:W-:Y:S01]  /*5760*/  @!P0 IMAD.MOV R55, RZ, RZ, -R55 ;  /* 0x000000ffff378224 */ /* 0x000fe200078e0a37 */
[----:B---3--:R-:W-:Y:S01]  /*5770*/  ISETP.GE.AND P0, PT, R21, RZ, PT ;  /* 0x000000ff1500720c */ /* 0x008fe20003f06270 */
[----:B------:R-:W-:Y:S01]  /*5780*/  @!P2 IMAD.MOV R56, RZ, RZ, -R56 ;  /* 0x000000ffff38a224 */ /* 0x000fe200078e0a38 */
[----:B------:R-:W3:Y:S01]  /*5790*/  LDL R21, [R1+0x2404] ;  /* 0x0024040001157983 */ /* 0x000ee20000100800 */
[----:B----4-:R-:W-:-:S03]  /*57a0*/  ISETP.GE.AND P3, PT, R7, RZ, PT ;  /* 0x000000ff0700720c */ /* 0x010fc60003f66270 */
[----:B------:R-:W4:Y:S01]  /*57b0*/  LDL R7, [R1+0x2408] ;  /* 0x0024080001077983 */ /* 0x000f220000100800 */
[----:B------:R-:W-:Y:S01]  /*57c0*/  @!P1 IMAD.MOV R54, RZ, RZ, -R54 ;  /* 0x000000ffff369224 */ /* 0x000fe200078e0a36 */
[----:B------:R-:W-:Y:S01]  /*57d0*/  ISETP.GE.AND P2, PT, R8, RZ, PT ;  /* 0x000000ff0800720c */ /* 0x000fe20003f46270 */
[----:B------:R-:W-:Y:S01]  /*57e0*/  @!P5 IMAD.MOV R53, RZ, RZ, -R53 ;  /* 0x000000ffff35d224 */ /* 0x000fe200078e0a35 */
[----:B------:R-:W-:Y:S01]  /*57f0*/  ISETP.GE.AND P1, PT, R20, RZ, PT ;  /* 0x000000ff1400720c */ /* 0x000fe20003f26270 */
[----:B------:R-:W4:Y:S04]  /*5800*/  LDL R8, [R1+0x240c] ;  /* 0x00240c0001087983 */ /* 0x000f280000100800 */
[----:B------:R-:W4:Y:S01]  /*5810*/  LDL R20, [R1+0x2400] ;  /* 0x0024000001147983 */ /* 0x000f220000100800 */
[----:B------:R-:W-:Y:S01]  /*5820*/  @!P4 IMAD.MOV R52, RZ, RZ, -R52 ;  /* 0x000000ffff34c224 */ /* 0x000fe200078e0a34 */
[----:B-----5:R-:W-:Y:S01]  /*5830*/  ISETP.GE.AND P4, PT, R0, RZ, PT ;  /* 0x000000ff0000720c */ /* 0x020fe20003f86270 */
[----:B------:R-:W-:Y:S01]  /*5840*/  @!P3 IMAD.MOV R51, RZ, RZ, -R51 ;  /* 0x000000ffff33b224 */ /* 0x000fe200078e0a33 */
[----:B------:R-:W5:Y:S02]  /*5850*/  LDL R0, [R1+0x23f8] ;  /* 0x0023f80001007983 */ /* 0x000f640000100800 */
[----:B------:R-:W-:-:S02]  /*5860*/  @!P2 IMAD.MOV R50, RZ, RZ, -R50 ;  /* 0x000000ffff32a224 */ /* 0x000fc400078e0a32 */
[----:B0-----:R-:W5:Y:S01]  /*5870*/  LDL R5, [R1+0x23bc] ;  /* 0x0023bc0001057983 */ /* 0x001f620000100800 */
[----:B--2---:R-:W-:-:S03]  /*5880*/  ISETP.GE.AND P5, PT, R4, RZ, PT ;  /* 0x000000ff0400720c */ /* 0x004fc60003fa6270 */
[----:B------:R-:W2:Y:S01]  /*5890*/  LDL R4, [R1+0x23fc] ;  /* 0x0023fc0001047983 */ /* 0x000ea20000100800 */
[----:B------:R-:W-:-:S03]  /*58a0*/  ISETP.GE.AND P3, PT, R3, RZ, PT ;  /* 0x000000ff0300720c */ /* 0x000fc60003f66270 */
[----:B------:R-:W2:Y:S01]  /*58b0*/  LDL R3, [R1+0x23f4] ;  /* 0x0023f40001037983 */ /* 0x000ea20000100800 */
[----:B------:R-:W-:-:S03]  /*58c0*/  ISETP.GE.AND P2, PT, R61, RZ, PT ;  /* 0x000000ff3d00720c */ /* 0x000fc60003f46270 */
[----:B------:R-:W2:Y:S02]  /*58d0*/  LDL R61, [R1+0x23f0] ;  /* 0x0023f000013d7983 */ /* 0x000ea40000100800 */
[----:B------:R-:W-:Y:S01]  /*58e0*/  @!P5 IMAD.MOV R47, RZ, RZ, -R47 ;  /* 0x000000ffff2fd224 */ /* 0x000fe200078e0a2f */
[----:B---3--:R-:W-:Y:S02]  /*58f0*/  ISETP.GE.AND P5, PT, R21, RZ, PT ;  /* 0x000000ff1500720c */ /* 0x008fe40003fa6270 */
[----:B------:R-:W3:Y:S01]  /*5900*/  LDL R21, [R1+0x23e4] ;  /* 0x0023e40001157983 */ /* 0x000ee20000100800 */
[----:B------:R-:W-:Y:S01]  /*5910*/  @!P0 IMAD.MOV R49, RZ, RZ, -R49 ;  /* 0x000000ffff318224 */ /* 0x000fe200078e0a31 */
[----:B----4-:R-:W-:Y:S02]  /*5920*/  ISETP.GE.AND P0, PT, R7, RZ, PT ;  /* 0x000000ff0700720c */ /* 0x010fe40003f06270 */
[----:B------:R-:W4:Y:S01]  /*5930*/  LDL R7, [R1+0x23ec] ;  /* 0x0023ec0001077983 */ /* 0x000f220000100800 */
[----:B------:R-:W-:-:S02]  /*5940*/  @!P1 IMAD.MOV R48, RZ, RZ, -R48 ;  /* 0x000000ffff309224 */ /* 0x000fc400078e0a30 */
[----:B------:R-:W-:Y:S01]  /*5950*/  @!P4 IMAD.MOV R46, RZ, RZ, -R46 ;  /* 0x000000ffff2ec224 */ /* 0x000fe200078e0a2e */
[----:B------:R-:W-:Y:S01]  /*5960*/  ISETP.GE.AND P1, PT, R8, RZ, PT ;  /* 0x000000ff0800720c */ /* 0x000fe20003f26270 */
[----:B------:R-:W-:Y:S01]  /*5970*/  @!P3 IMAD.MOV R45, RZ, RZ, -R45 ;  /* 0x000000ffff2db224 */ /* 0x000fe200078e0a2d */
[----:B------:R-:W4:Y:S01]  /*5980*/  LDL R8, [R1+0x23e8] ;  /* 0x0023e80001087983 */ /* 0x000f220000100800 */
[----:B------:R-:W-:-:S03]  /*5990*/  ISETP.GE.AND P4, PT, R20, RZ, PT ;  /* 0x000000ff1400720c */ /* 0x000fc60003f86270 */
[----:B------:R-:W4:Y:S01]  /*59a0*/  LDL R20, [R1+0x23e0] ;  /* 0x0023e00001147983 */ /* 0x000f220000100800 */
[----:B------:R-:W-:Y:S01]  /*59b0*/  @!P2 IMAD.MOV R44, RZ, RZ, -R44 ;  /* 0x000000ffff2ca224 */ /* 0x000fe200078e0a2c */
[----:B-----5:R-:W-:Y:S01]  /*59c0*/  ISETP.GE.AND P2, PT, R0, RZ, PT ;  /* 0x000000ff0000720c */ /* 0x020fe20003f46270 */
[----:B------:R-:W-:Y:S01]  /*59d0*/  @!P0 IMAD.MOV R43, RZ, RZ, -R43 ;  /* 0x000000ffff2b8224 */ /* 0x000fe200078e0a2b */
[----:B------:R-:W5:Y:S03]  /*59e0*/  LDL R0, [R1+0x23d8] ;  /* 0x0023d80001007983 */ /* 0x000f660000100800 */
[----:B------:R-:W-:Y:S01]  /*59f0*/  @!P1 IMAD.MOV R42, RZ, RZ, -R42 ;  /* 0x000000ffff2a9224 */ /* 0x000fe200078e0a2a */
[----:B--2---:R-:W-:Y:S02]  /*5a00*/  ISETP.GE.AND P3, PT, R4, RZ, PT ;  /* 0x000000ff0400720c */ /* 0x004fe40003f66270 */
[----:B------:R-:W2:Y:S01]  /*5a10*/  LDL R4, [R1+0x23dc] ;  /* 0x0023dc0001047983 */ /* 0x000ea20000100800 */
[----:B------:R-:W-:-:S03]  /*5a20*/  ISETP.GE.AND P0, PT, R3, RZ, PT ;  /* 0x000000ff0300720c */ /* 0x000fc60003f06270 */
[----:B------:R-:W2:Y:S01]  /*5a30*/  LDL R3, [R1+0x23d4] ;  /* 0x0023d40001037983 */ /* 0x000ea20000100800 */
[----:B------:R-:W-:-:S03]  /*5a40*/  ISETP.GE.AND P1, PT, R61, RZ, PT ;  /* 0x000000ff3d00720c */ /* 0x000fc60003f26270 */
[----:B------:R-:W2:Y:S03]  /*5a50*/  LDL R61, [R1+0x23d0] ;  /* 0x0023d000013d7983 */ /* 0x000ea60000100800 */
        /* <DEDUP_REMOVED lines=28> */
[----:B----4-:R-:W-:Y:S01]  /*5c20*/  ISETP.GE.AND P3, PT, R7, RZ, PT ;  /* 0x000000ff0700720c */ /* 0x010fe20003f66270 */
[----:B------:R-:W-:Y:S02]  /*5c30*/  IMAD.MOV.U32 R7, RZ, RZ, R29 ;  /* 0x000000ffff077224 */ /* 0x000fe400078e001d */
[----:B------:R-:W-:Y:S01]  /*5c40*/  @!P2 IMAD.MOV R32, RZ, RZ, -R32 ;  /* 0x000000ffff20a224 */ /* 0x000fe200078e0a20 */
[----:B------:R-:W4:Y:S01]  /*5c50*/  LDL R29, [R1+0x2394] ;  /* 0x00239400011d7983 */ /* 0x000f220000100800 */
[----:B------:R-:W-:Y:S01]  /*5c60*/  @!P1 IMAD.MOV R30, RZ, RZ, -R30 ;  /* 0x000000ffff1e9224 */ /* 0x000fe200078e0a1e */
[----:B------:R-:W-:Y:S01]  /*5c70*/  ISETP.GE.AND P2, PT, R8, RZ, PT ;  /* 0x000000ff0800720c */ /* 0x000fe20003f46270 */
[----:B------:R-:W-:Y:S01]  /*5c80*/  @!P5 IMAD.MOV R7, RZ, RZ, -R7 ;  /* 0x000000ffff07d224 */ /* 0x000fe200078e0a07 */
[----:B------:R-:W-:-:S02]  /*5c90*/  ISETP.GE.AND P5, PT, R5, RZ, PT ;  /* 0x000000ff0500720c */ /* 0x000fc40003fa6270 */
[----:B------:R-:W-:Y:S01]  /*5ca0*/  ISETP.GE.AND P1, PT, R20, RZ, PT ;  /* 0x000000ff1400720c */ /* 0x000fe20003f26270 */
[----:B------:R-:W-:Y:S01]  /*5cb0*/  IMAD.MOV.U32 R8, RZ, RZ, R28 ;  /* 0x000000ffff087224 */ /* 0x000fe200078e001c */
[----:B------:R-:W4:Y:S01]  /*5cc0*/  LDL R20, [R1+0x23a0] ;  /* 0x0023a00001147983 */ /* 0x000f220000100800 */
[----:B------:R-:W-:Y:S02]  /*5cd0*/  @!P3 IMAD.MOV R27, RZ, RZ, -R27 ;  /* 0x000000ffff1bb224 */ /* 0x000fe400078e0a1b */
[----:B------:R-:W-:Y:S01]  /*5ce0*/  @!P4 IMAD.MOV R8, RZ, RZ, -R8 ;  /* 0x000000ffff08c224 */ /* 0x000fe200078e0a08 */
[----:B-----5:R-:W-:Y:S01]  /*5cf0*/  ISETP.GE.AND P4, PT, R0, RZ, PT ;  /* 0x000000ff0000720c */ /* 0x020fe20003f86270 */
[----:B------:R-:W-:Y:S01]  /*5d00*/  @!P0 IMAD.MOV R25, RZ, RZ, -R25 ;  /* 0x000000ffff198224 */ /* 0x000fe200078e0a19 */
[----:B------:R-:W5:Y:S01]  /*5d10*/  LDL R28, [R1+0x239c] ;  /* 0x00239c00011c7983 */ /* 0x000f620000100800 */
[----:B------:R-:W-:Y:S01]  /*5d20*/  @!P2 IMAD.MOV R26, RZ, RZ, -R26 ;  /* 0x000000ffff1aa224 */ /* 0x000fe200078e0a1a */
[----:B------:R-:W-:Y:S01]  /*5d30*/  ISETP.GE.AND P2, PT, R2, RZ, PT ;  /* 0x000000ff0200720c */ /* 0x000fe20003f46270 */
[----:B------:R-:W-:Y:S01]  /*5d40*/  @!P5 IMAD.MOV R23, RZ, RZ, -R23 ;  /* 0x000000ffff17d224 */ /* 0x000fe200078e0a17 */
[----:B------:R-:W5:Y:S01]  /*5d50*/  LDL R0, [R1+0x2398] ;  /* 0x0023980001007983 */ /* 0x000f620000100800 */
[----:B------:R-:W-:-:S03]  /*5d60*/  @!P1 IMAD.MOV R24, RZ, RZ, -R24 ;  /* 0x000000ffff189224 */ /* 0x000fc600078e0a18 */
[----:B------:R-:W5:Y:S04]  /*5d70*/  LDL R5, [R1+0x2384] ;  /* 0x0023840001057983 */ /* 0x000f680000100800 */
[----:B------:R-:W5:Y:S01]  /*5d80*/  LDL R2, [R1+0x2388] ;  /* 0x0023880001027983 */ /* 0x000f620000100800 */
[----:B--2---:R-:W-:-:S03]  /*5d90*/  ISETP.GE.AND P0, PT, R4, RZ, PT ;  /* 0x000000ff0400720c */ /* 0x004fc60003f06270 */
[----:B------:R-:W2:Y:S01]  /*5da0*/  LDL R4, [R1+0x238c] ;  /* 0x00238c0001047983 */ /* 0x000ea20000100800 */
[----:B------:R-:W-:-:S03]  /*5db0*/  ISETP.GE.AND P3, PT, R3, RZ, PT ;  /* 0x000000ff0300720c */ /* 0x000fc60003f66270 */
[----:B------:R-:W2:Y:S01]  /*5dc0*/  LDL R3, [R1+0x2380] ;  /* 0x0023800001037983 */ /* 0x000ea20000100800 */
[----:B------:R-:W-:-:S03]  /*5dd0*/  ISETP.GE.AND P1, PT, R61, RZ, PT ;  /* 0x000000ff3d00720c */ /* 0x000fc60003f26270 */
[----:B------:R-:W2:Y:S01]  /*5de0*/  LDL R61, [R1+0x2390] ;  /* 0x00239000013d7983 */ /* 0x000ea20000100800 */
[----:B---3--:R-:W-:-:S03]  /*5df0*/  ISETP.GE.AND P5, PT, R21, RZ, PT ;  /* 0x000000ff1500720c */ /* 0x008fc60003fa6270 */
[----:B------:R-:W3:Y:S01]  /*5e00*/  LDL.LU R21, [R1+0x2574] ;  /* 0x0025740001157983 */ /* 0x000ee20000300800 */
[----:B------:R-:W-:Y:S01]  /*5e10*/  @!P4 IMAD.MOV R22, RZ, RZ, -R22 ;  /* 0x000000ffff16c224 */ /* 0x000fe200078e0a16 */
[----:B----4-:R-:W-:Y:S02]  /*5e20*/  ISETP.GE.AND P4, PT, R20, RZ, PT ;  /* 0x000000ff1400720c */ /* 0x010fe40003f86270 */
[----:B------:R-:W4:Y:S02]  /*5e30*/  LDL.LU R20, [R1+0x2570] ;  /* 0x0025700001147983 */ /* 0x000f240000300800 */
[----:B------:R-:W-:Y:S02]  /*5e40*/  @!P1 IMAD.MOV R18, RZ, RZ, -R18 ;  /* 0x000000ffff129224 */ /* 0x000fe400078e0a12 */
[----:B------:R-:W-:Y:S02]  /*5e50*/  @!P0 IMAD.MOV R19, RZ, RZ, -R19 ;  /* 0x000000ffff138224 */ /* 0x000fe400078e0a13 */
[----:B---3--:R-:W-:Y:S01]  /*5e60*/  @!P3 IMAD.MOV R21, RZ, RZ, -R21 ;  /* 0x000000ffff15b224 */ /* 0x008fe200078e0a15 */
[----:B-----5:R-:W-:-:S02]  /*5e70*/  ISETP.GE.AND P3, PT, R28, RZ, PT ;  /* 0x000000ff1c00720c */ /* 0x020fc40003f66270 */
[----:B------:R-:W3:Y:S01]  /*5e80*/  LDL R28, [R1+0xf94] ;  /* 0x000f9400011c7983 */ /* 0x000ee20000100800 */
[----:B--2---:R-:W-:-:S03]  /*5e90*/  ISETP.GE.AND P1, PT, R3, RZ, PT ;  /* 0x000000ff0300720c */ /* 0x004fc60003f26270 */
[----:B------:R-:W0:Y:S01]  /*5ea0*/  S2R R3, SR_TID.X ;  /* 0x0000000000037919 */ /* 0x000e220000002100 */
[----:B------:R-:W-:Y:S01]  /*5eb0*/  ISETP.GE.AND P0, PT, R29, RZ, PT ;  /* 0x000000ff1d00720c */ /* 0x000fe20003f06270 */
[----:B------:R-:W-:Y:S01]  /*5ec0*/  @!P4 IMAD.MOV R16, RZ, RZ, -R16 ;  /* 0x000000ffff10c224 */ /* 0x000fe200078e0a10 */
[----:B------:R-:W-:Y:S01]  /*5ed0*/  ISETP.GE.AND P4, PT, R2, RZ, PT ;  /* 0x000000ff0200720c */ /* 0x000fe20003f86270 */
[----:B----4-:R-:W-:Y:S01]  /*5ee0*/  @!P2 IMAD.MOV R20, RZ, RZ, -R20 ;  /* 0x000000ffff14a224 */ /* 0x010fe200078e0a14 */
[----:B------:R-:W-:Y:S01]  /*5ef0*/  ISETP.GE.AND P2, PT, R0, RZ, PT ;  /* 0x000000ff0000720c */ /* 0x000fe20003f46270 */
[----:B------:R-:W-:Y:S01]  /*5f00*/  IMAD.MOV.U32 R2, RZ, RZ, c[0x0][0x18c] ;  /* 0x00006300ff027624 */ /* 0x000fe200078e00ff */
[----:B------:R-:W2:Y:S07]  /*5f10*/  LDL.LU R0, [R1+0x256c] ;  /* 0x00256c0001007983 */ /* 0x000eae0000300800 */
[----:B------:R-:W-:Y:S01]  /*5f20*/  @!P0 IMAD.MOV R13, RZ, RZ, -R13 ;  /* 0x000000ffff0d8224 */ /* 0x000fe200078e0a0d */
[----:B0-----:R-:W-:-:S05]  /*5f30*/  LOP3.LUT R3, R3, 0x1f, RZ, 0xc0, !PT ;  /* 0x0000001f03037812 */ /* 0x001fca00078ec0ff */
[----:B------:R-:W-:-:S04]  /*5f40*/  IMAD R3, R3, c[0x0][0x18c], RZ ;  /* 0x0000630003037a24 */ /* 0x000fc800078e02ff */
[----:B------:R-:W-:Y:S01]  /*5f50*/  IMAD R29, R2, 0x20, R3 ;  /* 0x00000020021d7824 */ /* 0x000fe200078e0203 */
[----:B------:R-:W-:Y:S01]  /*5f60*/  LEA R2, P0, R3, c[0x0][0x168], 0x1 ;  /* 0x00005a0003027a11 */ /* 0x000fe200078008ff */
[----:B------:R-:W-:Y:S01]  /*5f70*/  @!P5 IMAD.MOV R17, RZ, RZ, -R17 ;  /* 0x000000ffff11d224 */ /* 0x000fe200078e0a11 */
[----:B------:R-:W-:Y:S01]  /*5f80*/  ISETP.GE.AND P5, PT, R5, RZ, PT ;  /* 0x000000ff0500720c */ /* 0x000fe20003fa6270 */
[----:B------:R-:W-:Y:S01]  /*5f90*/  @!P3 IMAD.MOV R15, RZ, RZ, -R15 ;  /* 0x000000ffff0fb224 */ /* 0x000fe200078e0a0f */
[----:B------:R-:W-:Y:S01]  /*5fa0*/  LEA.HI.X.SX32 R3, R3, c[0x0][0x16c], 0x1, P0 ;  /* 0x00005b0003037a11 */ /* 0x000fe200000f0eff */
[----:B------:R-:W-:Y:S01]  /*5fb0*/  @!P1 IMAD.MOV R12, RZ, RZ, -R12 ;  /* 0x000000ffff0c9224 */ /* 0x000fe200078e0a0c */
[----:B------:R-:W-:Y:S01]  /*5fc0*/  ISETP.GE.AND P3, PT, R4, RZ, PT ;  /* 0x000000ff0400720c */ /* 0x000fe20003f66270 */
[----:B------:R-:W-:Y:S01]  /*5fd0*/  @!P2 IMAD.MOV R14, RZ, RZ, -R14 ;  /* 0x000000ffff0ea224 */ /* 0x000fe200078e0a0e */
[----:B------:R-:W4:Y:S01]  /*5fe0*/  LDL.LU R5, [R1+0x18] ;  /* 0x0000180001057983 */ /* 0x000f220000300800 */
[----:B------:R-:W-:-:S03]  /*5ff0*/  ISETP.GE.AND P2, PT, R61, RZ, PT ;  /* 0x000000ff3d00720c */ /* 0x000fc60003f46270 */
[----:B------:R-:W5:Y:S04]  /*6000*/  LDL.LU R4, [R1+0x14] ;  /* 0x0000140001047983 */ /* 0x000f680000300800 */
[----:B------:R-:W2:Y:S04]  /*6010*/  LDL.LU R61, [R1+0x10] ;  /* 0x00001000013d7983 */ /* 0x000ea80000300800 */
[----:B------:R-:W-:Y:S04]  /*6020*/  STL [R1+0x2544], R2 ;  /* 0x0025440201007387 */ /* 0x000fe80000100800 */
[----:B------:R0:W-:Y:S04]  /*6030*/  STL [R1+0x2540], R3 ;  /* 0x0025400301007387 */ /* 0x0001e80000100800 */
[----:B0-----:R-:W2:Y:S01]  /*6040*/  LDL.LU R3, [R1+0x4] ;  /* 0x0000040001037983 */ /* 0x001ea20000300800 */
[----:B---3--:R-:W-:-:S02]  /*6050*/  ISETP.GE.AND P1, PT, R28, RZ, PT ;  /* 0x000000ff1c00720c */ /* 0x008fc40003f26270 */
[----:B------:R-:W-:-:S05]  /*6060*/  LEA R28, P6, R29, c[0x0][0x168], 0x1 ;  /* 0x00005a001d1c7a11 */ /* 0x000fca00078c08ff */
[----:B------:R0:W-:Y:S04]  /*6070*/  STL [R1+0x254c], R28 ;  /* 0x00254c1c01007387 */ /* 0x0001e80000100800 */
[----:B0-----:R-:W3:Y:S01]  /*6080*/  LDL.LU R28, [R1+0xc] ;  /* 0x00000c00011c7983 */ /* 0x001ee20000300800 */
[----:B------:R-:W-:Y:S02]  /*6090*/  ISETP.NE.AND P0, PT, RZ, c[0x0][0x17c], PT ;  /* 0x00005f00ff007a0c */ /* 0x000fe40003f05270 */
[----:B------:R-:W-:Y:S02]  /*60a0*/  LOP3.LUT R2, RZ, c[0x0][0x17c], RZ, 0x33, !PT ;  /* 0x00005f00ff027a12 */ /* 0x000fe400078e33ff */
[----:B------:R-:W-:-:S05]  /*60b0*/  LEA.HI.X.SX32 R29, R29, c[0x0][0x16c], 0x1, P6 ;  /* 0x00005b001d1d7a11 */ /* 0x000fca00030f0eff */
[----:B------:R0:W-:Y:S04]  /*60c0*/  STL [R1+0x2548], R29 ;  /* 0x0025481d01007387 */ /* 0x0001e80000100800 */
[----:B0-----:R-:W3:Y:S01]  /*60d0*/  LDL.LU R29, [R1+0x8] ;  /* 0x00000800011d7983 */ /* 0x001ee20000300800 */
[C---:B----4-:R-:W-:Y:S02]  /*60e0*/  SEL R5, R2.reuse, R5, !P0 ;  /* 0x0000000502057207 */ /* 0x050fe40004000000 */
[----:B-----5:R-:W-:-:S03]  /*60f0*/  SEL R4, R2, R4, !P0 ;  /* 0x0000000402047207 */ /* 0x020fc60004000000 */
[----:B------:R0:W-:Y:S01]  /*6100*/  STL [R1+0x18], R5 ;  /* 0x0000180501007387 */ /* 0x0001e20000100800 */
[----:B--2---:R-:W-:-:S03]  /*6110*/  SEL R61, R2, R61, !P0 ;  /* 0x0000003d023d7207 */ /* 0x004fc60004000000 */
[----:B0-----:R-:W2:Y:S04]  /*6120*/  LDL.LU R5, [R1+0x2568] ;  /* 0x0025680001057983 */ /* 0x001ea80000300800 */
[----:B------:R0:W-:Y:S04]  /*6130*/  STL [R1+0x14], R4 ;  /* 0x0000140401007387 */ /* 0x0001e80000100800 */
[----:B0-----:R-:W4:Y:S04]  /*6140*/  LDL.LU R4, [R1+0x2564] ;  /* 0x0025640001047983 */ /* 0x001f280000300800 */
[----:B------:R0:W-:Y:S04]  /*6150*/  STL [R1+0x10], R61 ;  /* 0x0000103d01007387 */ /* 0x0001e80000100800 */
[----:B0-----:R-:W5:Y:S01]  /*6160*/  LDL.LU R61, [R1+0x2560] ;  /* 0x00256000013d7983 */ /* 0x001f620000300800 */
[----:B---3--:R-:W-:-:S05]  /*6170*/  SEL R28, R2, R28, !P0 ;  /* 0x0000001c021c7207 */ /* 0x008fca0004000000 */
[----:B------:R0:W-:Y:S04]  /*6180*/  STL [R1+0x2550], R28 ;  /* 0x0025501c01007387 */ /* 0x0001e80000100800 */
[----:B0-----:R-:W3:Y:S01]  /*6190*/  LDL.LU R28, [R1] ;  /* 0x00000000011c7983 */ /* 0x001ee20000300800 */
[C---:B------:R-:W-:Y:S02]  /*61a0*/  SEL R3, R2.reuse, R3, !P0 ;  /* 0x0000000302037207 */ /* 0x040fe40004000000 */
[----:B------:R-:W-:-:S05]  /*61b0*/  SEL R29, R2, R29, !P0 ;  /* 0x0000001d021d7207 */ /* 0x000fca0004000000 */
[----:B------:R-:W-:Y:S04]  /*61c0*/  STL [R1+0x2554], R29 ;  /* 0x0025541d01007387 */ /* 0x000fe80000100800 */
[----:B------:R0:W-:Y:S01]  /*61d0*/  STL [R1+0x2558], R3 ;  /* 0x0025580301007387 */ /* 0x0001e20000100800 */
[----:B---3--:R-:W-:-:S05]  /*61e0*/  SEL R2, R2, R28, !P0 ;  /* 0x0000001c02027207 */ /* 0x008fca0004000000 */
[----:B------:R1:W-:Y:S04]  /*61f0*/  STL [R1+0x255c], R2 ;  /* 0x00255c0201007387 */ /* 0x0003e80000100800 */
[----:B0-----:R-:W3:Y:S04]  /*6200*/  LDL.LU R3, [R1+0x18] ;  /* 0x0000180001037983 */ /* 0x001ee80000300800 */
[----:B------:R-:W3:Y:S04]  /*6210*/  LDL.LU R29, [R1+0x14] ;  /* 0x00001400011d7983 */ /* 0x000ee80000300800 */
[----:B------:R-:W3:Y:S01]  /*6220*/  LDL.LU R28, [R1+0x10] ;  /* 0x00001000011c7983 */ /* 0x000ee20000300800 */
[----:B------:R-:W-:Y:S01]  /*6230*/  @!P5 IMAD.MOV R11, RZ, RZ, -R11 ;  /* 0x000000ffff0bd224 */ /* 0x000fe200078e0a0b */
[----:B-1----:R-:W-:Y:S01]  /*6240*/  LOP3.LUT R2, RZ, c[0x0][0x17c], RZ, 0x33, !PT ;  /* 0x00005f00ff027a12 */ /* 0x002fe200078e33ff */
[----:B------:R-:W-:-:S02]  /*6250*/  @!P4 IMAD.MOV R10, RZ, RZ, -R10 ;  /* 0x000000ffff0ac224 */ /* 0x000fc400078e0a0a */
[----:B------:R-:W-:Y:S02]  /*6260*/  @!P3 IMAD.MOV R9, RZ, RZ, -R9 ;  /* 0x000000ffff09b224 */ /* 0x000fe400078e0a09 */
[----:B------:R-:W-:Y:S02]  /*6270*/  @!P2 IMAD.MOV R60, RZ, RZ, -R60 ;  /* 0x000000ffff3ca224 */ /* 0x000fe400078e0a3c */
[----:B------:R-:W-:Y:S01]  /*6280*/  @!P1 IMAD.MOV R0, RZ, RZ, -R0 ;  /* 0x000000ffff009224 */ /* 0x000fe200078e0a00 */
[C---:B-----5:R-:W-:Y:S02]  /*6290*/  SEL R61, R2.reuse, R61, !P0 ;  /* 0x0000003d023d7207 */ /* 0x060fe40004000000 */
[C---:B----4-:R-:W-:Y:S02]  /*62a0*/  SEL R4, R2.reuse, R4, !P0 ;  /* 0x0000000402047207 */ /* 0x050fe40004000000 */
[C---:B--2---:R-:W-:Y:S02]  /*62b0*/  SEL R5, R2.reuse, R5, !P0 ;  /* 0x0000000502057207 */ /* 0x044fe40004000000 */
[----:B------:R-:W-:-:S02]  /*62c0*/  SEL R6, R2, R6, !P0 ;  /* 0x0000000602067207 */ /* 0x000fc40004000000 */
[C---:B------:R-:W-:Y:S02]  /*62d0*/  SEL R59, R2.reuse, R59, !P0 ;  /* 0x0000003b023b7207 */ /* 0x040fe40004000000 */
[C---:B------:R-:W-:Y:S02]  /*62e0*/  SEL R58, R2.reuse, R58, !P0 ;  /* 0x0000003a023a7207 */ /* 0x040fe40004000000 */
[C---:B------:R-:W-:Y:S02]  /*62f0*/  SEL R57, R2.reuse, R57, !P0 ;  /* 0x0000003902397207 */ /* 0x040fe40004000000 */
[C---:B------:R-:W-:Y:S02]  /*6300*/  SEL R56, R2.reuse, R56, !P0 ;  /* 0x0000003802387207 */ /* 0x040fe40004000000 */
[C---:B------:R-:W-:Y:S02]  /*6310*/  SEL R55, R2.reuse, R55, !P0 ;  /* 0x0000003702377207 */ /* 0x040fe40004000000 */
        /* <DEDUP_REMOVED lines=47> */
[----:B------:R-:W-:Y:S02]  /*6610*/  SEL R0, R2, R0, !P0 ;  /* 0x0000000002007207 */ /* 0x000fe40004000000 */
[----:B------:R-:W2:Y:S01]  /*6620*/  LDL.LU R2, [R1+0x255c] ;  /* 0x00255c0001027983 */ /* 0x000ea20000300800 */
[----:B---3--:R-:W-:-:S02]  /*6630*/  IMAD R3, R3, c[0x0][0x190], RZ ;  /* 0x0000640003037a24 */ /* 0x008fc400078e02ff */
[----:B------:R-:W-:-:S03]  /*6640*/  IMAD R29, R29, c[0x0][0x190], RZ ;  /* 0x000064001d1d7a24 */ /* 0x000fc600078e02ff */
[----:B------:R0:W-:Y:S01]  /*6650*/  STL [R1+0x18], R3 ;  /* 0x0000180301007387 */ /* 0x0001e20000100800 */
[----:B------:R-:W-:-:S03]  /*6660*/  IMAD R28, R28, c[0x0][0x190], RZ ;  /* 0x000064001c1c7a24 */ /* 0x000fc600078e02ff */
[----:B0-----:R-:W3:Y:S04]  /*6670*/  LDL.LU R3, [R1+0x2558] ;  /* 0x0025580001037983 */ /* 0x001ee80000300800 */
[----:B------:R0:W-:Y:S04]  /*6680*/  STL [R1+0x1c], R29 ;  /* 0x00001c1d01007387 */ /* 0x0001e80000100800 */
[----:B0-----:R-:W4:Y:S04]  /*6690*/  LDL.LU R29, [R1+0x2554] ;  /* 0x00255400011d7983 */ /* 0x001f280000300800 */
[----:B------:R0:W-:Y:S04]  /*66a0*/  STL [R1+0x28], R28 ;  /* 0x0000281c01007387 */ /* 0x0001e80000100800 */
[----:B0-----:R-:W5:Y:S01]  /*66b0*/  LDL.LU R28, [R1+0x2550] ;  /* 0x00255000011c7983 */ /* 0x001f620000300800 */
[----:B------:R-:W-:-:S02]  /*66c0*/  IMAD R4, R4, c[0x0][0x190], RZ ;  /* 0x0000640004047a24 */ /* 0x000fc400078e02ff */
[----:B--2---:R-:W-:Y:S02]  /*66d0*/  IMAD R2, R2, c[0x0][0x190], RZ ;  /* 0x0000640002027a24 */ /* 0x004fe400078e02ff */
[----:B---3--:R-:W-:Y:S02]  /*66e0*/  IMAD R3, R3, c[0x0][0x190], RZ ;  /* 0x0000640003037a24 */ /* 0x008fe400078e02ff */
[----:B----4-:R-:W-:Y:S02]  /*66f0*/  IMAD R29, R29, c[0x0][0x190], RZ ;  /* 0x000064001d1d7a24 */ /* 0x010fe400078e02ff */
[----:B-----5:R-:W-:-:S05]  /*6700*/  IMAD R28, R28, c[0x0][0x190], RZ ;  /* 0x000064001c1c7a24 */ /* 0x020fca00078e02ff */
[----:B------:R0:W-:Y:S04]  /*6710*/  STL [R1+0xc], R28 ;  /* 0x00000c1c01007387 */ /* 0x0001e80000100800 */
[----:B0-----:R-:W2:Y:S04]  /*6720*/  LDL.LU R28, [R1+0x254c] ;  /* 0x00254c00011c7983 */ /* 0x001ea80000300800 */
[----:B------:R0:W-:Y:S04]  /*6730*/  STL [R1+0x8], R29 ;  /* 0x0000081d01007387 */ /* 0x0001e80000100800 */
[----:B0-----:R-:W2:Y:S04]  /*6740*/  LDL.LU R29, [R1+0x2548] ;  /* 0x00254800011d7983 */ /* 0x001ea80000300800 */
[----:B------:R0:W-:Y:S04]  /*6750*/  STL [R1+0x2c], R3 ;  /* 0x00002c0301007387 */ /* 0x0001e80000100800 */
[----:B------:R1:W-:Y:S01]  /*6760*/  STL [R1+0x38], R2 ;  /* 0x0000380201007387 */ /* 0x0003e20000100800 */
[----:B0-----:R-:W-:-:S03]  /*6770*/  IMAD R3, R5, c[0x0][0x190], RZ ;  /* 0x0000640005037a24 */ /* 0x001fc600078e02ff */
[----:B------:R0:W-:Y:S01]  /*6780*/  STL [R1+0x3c], R4 ;  /* 0x00003c0401007387 */ /* 0x0001e20000100800 */
[----:B-1----:R-:W-:-:S03]  /*6790*/  IMAD R2, R6, c[0x0][0x190], RZ ;  /* 0x0000640006027a24 */ /* 0x002fc600078e02ff */
[----:B------:R1:W-:Y:S04]  /*67a0*/  STL [R1+0x48], R3 ;  /* 0x0000480301007387 */ /* 0x0003e80000100800 */
[----:B------:R3:W-:Y:S01]  /*67b0*/  STL [R1+0x4c], R2 ;  /* 0x00004c0201007387 */ /* 0x0007e20000100800 */
[----:B0-----:R-:W-:-:S03]  /*67c0*/  IMAD R4, R39, c[0x0][0x190], RZ ;  /* 0x0000640027047a24 */ /* 0x001fc600078e02ff */
[----:B------:R-:W4:Y:S01]  /*67d0*/  LDL.LU R39, [R1+0x4c] ;  /* 0x00004c0001277983 */ /* 0x000f220000300800 */
[----:B-1----:R-:W-:Y:S02]  /*67e0*/  IMAD R3, R7, c[0x0][0x190], RZ ;  /* 0x0000640007037a24 */ /* 0x002fe400078e02ff */
[----:B---3--:R-:W-:Y:S02]  /*67f0*/  IMAD R2, R30, c[0x0][0x190], RZ ;  /* 0x000064001e027a24 */ /* 0x008fe400078e02ff */
[----:B------:R-:W3:Y:S04]  /*6800*/  LDL.LU R30, [R1+0x48] ;  /* 0x00004800011e7983 */ /* 0x000ee80000300800 */
[----:B------:R0:W-:Y:S02]  /*6810*/  STL [R1+0x188], R2 ;  /* 0x0001880201007387 */ /* 0x0001e40000100800 */
[----:B0-----:R-:W-:-:S02]  /*6820*/  IMAD R2, R8, c[0x0][0x190], RZ ;  /* 0x0000640008027a24 */ /* 0x001fc400078e02ff */
[----:B------:R-:W5:Y:S04]  /*6830*/  LDL R8, [R1+0x8] ;  /* 0x0000080001087983 */ /* 0x000f680000100800 */
[----:B------:R0:W-:Y:S04]  /*6840*/  STL [R1+0x198], R3 ;  /* 0x0001980301007387 */ /* 0x0001e80000100800 */
[----:B------:R-:W3:Y:S04]  /*6850*/  LDL R7, [R1+0x2c] ;  /* 0x00002c0001077983 */ /* 0x000ee80000100800 */
[----:B------:R1:W-:Y:S01]  /*6860*/  STL [R1+0x1a0], R2 ;  /* 0x0001a00201007387 */ /* 0x0003e20000100800 */
[----:B0-----:R-:W-:-:S03]  /*6870*/  IMAD R3, R26, c[0x0][0x190], RZ ;  /* 0x000064001a037a24 */ /* 0x001fc600078e02ff */
[----:B------:R-:W3:Y:S04]  /*6880*/  LDL R6, [R1+0x38] ;  /* 0x0000380001067983 */ /* 0x000ee80000100800 */
[----:B------:R-:W3:Y:S01]  /*6890*/  LDL R5, [R1+0x3c] ;  /* 0x00003c0001057983 */ /* 0x000ee20000100800 */
[----:B-1----:R-:W-:-:S03]  /*68a0*/  IMAD R2, R27, c[0x0][0x190], RZ ;  /* 0x000064001b027a24 */ /* 0x002fc600078e02ff */
[----:B------:R-:W3:Y:S04]  /*68b0*/  LDL R27, [R1+0xc] ;  /* 0x00000c00011b7983 */ /* 0x000ee80000100800 */
[----:B------:R0:W-:Y:S04]  /*68c0*/  STL [R1+0x1b0], R2 ;  /* 0x0001b00201007387 */ /* 0x0001e80000100800 */
[----:B------:R-:W3:Y:S01]  /*68d0*/  LDL R26, [R1+0x28] ;  /* 0x00002800011a7983 */ /* 0x000ee20000100800 */
[----:B0-----:R-:W-:-:S03]  /*68e0*/  IMAD R2, R25, c[0x0][0x190], RZ ;  /* 0x0000640019027a24 */ /* 0x001fc600078e02ff */
[----:B------:R0:W-:Y:S04]  /*68f0*/  STL [R1+0x1b8], R3 ;  /* 0x0001b80301007387 */ /* 0x0001e80000100800 */
[----:B------:R-:W4:Y:S04]  /*6900*/  LDL R25, [R1+0x1c] ;  /* 0x00001c0001197983 */ /* 0x000f280000100800 */
[----:B------:R1:W-:Y:S01]  /*6910*/  STL [R1+0x1c8], R2 ;  /* 0x0001c80201007387 */ /* 0x0003e20000100800 */
[----:B0-----:R-:W-:-:S03]  /*6920*/  IMAD R3, R24, c[0x0][0x190], RZ ;  /* 0x0000640018037a24 */ /* 0x001fc600078e02ff */
[----:B------:R-:W5:Y:S01]  /*6930*/  LDL R24, [R1+0x18] ;  /* 0x0000180001187983 */ /* 0x000f620000100800 */
[----:B------:R-:W-:-:S03]  /*6940*/  IMAD R22, R22, c[0x0][0x190], RZ ;  /* 0x0000640016167a24 */ /* 0x000fc600078e02ff */
[----:B------:R0:W-:Y:S01]  /*6950*/  STL [R1+0x1d8], R3 ;  /* 0x0001d80301007387 */ /* 0x0001e20000100800 */
[----:B-1----:R-:W-:Y:S02]  /*6960*/  IMAD R2, R23, c[0x0][0x190], RZ ;  /* 0x0000640017027a24 */ /* 0x002fe400078e02ff */
[----:B------:R-:W-:-:S03]  /*6970*/  IMAD R19, R19, c[0x0][0x190], RZ ;  /* 0x0000640013137a24 */ /* 0x000fc600078e02ff */
[----:B------:R1:W-:Y:S01]  /*6980*/  STL [R1+0x1e0], R2 ;  /* 0x0001e00201007387 */ /* 0x0003e20000100800 */
[----:B0-----:R-:W-:-:S03]  /*6990*/  IMAD R3, R21, c[0x0][0x190], RZ ;  /* 0x0000640015037a24 */ /* 0x001fc600078e02ff */
[----:B------:R-:W-:Y:S04]  /*69a0*/  STL [R1+0x1f0], R22 ;  /* 0x0001f01601007387 */ /* 0x000fe80000100800 */
[----:B------:R0:W-:Y:S01]  /*69b0*/  STL [R1+0x1f8], R3 ;  /* 0x0001f80301007387 */ /* 0x0001e20000100800 */
[----:B-1----:R-:W-:Y:S02]  /*69c0*/  IMAD R2, R20, c[0x0][0x190], RZ ;  /* 0x0000640014027a24 */ /* 0x002fe400078e02ff */
[----:B------:R-:W-:-:S03]  /*69d0*/  IMAD R16, R16, c[0x0][0x190], RZ ;  /* 0x0000640010107a24 */ /* 0x000fc600078e02ff */
[----:B------:R1:W-:Y:S01]  /*69e0*/  STL [R1+0x208], R2 ;  /* 0x0002080201007387 */ /* 0x0003e20000100800 */
[----:B0-----:R-:W-:-:S03]  /*69f0*/  IMAD R3, R18, c[0x0][0x190], RZ ;  /* 0x0000640012037a24 */ /* 0x001fc600078e02ff */
[----:B------:R-:W-:Y:S01]  /*6a00*/  STL [R1+0x124], R19 ;  /* 0x0001241301007387 */ /* 0x000fe20000100800 */
[----:B------:R-:W-:-:S03]  /*6a10*/  IMAD R15, R15, c[0x0][0x190], RZ ;  /* 0x000064000f0f7a24 */ /* 0x000fc600078e02ff */
[----:B------:R0:W-:Y:S01]  /*6a20*/  STL [R1+0x120], R3 ;  /* 0x0001200301007387 */ /* 0x0001e20000100800 */
[----:B-1----:R-:W-:-:S03]  /*6a30*/  IMAD R2, R17, c[0x0][0x190], RZ ;  /* 0x0000640011027a24 */ /* 0x002fc600078e02ff */
[----:B------:R2:W-:Y:S01]  /*6a40*/  STL [R1+0x118], R16 ;  /* 0x0001181001007387 */ /* 0x0005e20000100800 */
[----:B0-----:R-:W-:Y:S02]  /*6a50*/  IMAD R3, R14, c[0x0][0x190], RZ ;  /* 0x000064000e037a24 */ /* 0x001fe400078e02ff */
[----:B------:R-:W-:Y:S01]  /*6a60*/  IMAD R14, R13, c[0x0][0x190], RZ ;  /* 0x000064000d0e7a24 */ /* 0x000fe200078e02ff */
[----:B------:R-:W-:Y:S01]  /*6a70*/  STL [R1+0x11c], R2 ;  /* 0x00011c0201007387 */ /* 0x000fe20000100800 */
[----:B------:R-:W-:Y:S02]  /*6a80*/  IMAD R13, R12, c[0x0][0x190], RZ ;  /* 0x000064000c0d7a24 */ /* 0x000fe400078e02ff */
[----:B------:R-:W-:Y:S01]  /*6a90*/  IMAD R12, R11, c[0x0][0x190], RZ ;  /* 0x000064000b0c7a24 */ /* 0x000fe200078e02ff */
[----:B------:R-:W-:Y:S01]  /*6aa0*/  STL [R1+0x114], R15 ;  /* 0x0001140f01007387 */ /* 0x000fe20000100800 */
[----:B------:R-:W-:Y:S02]  /*6ab0*/  IMAD R11, R10, c[0x0][0x190], RZ ;  /* 0x000064000a0b7a24 */ /* 0x000fe400078e02ff */
[----:B------:R-:W-:Y:S01]  /*6ac0*/  IMAD R10, R9, c[0x0][0x190], RZ ;  /* 0x00006400090a7a24 */ /* 0x000fe200078e02ff */
[----:B------:R3:W-:Y:S01]  /*6ad0*/  STL [R1+0x10c], R14 ;  /* 0x00010c0e01007387 */ /* 0x0007e20000100800 */
[----:B------:R-:W-:-:S03]  /*6ae0*/  IMAD R9, R60, c[0x0][0x190], RZ ;  /* 0x000064003c097a24 */ /* 0x000fc600078e02ff */
[----:B------:R-:W-:Y:S04]  /*6af0*/  STL [R1+0x110], R3 ;  /* 0x0001100301007387 */ /* 0x000fe80000100800 */
[----:B------:R-:W-:Y:S04]  /*6b00*/  STL [R1+0x108], R13 ;  /* 0x0001080d01007387 */ /* 0x000fe80000100800 */
[----:B------:R-:W-:Y:S04]  /*6b10*/  STL [R1+0x104], R12 ;  /* 0x0001040c01007387 */ /* 0x000fe80000100800 */
[----:B------:R-:W-:Y:S04]  /*6b20*/  STL [R1+0x100], R11 ;  /* 0x0001000b01007387 */ /* 0x000fe80000100800 */
[----:B------:R4:W-:Y:S04]  /*6b30*/  STL [R1+0xfc], R10 ;  /* 0x0000fc0a01007387 */ /* 0x0009e80000100800 */
[----:B------:R-:W-:Y:S01]  /*6b40*/  STL [R1+0xf8], R9 ;  /* 0x0000f80901007387 */ /* 0x000fe20000100800 */
[----:B------:R-:W-:-:S02]  /*6b50*/  IMAD R61, R61, c[0x0][0x190], RZ ;  /* 0x000064003d3d7a24 */ /* 0x000fc400078e02ff */
[----:B------:R-:W-:Y:S02]  /*6b60*/  IMAD R59, R59, c[0x0][0x190], RZ ;  /* 0x000064003b3b7a24 */ /* 0x000fe400078e02ff */
[----:B------:R-:W-:Y:S02]  /*6b70*/  IMAD R58, R58, c[0x0][0x190], RZ ;  /* 0x000064003a3a7a24 */ /* 0x000fe400078e02ff */
[----:B------:R-:W-:Y:S02]  /*6b80*/  IMAD R57, R57, c[0x0][0x190], RZ ;  /* 0x0000640039397a24 */ /* 0x000fe400078e02ff */
[----:B------:R-:W-:Y:S02]  /*6b90*/  IMAD R56, R56, c[0x0][0x190], RZ ;  /* 0x0000640038387a24 */ /* 0x000fe400078e02ff */
[----:B------:R-:W-:Y:S02]  /*6ba0*/  IMAD R55, R55, c[0x0][0x190], RZ ;  /* 0x0000640037377a24 */ /* 0x000fe400078e02ff */
[----:B------:R-:W-:-:S02]  /*6bb0*/  IMAD R54, R54, c[0x0][0x190], RZ ;  /* 0x0000640036367a24 */ /* 0x000fc400078e02ff */
[----:B------:R-:W-:Y:S02]  /*6bc0*/  IMAD R53, R53, c[0x0][0x190], RZ ;  /* 0x0000640035357a24 */ /* 0x000fe400078e02ff */
[----:B------:R-:W-:Y:S02]  /*6bd0*/  IMAD R52, R52, c[0x0][0x190], RZ ;  /* 0x0000640034347a24 */ /* 0x000fe400078e02ff */
[----:B------:R-:W-:Y:S02]  /*6be0*/  IMAD.MOV.U32 R60, RZ, RZ, R4 ;  /* 0x000000ffff3c7224 */ /* 0x000fe400078e0004 */
[----:B------:R-:W-:Y:S02]  /*6bf0*/  IMAD R51, R51, c[0x0][0x190], RZ ;  /* 0x0000640033337a24 */ /* 0x000fe400078e02ff */
[----:B------:R-:W-:Y:S02]  /*6c00*/  IMAD R50, R50, c[0x0][0x190], RZ ;  /* 0x0000640032327a24 */ /* 0x000fe400078e02ff */
        /* <DEDUP_REMOVED lines=12> */
[----:B--2---:R-:W-:-:S04]  /*6cd0*/  IMAD.WIDE R16, R48, 0x2, R28 ;  /* 0x0000000230107825 */ /* 0x004fc800078e021c */
[----:B------:R-:W-:-:S04]  /*6ce0*/  IMAD.WIDE R18, R47, 0x2, R28 ;  /* 0x000000022f127825 */ /* 0x000fc800078e021c */
[----:B------:R-:W-:-:S04]  /*6cf0*/  IMAD.WIDE R20, R46, 0x2, R28 ;  /* 0x000000022e147825 */ /* 0x000fc800078e021c */
[----:B------:R-:W-:-:S04]  /*6d00*/  IMAD.WIDE R22, R45, 0x2, R28 ;  /* 0x000000022d167825 */ /* 0x000fc800078e021c */
[----:B---3--:R-:W-:-:S04]  /*6d10*/  IMAD.WIDE R14, R26, 0x2, R28 ;  /* 0x000000021a0e7825 */ /* 0x008fc800078e021c */
[----:B----4-:R-:W-:-:S04]  /*6d20*/  IMAD.WIDE R10, R25, 0x2, R28 ;  /* 0x00000002190a7825 */ /* 0x010fc800078e021c */
[----:B-----5:R-:W-:-:S05]  /*6d30*/  IMAD.WIDE R12, R24, 0x2, R28 ;  /* 0x00000002180c7825 */ /* 0x020fca00078e021c */
[----:B------:R0:W-:Y:S04]  /*6d40*/  STL.64 [R1+0xf0], R12 ;  /* 0x0000f00c01007387 */ /* 0x0001e80000100a00 */
[----:B------:R1:W-:Y:S04]  /*6d50*/  STL.64 [R1+0xe8], R10 ;  /* 0x0000e80a01007387 */ /* 0x0003e80000100a00 */
[----:B------:R-:W-:Y:S01]  /*6d60*/  STL.64 [R1+0xe0], R14 ;  /* 0x0000e00e01007387 */ /* 0x000fe20000100a00 */
[----:B0-----:R-:W-:-:S04]  /*6d70*/  IMAD.WIDE R12, R27, 0x2, R28 ;  /* 0x000000021b0c7825 */ /* 0x001fc800078e021c */
[--C-:B-1----:R-:W-:Y:S01]  /*6d80*/  IMAD.WIDE R10, R8, 0x2, R28.reuse ;  /* 0x00000002080a7825 */ /* 0x102fe200078e021c */
[----:B------:R-:W-:Y:S03]  /*6d90*/  STL.64 [R1+0xd8], R12 ;  /* 0x0000d80c01007387 */ /* 0x000fe60000100a00 */
[--C-:B------:R-:W-:Y:S01]  /*6da0*/  IMAD.WIDE R8, R7, 0x2, R28.reuse ;  /* 0x0000000207087825 */ /* 0x100fe200078e021c */
[----:B------:R0:W-:Y:S03]  /*6db0*/  STL.64 [R1+0xd0], R10 ;  /* 0x0000d00a01007387 */ /* 0x0001e60000100a00 */
[--C-:B------:R-:W-:Y:S01]  /*6dc0*/  IMAD.WIDE R6, R6, 0x2, R28.reuse ;  /* 0x0000000206067825 */ /* 0x100fe200078e021c */
[----:B------:R1:W-:Y:S04]  /*6dd0*/  STL.64 [R1+0xc8], R8 ;  /* 0x0000c80801007387 */ /* 0x0003e80000100a00 */
[----:B------:R2:W-:Y:S01]  /*6de0*/  STL.64 [R1+0xc0], R6 ;  /* 0x0000c00601007387 */ /* 0x0005e20000100a00 */
[----:B0-----:R-:W-:-:S04]  /*6df0*/  IMAD.WIDE R10, R61, 0x2, R28 ;  /* 0x000000023d0a7825 */ /* 0x001fc800078e021c */
[--C-:B-1----:R-:W-:Y:S01]  /*6e00*/  IMAD.WIDE R8, R5, 0x2, R28.reuse ;  /* 0x0000000205087825 */ /* 0x102fe200078e021c */
[----:B------:R0:W-:Y:S03]  /*6e10*/  STL.64 [R1+0xb8], R10 ;  /* 0x0000b80a01007387 */ /* 0x0001e60000100a00 */
[--C-:B--2---:R-:W-:Y:S01]  /*6e20*/  IMAD.WIDE R6, R30, 0x2, R28.reuse ;  /* 0x000000021e067825 */ /* 0x104fe200078e021c */
        /* <DEDUP_REMOVED lines=12> */
[----:B------:R1:W-:Y:S03]  /*6ef0*/  STL.64 [R1+0x10], R8 ;  /* 0x0000100801007387 */ /* 0x0003e60000100a00 */
[--C-:B------:R-:W-:Y:S01]  /*6f00*/  IMAD.WIDE R4, R54, 0x2, R28.reuse ;  /* 0x0000000236047825 */ /* 0x100fe200078e021c */
[----:B------:R2:W-:Y:S03]  /*6f10*/  STL.64 [R1], R6 ;  /* 0x0000000601007387 */ /* 0x0005e60000100a00 */
[--C-:B0-----:R-:W-:Y:S01]  /*6f20*/  IMAD.WIDE R10, R51, 0x2, R28.reuse ;  /* 0x00000002330a7825 */ /* 0x101fe200078e021c */
[----:B------:R-:W-:Y:S03]  /*6f30*/  STL.64 [R1+0x2480], R4 ;  /* 0x0024800401007387 */ /* 0x000fe60000100a00 */
[----:B-1----:R-:W-:-:S04]  /*6f40*/  IMAD.WIDE R8, R52, 0x2, R28 ;  /* 0x0000000234087825 */ /* 0x002fc800078e021c */
[----:B--2---:R-:W-:-:S05]  /*6f50*/  IMAD.WIDE R6, R53, 0x2, R28 ;  /* 0x0000000235067825 */ /* 0x004fca00078e021c */
[----:B------:R0:W-:Y:S01]  /*6f60*/  STL.64 [R1+0x2488], R6 ;  /* 0x0024880601007387 */ /* 0x0001e20000100a00 */
[----:B------:R-:W-:-:S04]  /*6f70*/  IMAD.WIDE R12, R50, 0x2, R28 ;  /* 0x00000002320c7825 */ /* 0x000fc800078e021c */
[--C-:B------:R-:W-:Y:S01]  /*6f80*/  IMAD.WIDE R14, R49, 0x2, R28.reuse ;  /* 0x00000002310e7825 */ /* 0x100fe200078e021c */
[----:B0-----:R-:W2:Y:S04]  /*6f90*/  LDL R6, [R1+0x198] ;  /* 0x0001980001067983 */ /* 0x001ea80000100800 */
[----:B------:R-:W3:Y:S04]  /*6fa0*/  LDL R7, [R1+0x1a0] ;  /* 0x0001a00001077983 */ /* 0x000ee80000100800 */
[----:B------:R-:W-:Y:S04]  /*6fb0*/  STL.64 [R1+0x2490], R8 ;  /* 0x0024900801007387 */ /* 0x000fe80000100a00 */
[----:B------:R0:W-:Y:S01]  /*6fc0*/  STL.64 [R1+0x2498], R10 ;  /* 0x0024980a01007387 */ /* 0x0001e20000100a00 */
[----:B------:R-:W-:-:S03]  /*6fd0*/  IMAD.WIDE R24, R44, 0x2, R28 ;  /* 0x000000022c187825 */ /* 0x000fc600078e021c */
[----:B0-----:R-:W4:Y:S04]  /*6fe0*/  LDL R10, [R1+0x188] ;  /* 0x00018800010a7983 */ /* 0x001f280000100800 */
[----:B------:R-:W5:Y:S04]  /*6ff0*/  LDL R11, [R1+0x1b0] ;  /* 0x0001b000010b7983 */ /* 0x000f680000100800 */
[----:B------:R-:W-:Y:S04]  /*7000*/  STL.64 [R1+0x24a0], R12 ;  /* 0x0024a00c01007387 */ /* 0x000fe80000100a00 */
[----:B------:R-:W-:Y:S04]  /*7010*/  STL.64 [R1+0x24a8], R14 ;  /* 0x0024a80e01007387 */ /* 0x000fe80000100a00 */
[----:B------:R-:W-:Y:S01]  /*7020*/  STL.64 [R1+0x24b0], R16 ;  /* 0x0024b01001007387 */ /* 0x000fe20000100a00 */
[----:B------:R-:W-:-:S03]  /*7030*/  IMAD.WIDE R26, R43, 0x2, R28 ;  /* 0x000000022b1a7825 */ /* 0x000fc600078e021c */
[----:B------:R0:W-:Y:S01]  /*7040*/  STL.64 [R1+0x24b8], R18 ;  /* 0x0024b81201007387 */ /* 0x0001e20000100a00 */
[----:B------:R-:W-:-:S03]  /*7050*/  IMAD.WIDE R4, R42, 0x2, R28 ;  /* 0x000000022a047825 */ /* 0x000fc600078e021c */
[----:B0-----:R-:W5:Y:S04]  /*7060*/  LDL.LU R18, [R1+0x10c] ;  /* 0x00010c0001127983 */ /* 0x001f680000300800 */
[----:B------:R-:W5:Y:S04]  /*7070*/  LDL.LU R19, [R1+0x108] ;  /* 0x0001080001137983 */ /* 0x000f680000300800 */
[----:B------:R-:W-:Y:S04]  /*7080*/  STL.64 [R1+0x24c0], R20 ;  /* 0x0024c01401007387 */ /* 0x000fe80000100a00 */
[----:B------:R0:W-:Y:S01]  /*7090*/  STL.64 [R1+0x24c8], R22 ;  /* 0x0024c81601007387 */ /* 0x0001e20000100a00 */
[----:B------:R-:W-:-:S03]  /*70a0*/  IMAD.WIDE R12, R41, 0x2, R28 ;  /* 0x00000002290c7825 */ /* 0x000fc600078e021c */
[----:B0-----:R-:W5:Y:S04]  /*70b0*/  LDL.LU R22, [R1+0x118] ;  /* 0x0001180001167983 */ /* 0x001f680000300800 */
[----:B------:R-:W5:Y:S04]  /*70c0*/  LDL.LU R23, [R1+0x114] ;  /* 0x0001140001177983 */ /* 0x000f680000300800 */
[----:B------:R-:W-:Y:S04]  /*70d0*/  STL.64 [R1+0x24d0], R24 ;  /* 0x0024d01801007387 */ /* 0x000fe80000100a00 */
[----:B------:R-:W-:Y:S04]  /*70e0*/  STL.64 [R1+0x24d8], R26 ;  /* 0x0024d81a01007387 */ /* 0x000fe80000100a00 */
[----:B------:R-:W5:Y:S04]  /*70f0*/  LDL R8, [R1+0x1b8] ;  /* 0x0001b80001087983 */ /* 0x000f680000100800 */
[----:B------:R0:W-:Y:S04]  /*7100*/  STL.64 [R1+0x138], R4 ;  /* 0x0001380401007387 */ /* 0x0001e80000100a00 */
[----:B------:R-:W5:Y:S01]  /*7110*/  LDL R9, [R1+0x1c8] ;  /* 0x0001c80001097983 */ /* 0x000f620000100800 */
[----:B------:R-:W-:-:S03]  /*7120*/  IMAD.WIDE R14, R38, 0x2, R28 ;  /* 0x00000002260e7825 */ /* 0x000fc600078e021c */
[----:B------:R1:W-:Y:S01]  /*7130*/  STL.64 [R1+0x148], R12 ;  /* 0x0001480c01007387 */ /* 0x0003e20000100a00 */
[----:B0-----:R-:W-:-:S05]  /*7140*/  IMAD.WIDE R4, R40, 0x2, R28 ;  /* 0x0000000228047825 */ /* 0x001fca00078e021c */
[----:B------:R0:W-:Y:S01]  /*7150*/  STL.64 [R1+0x160], R4 ;  /* 0x0001600401007387 */ /* 0x0001e20000100a00 */
[----:B-1----:R-:W-:-:S03]  /*7160*/  IMAD.WIDE R12, R60, 0x2, R28 ;  /* 0x000000023c0c7825 */ /* 0x002fc600078e021c */
[----:B0-----:R-:W5:Y:S04]  /*7170*/  LDL R4, [R1+0x1d8] ;  /* 0x0001d80001047983 */ /* 0x001f680000100800 */
[----:B------:R0:W-:Y:S04]  /*7180*/  STL.64 [R1+0x178], R12 ;  /* 0x0001780c01007387 */ /* 0x0001e80000100a00 */
[----:B------:R-:W5:Y:S04]  /*7190*/  LDL R5, [R1+0x1e0] ;  /* 0x0001e00001057983 */ /* 0x000f680000100800 */
[----:B------:R-:W-:Y:S01]  /*71a0*/  STL.64 [R1+0x190], R14 ;  /* 0x0001900e01007387 */ /* 0x000fe20000100a00 */
[----:B0-----:R-:W-:-:S03]  /*71b0*/  IMAD.WIDE R12, R37, 0x2, R28 ;  /* 0x00000002250c7825 */ /* 0x001fc600078e021c */
[----:B------:R-:W5:Y:S04]  /*71c0*/  LDL R25, [R1+0x1f0] ;  /* 0x0001f00001197983 */ /* 0x000f680000100800 */
[----:B------:R-:W5:Y:S04]  /*71d0*/  LDL R20, [R1+0x1f8] ;  /* 0x0001f80001147983 */ /* 0x000f680000100800 */
[----:B------:R0:W-:Y:S04]  /*71e0*/  STL.64 [R1+0x1a8], R12 ;  /* 0x0001a80c01007387 */ /* 0x0001e80000100a00 */
[----:B------:R-:W5:Y:S04]  /*71f0*/  LDL R21, [R1+0x208] ;  /* 0x0002080001157983 */ /* 0x000f680000100800 */
[----:B------:R-:W5:Y:S04]  /*7200*/  LDL R16, [R1+0x124] ;  /* 0x0001240001107983 */ /* 0x000f680000100800 */
[----:B------:R-:W5:Y:S01]  /*7210*/  LDL R17, [R1+0x120] ;  /* 0x0001200001117983 */ /* 0x000f620000100800 */
[----:B------:R-:W-:-:S02]  /*7220*/  IMAD R36, R36, c[0x0][0x190], RZ ;  /* 0x0000640024247a24 */ /* 0x000fc400078e02ff */
[----:B------:R-:W-:Y:S02]  /*7230*/  IMAD R35, R35, c[0x0][0x190], RZ ;  /* 0x0000640023237a24 */ /* 0x000fe400078e02ff */
[----:B------:R-:W-:Y:S02]  /*7240*/  IMAD R34, R34, c[0x0][0x190], RZ ;  /* 0x0000640022227a24 */ /* 0x000fe400078e02ff */
[----:B------:R-:W-:-:S04]  /*7250*/  IMAD.WIDE R26, R36, 0x2, R28 ;  /* 0x00000002241a7825 */ /* 0x000fc800078e021c */
[----:B------:R-:W-:Y:S02]  /*7260*/  IMAD R33, R33, c[0x0][0x190], RZ ;  /* 0x0000640021217a24 */ /* 0x000fe400078e02ff */
[--C-:B0-----:R-:W-:Y:S01]  /*7270*/  IMAD.WIDE R12, R35, 0x2, R28.reuse ;  /* 0x00000002230c7825 */ /* 0x101fe200078e021c */
[----:B------:R0:W-:Y:S03]  /*7280*/  STL.64 [R1+0x1c0], R26 ;  /* 0x0001c01a01007387 */ /* 0x0001e60000100a00 */
[----:B------:R-:W-:Y:S01]  /*7290*/  IMAD.WIDE R14, R34, 0x2, R28 ;  /* 0x00000002220e7825 */ /* 0x000fe200078e021c */
[----:B------:R1:W-:Y:S03]  /*72a0*/  STL.64 [R1+0x1d0], R12 ;  /* 0x0001d00c01007387 */ /* 0x0003e60000100a00 */
[----:B------:R-:W-:-:S02]  /*72b0*/  IMAD R32, R32, c[0x0][0x190], RZ ;  /* 0x0000640020207a24 */ /* 0x000fc400078e02ff */
[----:B------:R-:W-:Y:S02]  /*72c0*/  IMAD R31, R31, c[0x0][0x190], RZ ;  /* 0x000064001f1f7a24 */ /* 0x000fe400078e02ff */
[--C-:B0-----:R-:W-:Y:S01]  /*72d0*/  IMAD.WIDE R26, R33, 0x2, R28.reuse ;  /* 0x00000002211a7825 */ /* 0x101fe200078e021c */
[----:B------:R0:W-:Y:S03]  /*72e0*/  STL.64 [R1+0x1e8], R14 ;  /* 0x0001e80e01007387 */ /* 0x0001e60000100a00 */
[--C-:B-1----:R-:W-:Y:S01]  /*72f0*/  IMAD.WIDE R12, R32, 0x2, R28.reuse ;  /* 0x00000002200c7825 */ /* 0x102fe200078e021c */
[----:B------:R-:W-:Y:S04]  /*7300*/  STL.64 [R1+0x200], R26 ;  /* 0x0002001a01007387 */ /* 0x000fe80000100a00 */
[----:B------:R-:W-:Y:S01]  /*7310*/  STL.64 [R1+0x210], R12 ;  /* 0x0002100c01007387 */ /* 0x000fe20000100a00 */
[----:B0-----:R-:W-:-:S05]  /*7320*/  IMAD.WIDE R14, R31, 0x2, R28 ;  /* 0x000000021f0e7825 */ /* 0x001fca00078e021c */
[----:B------:R0:W-:Y:S04]  /*7330*/  STL.64 [R1+0x220], R14 ;  /* 0x0002200e01007387 */ /* 0x0001e80000100a00 */
[----:B0-----:R-:W5:Y:S01]  /*7340*/  LDL R14, [R1+0x104] ;  /* 0x00010400010e7983 */ /* 0x001f620000100800 */
[----:B--2---:R-:W-:-:S04]  /*7350*/  IMAD.WIDE R12, R6, 0x2, R28 ;  /* 0x00000002060c7825 */ /* 0x004fc800078e021c */
[----:B----4-:R-:W-:-:S05]  /*7360*/  IMAD.WIDE R26, R10, 0x2, R28 ;  /* 0x000000020a1a7825 */ /* 0x010fca00078e021c */
[----:B------:R3:W-:Y:S04]  /*7370*/  STL.64 [R1+0x230], R26 ;  /* 0x0002301a01007387 */ /* 0x0007e80000100a00 */
[----:B------:R-:W2:Y:S04]  /*7380*/  LDL R15, [R1+0x100] ;  /* 0x00010000010f7983 */ /* 0x000ea80000100800 */
[----:B------:R0:W-:Y:S01]  /*7390*/  STL.64 [R1+0x238], R12 ;  /* 0x0002380c01007387 */ /* 0x0001e20000100a00 */
[----:B---3--:R-:W-:-:S03]  /*73a0*/  IMAD.WIDE R26, R7, 0x2, R28 ;  /* 0x00000002071a7825 */ /* 0x008fc600078e021c */
[----:B------:R-:W3:Y:S04]  /*73b0*/  LDL R6, [R1+0xf8] ;  /* 0x0000f80001067983 */ /* 0x000ee80000100800 */
[----:B0-----:R-:W4:Y:S04]  /*73c0*/  LDL R12, [R1+0xfc] ;  /* 0x0000fc00010c7983 */ /* 0x001f280000100800 */
[----:B------:R-:W4:Y:S04]  /*73d0*/  LDL.LU R7, [R1+0x18] ;  /* 0x0000180001077983 */ /* 0x000f280000300800 */
[----:B------:R5:W-:Y:S04]  /*73e0*/  STL.64 [R1+0x248], R26 ;  /* 0x0002481a01007387 */ /* 0x000be80000100a00 */
[----:B------:R-:W4:Y:S04]  /*73f0*/  LDL.LU R13, [R1+0x1c] ;  /* 0x00001c00010d7983 */ /* 0x000f280000300800 */
[----:B------:R-:W4:Y:S01]  /*7400*/  LDL.LU R10, [R1+0x28] ;  /* 0x00002800010a7983 */ /* 0x000f220000300800 */
[----:B-----5:R-:W-:-:S05]  /*7410*/  IMAD.WIDE R26, R11, 0x2, R28 ;  /* 0x000000020b1a7825 */ /* 0x020fca00078e021c */
[----:B------:R0:W-:Y:S04]  /*7420*/  STL.64 [R1+0x258], R26 ;  /* 0x0002581a01007387 */ /* 0x0001e80000100a00 */
[----:B------:R-:W5:Y:S01]  /*7430*/  LDL.LU R11, [R1+0xc] ;  /* 0x00000c00010b7983 */ /* 0x000f620000300800 */
[----:B0-----:R-:W-:-:S03]  /*7440*/  IMAD.WIDE R26, R8, 0x2, R28 ;  /* 0x00000002081a7825 */ /* 0x001fc600078e021c */
[----:B------:R-:W5:Y:S04]  /*7450*/  LDL.LU R8, [R1+0x8] ;  /* 0x0000080001087983 */ /* 0x000f680000300800 */
[----:B------:R0:W-:Y:S02]  /*7460*/  STL.64 [R1+0x260], R26 ;  /* 0x0002601a01007387 */ /* 0x0001e40000100a00 */
[--C-:B0-----:R-:W-:Y:S02]  /*7470*/  IMAD.WIDE R26, R9, 0x2, R28.reuse ;  /* 0x00000002091a7825 */ /* 0x101fe400078e021c */
[----:B------:R-:W5:Y:S04]  /*7480*/  LDL.LU R9, [R1+0x2c] ;  /* 0x00002c0001097983 */ /* 0x000f680000300800 */
[----:B------:R0:W-:Y:S02]  /*7490*/  STL.64 [R1+0x270], R26 ;  /* 0x0002701a01007387 */ /* 0x0001e40000100a00 */
[----:B0-----:R-:W-:-:S02]  /*74a0*/  IMAD.WIDE R26, R4, 0x2, R28 ;  /* 0x00000002041a7825 */ /* 0x001fc400078e021c */
[----:B------:R-:W5:Y:S04]  /*74b0*/  LDL.LU R4, [R1+0x38] ;  /* 0x0000380001047983 */ /* 0x000f680000300800 */
[----:B------:R0:W-:Y:S01]  /*74c0*/  STL.64 [R1+0x280], R26 ;  /* 0x0002801a01007387 */ /* 0x0001e20000100a00 */
[----:B------:R-:W-:-:S04]  /*74d0*/  IMAD.WIDE R24, R25, 0x2, R28 ;  /* 0x0000000219187825 */ /* 0x000fc800078e021c */
[--C-:B0-----:R-:W-:Y:S02]  /*74e0*/  IMAD.WIDE R26, R5, 0x2, R28.reuse ;  /* 0x00000002051a7825 */ /* 0x101fe400078e021c */
[----:B------:R-:W5:Y:S04]  /*74f0*/  LDL.LU R5, [R1+0x3c] ;  /* 0x00003c0001057983 */ /* 0x000f680000300800 */
[----:B------:R0:W-:Y:S04]  /*7500*/  STL.64 [R1+0x288], R26 ;  /* 0x0002881a01007387 */ /* 0x0001e80000100a00 */
[----:B------:R1:W-:Y:S01]  /*7510*/  STL.64 [R1+0x290], R24 ;  /* 0x0002901801007387 */ /* 0x0003e20000100a00 */
[----:B0-----:R-:W-:-:S04]  /*7520*/  IMAD.WIDE R26, R20, 0x2, R28 ;  /* 0x00000002141a7825 */ /* 0x001fc800078e021c */
[--C-:B-1----:R-:W-:Y:S01]  /*7530*/  IMAD.WIDE R24, R21, 0x2, R28.reuse ;  /* 0x0000000215187825 */ /* 0x102fe200078e021c */
[----:B------:R-:W-:Y:S03]  /*7540*/  STL.64 [R1+0x2a0], R26 ;  /* 0x0002a01a01007387 */ /* 0x000fe60000100a00 */
[--C-:B------:R-:W-:Y:S01]  /*7550*/  IMAD.WIDE R20, R16, 0x2, R28.reuse ;  /* 0x0000000210147825 */ /* 0x100fe200078e021c */
[----:B------:R0:W-:Y:S03]  /*7560*/  STL.64 [R1+0x2a8], R24 ;  /* 0x0002a81801007387 */ /* 0x0001e60000100a00 */
[--C-:B------:R-:W-:Y:S01]  /*7570*/  IMAD.WIDE R16, R17, 0x2, R28.reuse ;  /* 0x0000000211107825 */ /* 0x100fe200078e021c */
[----:B------:R1:W-:Y:S03]  /*7580*/  STL.64 [R1+0x2b0], R20 ;  /* 0x0002b01401007387 */ /* 0x0003e60000100a00 */
[----:B0-----:R-:W-:-:S02]  /*7590*/  IMAD.WIDE R24, R2, 0x2, R28 ;  /* 0x0000000202187825 */ /* 0x001fc400078e021c */
[----:B------:R-:W5:Y:S02]  /*75a0*/  LDL.LU R2, [R1+0x2544] ;  /* 0x0025440001027983 */ /* 0x000f640000300800 */
[--C-:B-1----:R-:W-:Y:S02]  /*75b0*/  IMAD.WIDE R20, R22, 0x2, R28.reuse ;  /* 0x0000000216147825 */ /* 0x102fe400078e021c */
[----:B------:R0:W-:Y:S04]  /*75c0*/  STL.64 [R1+0x2b8], R16 ;  /* 0x0002b81001007387 */ /* 0x0001e80000100a00 */
[----:B------:R-:W-:Y:S04]  /*75d0*/  STL.64 [R1+0x2c0], R24 ;  /* 0x0002c01801007387 */ /* 0x000fe80000100a00 */
[----:B------:R1:W-:Y:S01]  /*75e0*/  STL.64 [R1+0x2528], R22 ;  /* 0x0025281601007387 */ /* 0x0003e20000100a00 */
[----:B0-----:R-:W-:-:S03]  /*75f0*/  IMAD.WIDE R16, R23, 0x2, R28 ;  /* 0x0000000217107825 */ /* 0x001fc600078e021c */
[----:B------:R-:W-:Y:S04]  /*7600*/  STL.64 [R1+0x2c8], R20 ;  /* 0x0002c81401007387 */ /* 0x000fe80000100a00 */
[----:B------:R0:W-:Y:S01]  /*7610*/  STL.64 [R1+0x2d0], R16 ;  /* 0x0002d01001007387 */ /* 0x0001e20000100a00 */
[----:B-1----:R-:W-:-:S03]  /*7620*/  IMAD.WIDE R22, R3, 0x2, R28 ;  /* 0x0000000203167825 */ /* 0x002fc600078e021c */
[----:B------:R-:W5:Y:S04]  /*7630*/  LDL.LU R3, [R1+0x2540] ;  /* 0x0025400001037983 */ /* 0x000f680000300800 */
[----:B------:R-:W-:Y:S01]  /*7640*/  STL.64 [R1+0x2d8], R22 ;  /* 0x0002d81601007387 */ /* 0x000fe20000100a00 */
[----:B0-----:R-:W-:-:S03]  /*7650*/  IMAD.WIDE R16, R18, 0x2, R28 ;  /* 0x0000000212107825 */ /* 0x001fc600078e021c */
[----:B------:R-:W-:Y:S01]  /*7660*/  STL [R1+0x2520], R19 ;  /* 0x0025201301007387 */ /* 0x000fe20000100800 */
[----:B------:R-:W-:-:S03]  /*7670*/  IMAD.WIDE R20, R19, 0x2, R28 ;  /* 0x0000000213147825 */ /* 0x000fc600078e021c */
[----:B------:R0:W-:Y:S04]  /*7680*/  STL.64 [R1+0x2e0], R16 ;  /* 0x0002e01001007387 */ /* 0x0001e80000100a00 */
[----:B------:R-:W-:Y:S01]  /*7690*/  STL.64 [R1+0x2e8], R20 ;  /* 0x0002e81401007387 */ /* 0x000fe20000100a00 */
[----:B------:R-:W-:Y:S02]  /*76a0*/  IMAD R0, R0, c[0x0][0x190], RZ ;  /* 0x0000640000007a24 */ /* 0x000fe400078e02ff */
[----:B0-----:R-:W-:-:S05]  /*76b0*/  IMAD.WIDE R16, R14, 0x2, R28 ;  /* 0x000000020e107825 */ /* 0x001fca00078e021c */
[----:B------:R3:W-:Y:S01]  /*76c0*/  STL.64 [R1+0x2f0], R16 ;  /* 0x0002f01001007387 */ /* 0x0007e20000100a00 */
[----:B------:R-:W-:Y:S02]  /*76d0*/  IMAD.MOV.U32 R19, RZ, RZ, R36 ;  /* 0x000000ffff137224 */ /* 0x000fe400078e0024 */
[----:B------:R-:W-:Y:S02]  /*76e0*/  IMAD.MOV.U32 R22, RZ, RZ, R41 ;  /* 0x000000ffff167224 */ /* 0x000fe400078e0029 */
[----:B------:R-:W-:Y:S02]  /*76f0*/  IMAD.MOV.U32 R23, RZ, RZ, R40 ;  /* 0x000000ffff177224 */ /* 0x000fe400078e0028 */
[----:B--2---:R-:W-:-:S05]  /*7700*/  IMAD.WIDE R14, R15, 0x2, R28 ;  /* 0x000000020f0e7825 */ /* 0x004fca00078e021c */
[----:B------:R0:W-:Y:S01]  /*7710*/  STL.64 [R1+0x2f8], R14 ;  /* 0x0002f80e01007387 */ /* 0x0001e20000100a00 */
[----:B---3--:R-:W-:-:S04]  /*7720*/  IMAD.WIDE R16, R6, 0x2, R28 ;  /* 0x0000000206107825 */ /* 0x008fc800078e021c */
[----:B----4-:R-:W-:-:S04]  /*7730*/  IMAD.WIDE R20, R12, 0x2, R28 ;  /* 0x000000020c147825 */ /* 0x010fc800078e021c */
[----:B0-----:R-:W-:Y:S01]  /*7740*/  IMAD.WIDE R14, R0, 0x2, R28 ;  /* 0x00000002000e7825 */ /* 0x001fe200078e021c */
[----:B------:R-:W-:Y:S04]  /*7750*/  STL.64 [R1+0x300], R20 ;  /* 0x0003001401007387 */ /* 0x000fe80000100a00 */
[----:B------:R-:W-:Y:S01]  /*7760*/  STL.64 [R1+0x308], R16 ;  /* 0x0003081001007387 */ /* 0x000fe20000100a00 */
[----:B-----5:R-:W-:-:S04]  /*7770*/  IMAD.WIDE R6, R7, 0x2, R2 ;  /* 0x0000000207067825 */ /* 0x020fc800078e0202 */
[--C-:B------:R-:W-:Y:S01]  /*7780*/  IMAD.WIDE R26, R10, 0x2, R2.reuse ;  /* 0x000000020a1a7825 */ /* 0x100fe200078e0202 */
[----:B------:R0:W-:Y:S04]  /*7790*/  STL.64 [R1+0x2510], R6 ;  /* 0x0025100601007387 */ /* 0x0001e80000100a00 */
[----:B------:R1:W-:Y:S04]  /*77a0*/  STL.64 [R1+0x310], R14 ;  /* 0x0003100e01007387 */ /* 0x0003e80000100a00 */
[----:B------:R-:W-:Y:S01]  /*77b0*/  STL.64 [R1+0x2518], R26 ;  /* 0x0025181a01007387 */ /* 0x000fe20000100a00 */
[----:B0-----:R-:W-:-:S04]  /*77c0*/  IMAD.WIDE R6, R13, 0x2, R2 ;  /* 0x000000020d067825 */ /* 0x001fc800078e0202 */
[--C-:B-1----:R-:W-:Y:S01]  /*77d0*/  IMAD.WIDE R14, R8, 0x2, R2.reuse ;  /* 0x00000002080e7825 */ /* 0x102fe200078e0202 */
[----:B------:R0:W-:Y:S04]  /*77e0*/  STL.64 [R1+0x98], R6 ;  /* 0x0000980601007387 */ /* 0x0001e80000100a00 */
[----:B------:R-:W-:Y:S01]  /*77f0*/  STL.64 [R1+0x2508], R14 ;  /* 0x0025080e01007387 */ /* 0x000fe20000100a00 */
[----:B------:R-:W-:-:S04]  /*7800*/  IMAD.WIDE R24, R30, 0x2, R2 ;  /* 0x000000021e187825 */ /* 0x000fc800078e0202 */
[----:B0-----:R-:W-:-:S04]  /*7810*/  IMAD.WIDE R6, R11, 0x2, R2 ;  /* 0x000000020b067825 */ /* 0x001fc800078e0202 */
[--C-:B------:R-:W-:Y:S01]  /*7820*/  IMAD.WIDE R10, R9, 0x2, R2.reuse ;  /* 0x00000002090a7825 */ /* 0x100fe200078e0202 */
[----:B------:R0:W-:Y:S03]  /*7830*/  STL.64 [R1+0x88], R6 ;  /* 0x0000880601007387 */ /* 0x0001e60000100a00 */
[--C-:B------:R-:W-:Y:S01]  /*7840*/  IMAD.WIDE R8, R4, 0x2, R2.reuse ;  /* 0x0000000204087825 */ /* 0x100fe200078e0202 */
[----:B------:R-:W-:Y:S03]  /*7850*/  STL.64 [R1+0x2500], R10 ;  /* 0x0025000a01007387 */ /* 0x000fe60000100a00 */
[--C-:B------:R-:W-:Y:S01]  /*7860*/  IMAD.WIDE R4, R5, 0x2, R2.reuse ;  /* 0x0000000205047825 */ /* 0x100fe200078e0202 */
[----:B------:R1:W-:Y:S03]  /*7870*/  STL.64 [R1+0x70], R8 ;  /* 0x0000700801007387 */ /* 0x0003e60000100a00 */
[----:B0-----:R-:W-:-:S04]  /*7880*/  IMAD.WIDE R6, R61, 0x2, R2 ;  /* 0x000000023d067825 */ /* 0x001fc800078e0202 */
[--C-:B------:R-:W-:Y:S01]  /*7890*/  IMAD.WIDE R20, R39, 0x2, R2.reuse ;  /* 0x0000000227147825 */ /* 0x100fe200078e0202 */
[----:B------:R-:W-:Y:S03]  /*78a0*/  STL.64 [R1+0x68], R6 ;  /* 0x0000680601007387 */ /* 0x000fe60000100a00 */
[--C-:B------:R-:W-:Y:S01]  /*78b0*/  IMAD.WIDE R16, R59, 0x2, R2.reuse ;  /* 0x000000023b107825 */ /* 0x100fe200078e0202 */
[----:B------:R-:W-:Y:S03]  /*78c0*/  STL.64 [R1+0x24e0], R24 ;  /* 0x0024e01801007387 */ /* 0x000fe60000100a00 */
[--C-:B------:R-:W-:Y:S01]  /*78d0*/  IMAD.WIDE R12, R58, 0x2, R2.reuse ;  /* 0x000000023a0c7825 */ /* 0x100fe200078e0202 */
[----:B------:R0:W-:Y:S03]  /*78e0*/  STL.64 [R1+0x60], R4 ;  /* 0x0000600401007387 */ /* 0x0001e60000100a00 */
[--C-:B-1----:R-:W-:Y:S01]  /*78f0*/  IMAD.WIDE R8, R57, 0x2, R2.reuse ;  /* 0x0000000239087825 */ /* 0x102fe200078e0202 */
[----:B------:R-:W-:Y:S04]  /*7900*/  STL.64 [R1+0x24e8], R20 ;  /* 0x0024e81401007387 */ /* 0x000fe80000100a00 */
[----:B------:R-:W-:Y:S01]  /*7910*/  STL.64 [R1+0x24f0], R16 ;  /* 0x0024f01001007387 */ /* 0x000fe20000100a00 */
[----:B0-----:R-:W-:-:S03]  /*7920*/  IMAD.WIDE R4, R56, 0x2, R2 ;  /* 0x0000000238047825 */ /* 0x001fc600078e0202 */
[----:B------:R0:W-:Y:S04]  /*7930*/  STL.64 [R1+0x24f8], R12 ;  /* 0x0024f80c01007387 */ /* 0x0001e80000100a00 */
[----:B------:R1:W-:Y:S04]  /*7940*/  STL.64 [R1+0x2530], R8 ;  /* 0x0025300801007387 */ /* 0x0003e80000100a00 */
[----:B------:R2:W-:Y:S04]  /*7950*/  STL.64 [R1+0x2538], R4 ;  /* 0x0025380401007387 */ /* 0x0005e80000100a00 */
[----:B0-----:R-:W3:Y:S04]  /*7960*/  LDL.LU R13, [R1+0x188] ;  /* 0x00018800010d7983 */ /* 0x001ee80000300800 */
[----:B-1----:R-:W4:Y:S04]  /*7970*/  LDL.LU R9, [R1+0x198] ;  /* 0x0001980001097983 */ /* 0x002f280000300800 */
[----:B------:R-:W5:Y:S04]  /*7980*/  LDL.LU R16, [R1+0x1a0] ;  /* 0x0001a00001107983 */ /* 0x000f680000300800 */
[----:B------:R-:W5:Y:S04]  /*7990*/  LDL.LU R17, [R1+0x1b0] ;  /* 0x0001b00001117983 */ /* 0x000f680000300800 */
[----:B------:R-:W5:Y:S01]  /*79a0*/  LDL.LU R20, [R1+0x1b8] ;  /* 0x0001b80001147983 */ /* 0x000f620000300800 */
[----:B------:R-:W-:-:S03]  /*79b0*/  IMAD.MOV.U32 R10, RZ, RZ, R44 ;  /* 0x000000ffff0a7224 */ /* 0x000fc600078e002c */
[----:B------:R-:W5:Y:S01]  /*79c0*/  LDL.LU R21, [R1+0x1c8] ;  /* 0x0001c80001157983 */ /* 0x000f620000300800 */
[----:B------:R-:W-:-:S03]  /*79d0*/  IMAD.MOV.U32 R8, RZ, RZ, R37 ;  /* 0x000000ffff087224 */ /* 0x000fc600078e0025 */
[----:B------:R-:W5:Y:S01]  /*79e0*/  LDL.LU R24, [R1+0x1d8] ;  /* 0x0001d80001187983 */ /* 0x000f620000300800 */
[----:B--2---:R-:W-:Y:S02]  /*79f0*/  IMAD.MOV.U32 R5, RZ, RZ, R38 ;  /* 0x000000ffff057224 */ /* 0x004fe400078e0026 */
[--C-:B------:R-:W-:Y:S01]  /*7a00*/  IMAD.WIDE R36, R51, 0x2, R2.reuse ;  /* 0x0000000233247825 */ /* 0x100fe200078e0202 */
[----:B------:R-:W2:Y:S03]  /*7a10*/  LDL.LU R25, [R1+0x1e0] ;  /* 0x0001e00001197983 */ /* 0x000ea60000300800 */
[----:B------:R-:W-:-:S04]  /*7a20*/  IMAD.WIDE R38, R50, 0x2, R2 ;  /* 0x0000000232267825 */ /* 0x000fc800078e0202 */
[----:B------:R-:W-:Y:S02]  /*7a30*/  IMAD.WIDE R50, R10, 0x2, R2 ;  /* 0x000000020a327825 */ /* 0x000fe400078e0202 */
[----:B------:R-:W2:Y:S02]  /*7a40*/  LDL.LU R10, [R1+0x1f0] ;  /* 0x0001f000010a7983 */ /* 0x000ea40000300800 */
[----:B------:R-:W-:Y:S02]  /*7a50*/  IMAD.MOV.U32 R14, RZ, RZ, R43 ;  /* 0x000000ffff0e7224 */ /* 0x000fe400078e002b */
[----:B------:R-:W-:Y:S02]  /*7a60*/  IMAD.MOV.U32 R7, RZ, RZ, R32 ;  /* 0x000000ffff077224 */ /* 0x000fe400078e0020 */
[----:B------:R-:W-:Y:S02]  /*7a70*/  IMAD.MOV.U32 R6, RZ, RZ, R33 ;  /* 0x000000ffff067224 */ /* 0x000fe400078e0021 */
[----:B------:R-:W-:-:S02]  /*7a80*/  IMAD.MOV.U32 R27, RZ, RZ, R34 ;  /* 0x000000ffff1b7224 */ /* 0x000fc400078e0022 */
[----:B------:R-:W-:Y:S02]  /*7a90*/  IMAD.MOV.U32 R11, RZ, RZ, R35 ;  /* 0x000000ffff0b7224 */ /* 0x000fe400078e0023 */
[----:B------:R-:W-:-:S04]  /*7aa0*/  IMAD.WIDE R32, R53, 0x2, R2 ;  /* 0x0000000235207825 */ /* 0x000fc800078e0202 */
[----:B------:R-:W-:-:S04]  /*7ab0*/  IMAD.WIDE R34, R52, 0x2, R2 ;  /* 0x0000000234227825 */ /* 0x000fc800078e0202 */
[--C-:B------:R-:W-:Y:S02]  /*7ac0*/  IMAD.WIDE R52, R14, 0x2, R2.reuse ;  /* 0x000000020e347825 */ /* 0x100fe400078e0202 */
[----:B------:R-:W2:Y:S02]  /*7ad0*/  LDL.LU R14, [R1+0x1f8] ;  /* 0x0001f800010e7983 */ /* 0x000ea40000300800 */
[--C-:B------:R-:W-:Y:S02]  /*7ae0*/  IMAD.WIDE R56, R22, 0x2, R2.reuse ;  /* 0x0000000216387825 */ /* 0x100fe400078e0202 */
[----:B------:R-:W2:Y:S02]  /*7af0*/  LDL.LU R22, [R1+0x208] ;  /* 0x0002080001167983 */ /* 0x000ea40000300800 */
[----:B------:R-:W-:Y:S02]  /*7b00*/  IMAD.WIDE R58, R23, 0x2, R2 ;  /* 0x00000002173a7825 */ /* 0x000fe400078e0202 */
[----:B------:R-:W2:Y:S02]  /*7b10*/  LDL.LU R23, [R1+0x124] ;  /* 0x0001240001177983 */ /* 0x000ea40000300800 */
[----:B------:R-:W-:-:S02]  /*7b20*/  IMAD.MOV.U32 R15, RZ, RZ, R31 ;  /* 0x000000ffff0f7224 */ /* 0x000fc400078e001f */
[----:B------:R-:W-:Y:S02]  /*7b30*/  IMAD.MOV.U32 R26, RZ, RZ, R42 ;  /* 0x000000ffff1a7224 */ /* 0x000fe400078e002a */
[----:B------:R-:W-:-:S04]  /*7b40*/  IMAD.WIDE R4, R5, 0x2, R2 ;  /* 0x0000000205047825 */ /* 0x000fc800078e0202 */
[----:B------:R-:W-:-:S04]  /*7b50*/  IMAD.WIDE R28, R55, 0x2, R2 ;  /* 0x00000002371c7825 */ /* 0x000fc800078e0202 */
[----:B------:R-:W-:-:S04]  /*7b60*/  IMAD.WIDE R30, R54, 0x2, R2 ;  /* 0x00000002361e7825 */ /* 0x000fc800078e0202 */
[----:B------:R-:W-:Y:S02]  /*7b70*/  IMAD.MOV.U32 R12, RZ, RZ, R15 ;  /* 0x000000ffff0c7224 */ /* 0x000fe400078e000f */
[--C-:B------:R-:W-:Y:S01]  /*7b80*/  IMAD.WIDE R54, R26, 0x2, R2.reuse ;  /* 0x000000021a367825 */ /* 0x100fe200078e0202 */
[----:B------:R-:W2:Y:S04]  /*7b90*/  LDL.LU R15, [R1+0x120] ;  /* 0x00012000010f7983 */ /* 0x000ea80000300800 */
[----:B------:R-:W2:Y:S04]  /*7ba0*/  LDL.LU R26, [R1+0x11c] ;  /* 0x00011c00011a7983 */ /* 0x000ea80000300800 */
[----:B------:R0:W-:Y:S02]  /*7bb0*/  STL.64 [R1+0x128], R4 ;  /* 0x0001280401007387 */ /* 0x0001e40000100a00 */
[----:B0-----:R-:W-:-:S05]  /*7bc0*/  IMAD.WIDE R4, R8, 0x2, R2 ;  /* 0x0000000208047825 */ /* 0x001fca00078e0202 */
[----:B------:R0:W-:Y:S02]  /*7bd0*/  STL.64 [R1+0x130], R4 ;  /* 0x0001300401007387 */ /* 0x0001e40000100a00 */
[--C-:B0-----:R-:W-:Y:S02]  /*7be0*/  IMAD.WIDE R4, R19, 0x2, R2.reuse ;  /* 0x0000000213047825 */ /* 0x101fe400078e0202 */
[----:B------:R-:W2:Y:S04]  /*7bf0*/  LDL.LU R19, [R1+0x110] ;  /* 0x0001100001137983 */ /* 0x000ea80000300800 */
[----:B------:R0:W-:Y:S02]  /*7c00*/  STL.64 [R1+0x140], R4 ;  /* 0x0001400401007387 */ /* 0x0001e40000100a00 */
[----:B0-----:R-:W-:-:S05]  /*7c10*/  IMAD.WIDE R4, R11, 0x2, R2 ;  /* 0x000000020b047825 */ /* 0x001fca00078e0202 */
[----:B------:R0:W-:Y:S02]  /*7c20*/  STL.64 [R1+0x150], R4 ;  /* 0x0001500401007387 */ /* 0x0001e40000100a00 */
[----:B0-----:R-:W-:-:S05]  /*7c30*/  IMAD.WIDE R4, R27, 0x2, R2 ;  /* 0x000000021b047825 */ /* 0x001fca00078e0202 */
[----:B------:R0:W-:Y:S02]  /*7c40*/  STL.64 [R1+0x158], R4 ;  /* 0x0001580401007387 */ /* 0x0001e40000100a00 */
[----:B0-----:R-:W-:-:S05]  /*7c50*/  IMAD.WIDE R4, R6, 0x2, R2 ;  /* 0x0000000206047825 */ /* 0x001fca00078e0202 */
[----:B------:R0:W-:Y:S04]  /*7c60*/  STL.64 [R1+0x168], R4 ;  /* 0x0001680401007387 */ /* 0x0001e80000100a00 */
[----:B------:R-:W2:Y:S04]  /*7c70*/  LDL.LU R27, [R1+0x104] ;  /* 0x00010400011b7983 */ /* 0x000ea80000300800 */
[----:B------:R-:W2:Y:S01]  /*7c80*/  LDL.LU R6, [R1+0x100] ;  /* 0x0001000001067983 */ /* 0x000ea20000300800 */
[----:B0-----:R-:W-:-:S05]  /*7c90*/  IMAD.WIDE R4, R7, 0x2, R2 ;  /* 0x0000000207047825 */ /* 0x001fca00078e0202 */
[----:B------:R0:W-:Y:S04]  /*7ca0*/  STL.64 [R1+0x170], R4 ;  /* 0x0001700401007387 */ /* 0x0001e80000100a00 */
[----:B------:R-:W2:Y:S04]  /*7cb0*/  LDL.LU R7, [R1+0xfc] ;  /* 0x0000fc0001077983 */ /* 0x000ea80000300800 */
[----:B------:R-:W2:Y:S01]  /*7cc0*/  LDL.LU R11, [R1+0xf8] ;  /* 0x0000f800010b7983 */ /* 0x000ea20000300800 */
[----:B0-----:R-:W-:-:S05]  /*7cd0*/  IMAD.WIDE R4, R12, 0x2, R2 ;  /* 0x000000020c047825 */ /* 0x001fca00078e0202 */
[----:B------:R0:W-:Y:S04]  /*7ce0*/  STL.64 [R1+0x180], R4 ;  /* 0x0001800401007387 */ /* 0x0001e80000100a00 */
[----:B0-----:R-:W2:Y:S01]  /*7cf0*/  LDL.LU.64 R4, [R1+0x2538] ;  /* 0x0025380001047983 */ /* 0x001ea20000300a00 */
[----:B---3--:R-:W-:-:S04]  /*7d00*/  IMAD.WIDE R12, R13, 0x2, R2 ;  /* 0x000000020d0c7825 */ /* 0x008fc800078e0202 */
[--C-:B----4-:R-:W-:Y:S01]  /*7d10*/  IMAD.WIDE R8, R9, 0x2, R2.reuse ;  /* 0x0000000209087825 */ /* 0x110fe200078e0202 */
[----:B------:R0:W-:Y:S04]  /*7d20*/  STL.64 [R1+0x188], R12 ;  /* 0x0001880c01007387 */ /* 0x0001e80000100a00 */
[----:B0-----:R-:W3:Y:S04]  /*7d30*/  LDL.LU.64 R12, [R1+0xf0] ;  /* 0x0000f000010c7983 */ /* 0x001ee80000300a00 */
[----:B------:R5:W-:Y:S02]  /*7d40*/  STL.64 [R1+0x198], R8 ;  /* 0x0001980801007387 */ /* 0x000be40000100a00 */
[----:B-----5:R-:W-:-:S04]  /*7d50*/  IMAD.WIDE R8, R16, 0x2, R2 ;  /* 0x0000000210087825 */ /* 0x020fc800078e0202 */
[--C-:B------:R-:W-:Y:S01]  /*7d60*/  IMAD.WIDE R16, R17, 0x2, R2.reuse ;  /* 0x0000000211107825 */ /* 0x100fe200078e0202 */
[----:B------:R0:W-:Y:S04]  /*7d70*/  STL.64 [R1+0x1a0], R8 ;  /* 0x0001a00801007387 */ /* 0x0001e80000100a00 */
[----:B------:R1:W-:Y:S01]  /*7d80*/  STL.64 [R1+0x1b0], R16 ;  /* 0x0001b01001007387 */ /* 0x0003e20000100a00 */
[----:B0-----:R-:W-:-:S03]  /*7d90*/  IMAD.WIDE R8, R20, 0x2, R2 ;  /* 0x0000000214087825 */ /* 0x001fc600078e0202 */
[----:B-1----:R-:W4:Y:S01]  /*7da0*/  LDL.LU.64 R16, [R1+0xe8] ;  /* 0x0000e80001107983 */ /* 0x002f220000300a00 */
[----:B------:R-:W-:-:S03]  /*7db0*/  IMAD.WIDE R20, R21, 0x2, R2 ;  /* 0x0000000215147825 */ /* 0x000fc600078e0202 */
[----:B------:R0:W-:Y:S04]  /*7dc0*/  STL.64 [R1+0x1b8], R8 ;  /* 0x0001b80801007387 */ /* 0x0001e80000100a00 */
[----:B------:R1:W-:Y:S01]  /*7dd0*/  STL.64 [R1+0x1c8], R20 ;  /* 0x0001c81401007387 */ /* 0x0003e20000100a00 */
[----:B0-----:R-:W-:-:S03]  /*7de0*/  IMAD.WIDE R8, R24, 0x2, R2 ;  /* 0x0000000218087825 */ /* 0x001fc600078e0202 */
[----:B-1----:R-:W5:Y:S01]  /*7df0*/  LDL.LU.64 R20, [R1+0x98] ;  /* 0x0000980001147983 */ /* 0x002f620000300a00 */
[----:B--2---:R-:W-:-:S03]  /*7e00*/  IMAD.WIDE R24, R25, 0x2, R2 ;  /* 0x0000000219187825 */ /* 0x004fc600078e0202 */
[----:B------:R0:W-:Y:S04]  /*7e10*/  STL.64 [R1+0x1d8], R8 ;  /* 0x0001d80801007387 */ /* 0x0001e80000100a00 */
[----:B------:R1:W-:Y:S01]  /*7e20*/  STL.64 [R1+0x1e0], R24 ;  /* 0x0001e01801007387 */ /* 0x0003e20000100a00 */
[----:B0-----:R-:W-:-:S03]  /*7e30*/  IMAD.WIDE R8, R10, 0x2, R2 ;  /* 0x000000020a087825 */ /* 0x001fc600078e0202 */
[----:B-1----:R-:W2:Y:S04]  /*7e40*/  LDL.LU.64 R24, [R1+0xe0] ;  /* 0x0000e00001187983 */ /* 0x002ea80000300a00 */
[----:B------:R0:W-:Y:S02]  /*7e50*/  STL.64 [R1+0x1f0], R8 ;  /* 0x0001f00801007387 */ /* 0x0001e40000100a00 */
[----:B0-----:R-:W-:-:S05]  /*7e60*/  IMAD.WIDE R8, R14, 0x2, R2 ;  /* 0x000000020e087825 */ /* 0x001fca00078e0202 */
[----:B------:R0:W-:Y:S02]  /*7e70*/  STL.64 [R1+0x1f8], R8 ;  /* 0x0001f80801007387 */ /* 0x0001e40000100a00 */
[----:B0-----:R-:W-:-:S04]  /*7e80*/  IMAD.WIDE R8, R22, 0x2, R2 ;  /* 0x0000000216087825 */ /* 0x001fc800078e0202 */
[--C-:B------:R-:W-:Y:S01]  /*7e90*/  IMAD.WIDE R22, R23, 0x2, R2.reuse ;  /* 0x0000000217167825 */ /* 0x100fe200078e0202 */
[----:B------:R0:W-:Y:S04]  /*7ea0*/  STL.64 [R1+0x208], R8 ;  /* 0x0002080801007387 */ /* 0x0001e80000100a00 */
[----:B0-----:R-:W2:Y:S04]  /*7eb0*/  LDL.LU.64 R8, [R1+0x2530] ;  /* 0x0025300001087983 */ /* 0x001ea80000300a00 */
[----:B------:R0:W-:Y:S04]  /*7ec0*/  STL.64 [R1+0x218], R22 ;  /* 0x0002181601007387 */ /* 0x0001e80000100a00 */
[----:B0-----:R-:W2:Y:S01]  /*7ed0*/  LDL.LU.64 R22, [R1+0x2528] ;  /* 0x0025280001167983 */ /* 0x001ea20000300a00 */
[----:B------:R-:W-:-:S05]  /*7ee0*/  IMAD.WIDE R14, R15, 0x2, R2 ;  /* 0x000000020f0e7825 */ /* 0x000fca00078e0202 */
[----:B------:R0:W-:Y:S02]  /*7ef0*/  STL.64 [R1+0x120], R14 ;  /* 0x0001200e01007387 */ /* 0x0001e40000100a00 */
[----:B0-----:R-:W-:-:S05]  /*7f00*/  IMAD.WIDE R14, R26, 0x2, R2 ;  /* 0x000000021a0e7825 */ /* 0x001fca00078e0202 */
[----:B------:R2:W-:Y:S02]  /*7f10*/  STL.64 [R1+0x228], R14 ;  /* 0x0002280e01007387 */ /* 0x0005e40000100a00 */
[----:B--2---:R-:W-:-:S05]  /*7f20*/  IMAD.WIDE R14, R22, 0x2, R2 ;  /* 0x00000002160e7825 */ /* 0x004fca00078e0202 */
[----:B------:R0:W-:Y:S02]  /*7f30*/  STL.64 [R1+0x118], R14 ;  /* 0x0001180e01007387 */ /* 0x0001e40000100a00 */
[--C-:B0-----:R-:W-:Y:S02]  /*7f40*/  IMAD.WIDE R14, R23, 0x2, R2.reuse ;  /* 0x00000002170e7825 */ /* 0x101fe400078e0202 */
[----:B------:R-:W2:Y:S04]  /*7f50*/  LDL.LU.64 R22, [R1+0xd8] ;  /* 0x0000d80001167983 */ /* 0x000ea80000300a00 */
[----:B------:R0:W-:Y:S02]  /*7f60*/  STL.64 [R1+0x240], R14 ;  /* 0x0002400e01007387 */ /* 0x0001e40000100a00 */
[----:B0-----:R-:W-:-:S04]  /*7f70*/  IMAD.WIDE R14, R19, 0x2, R2 ;  /* 0x00000002130e7825 */ /* 0x001fc800078e0202 */
[--C-:B------:R-:W-:Y:S01]  /*7f80*/  IMAD.WIDE R18, R18, 0x2, R2.reuse ;  /* 0x0000000212127825 */ /* 0x100fe200078e0202 */
[----:B------:R0:W-:Y:S04]  /*7f90*/  STL.64 [R1+0x110], R14 ;  /* 0x0001100e01007387 */ /* 0x0001e80000100a00 */
[----:B0-----:R-:W2:Y:S04]  /*7fa0*/  LDL.LU.64 R14, [R1+0x88] ;  /* 0x00008800010e7983 */ /* 0x001ea80000300a00 */
[----:B------:R0:W-:Y:S04]  /*7fb0*/  STL.64 [R1+0x250], R18 ;  /* 0x0002501201007387 */ /* 0x0001e80000100a00 */
[----:B0-----:R-:W2:Y:S01]  /*7fc0*/  LDL.LU R19, [R1+0x2520] ;  /* 0x0025200001137983 */ /* 0x001ea20000300800 */
[----:B------:R-:W-:-:S04]  /*7fd0*/  IMAD.WIDE R26, R27, 0x2, R2 ;  /* 0x000000021b1a7825 */ /* 0x000fc800078e0202 */
[----:B--2---:R-:W-:-:S05]  /*7fe0*/  IMAD.WIDE R18, R19, 0x2, R2 ;  /* 0x0000000213127825 */ /* 0x004fca00078e0202 */
[----:B------:R0:W-:Y:S04]  /*7ff0*/  STL.64 [R1+0x108], R18 ;  /* 0x0001081201007387 */ /* 0x0001e80000100a00 */
[----:B0-----:R-:W2:Y:S04]  /*8000*/  LDL.LU.64 R18, [R1+0xd0] ;  /* 0x0000d00001127983 */ /* 0x001ea80000300a00 */
[----:B------:R0:W-:Y:S02]  /*8010*/  STL.64 [R1+0x268], R26 ;  /* 0x0002681a01007387 */ /* 0x0001e40000100a00 */
[----:B0-----:R-:W-:-:S04]  /*8020*/  IMAD.WIDE R26, R6, 0x2, R2 ;  /* 0x00000002061a7825 */ /* 0x001fc800078e0202 */
[----:B------:R-:W-:Y:S01]  /*8030*/  IMAD.WIDE R6, R7, 0x2, R2 ;  /* 0x0000000207067825 */ /* 0x000fe200078e0202 */
[----:B------:R0:W-:Y:S04]  /*8040*/  STL.64 [R1+0x100], R26 ;  /* 0x0001001a01007387 */ /* 0x0001e80000100a00 */
[----:B0-----:R-:W2:Y:S04]  /*8050*/  LDL.LU.64 R26, [R1+0x2518] ;  /* 0x00251800011a7983 */ /* 0x001ea80000300a00 */
[----:B------:R0:W-:Y:S04]  /*8060*/  STL.64 [R1+0x278], R6 ;  /* 0x0002780601007387 */ /* 0x0001e80000100a00 */
[----:B0-----:R-:W2:Y:S01]  /*8070*/  LDL.LU.64 R6, [R1+0x2510] ;  /* 0x0025100001067983 */ /* 0x001ea20000300a00 */
[----:B------:R-:W-:-:S02]  /*8080*/  IMAD.MOV.U32 R61, RZ, RZ, R45 ;  /* 0x000000ffff3d7224 */ /* 0x000fc400078e002d */
[----:B------:R-:W-:-:S04]  /*8090*/  IMAD.WIDE R40, R49, 0x2, R2 ;  /* 0x0000000231287825 */ /* 0x000fc800078e0202 */
[----:B------:R-:W-:-:S04]  /*80a0*/  IMAD.WIDE R42, R48, 0x2, R2 ;  /* 0x00000002302a7825 */ /* 0x000fc800078e0202 */
[----:B------:R-:W-:-:S04]  /*80b0*/  IMAD.WIDE R10, R11, 0x2, R2 ;  /* 0x000000020b0a7825 */ /* 0x000fc800078e0202 */
[----:B------:R-:W-:-:S04]  /*80c0*/  IMAD.WIDE R44, R47, 0x2, R2 ;  /* 0x000000022f2c7825 */ /* 0x000fc800078e0202 */
[--C-:B------:R-:W-:Y:S01]  /*80d0*/  IMAD.WIDE R48, R61, 0x2, R2.reuse ;  /* 0x000000023d307825 */ /* 0x100fe200078e0202 */
[----:B------:R0:W-:Y:S03]  /*80e0*/  STL.64 [R1+0xf8], R10 ;  /* 0x0000f80a01007387 */ /* 0x0001e60000100a00 */
[----:B------:R-:W-:-:S04]  /*80f0*/  IMAD.WIDE R46, R46, 0x2, R2 ;  /* 0x000000022e2e7825 */ /* 0x000fc800078e0202 */
[----:B------:R-:W-:-:S04]  /*8100*/  IMAD.WIDE R60, R60, 0x2, R2 ;  /* 0x000000023c3c7825 */ /* 0x000fc800078e0202 */
[----:B------:R-:W-:Y:S01]  /*8110*/  IMAD.WIDE R2, R0, 0x2, R2 ;  /* 0x0000000200027825 */ /* 0x000fe200078e0202 */
[----:B0-----:R-:W5:Y:S03]  /*8120*/  LDL.LU.64 R10, [R1+0xc8] ;  /* 0x0000c800010a7983 */ /* 0x001f660000300a00 */
[----:B---3--:R-:W-:Y:S01]  /*8130*/  IMAD.MOV.U32 R0, RZ, RZ, R13 ;  /* 0x000000ffff007224 */ /* 0x008fe200078e000d */
[----:B------:R-:W-:Y:S04]  /*8140*/  STL [R1+0x2370], R12 ;  /* 0x0023700c01007387 */ /* 0x000fe80000100800 */
[----:B------:R-:W-:Y:S04]  /*8150*/  STL.64 [R1+0x298], R2 ;  /* 0x0002980201007387 */ /* 0x000fe80000100a00 */
[----:B--2---:R-:W-:Y:S04]  /*8160*/  STL [R1+0x236c], R6 ;  /* 0x00236c0601007387 */ /* 0x004fe80000100800 */
[----:B------:R0:W-:Y:S02]  /*8170*/  STL [R1+0x2368], R0 ;  /* 0x0023680001007387 */ /* 0x0001e40000100800 */
[----:B0-----:R-:W-:-:S02]  /*8180*/  IMAD.MOV.U32 R0, RZ, RZ, R7 ;  /* 0x000000ffff007224 */ /* 0x001fc400078e0007 */
[----:B------:R-:W2:Y:S04]  /*8190*/  LDL.LU.64 R6, [R1+0xc0] ;  /* 0x0000c00001067983 */ /* 0x000ea80000300a00 */
[----:B------:R0:W-:Y:S04]  /*81a0*/  STL [R1+0x2360], R0 ;  /* 0x0023600001007387 */ /* 0x0001e80000100800 */
[----:B----4-:R-:W-:Y:S04]  /*81b0*/  STL [R1+0x2364], R16 ;  /* 0x0023641001007387 */ /* 0x010fe80000100800 */
[----:B------:R-:W3:Y:S01]  /*81c0*/  LDL.LU.64 R12, [R1+0x70] ;  /* 0x00007000010c7983 */ /* 0x000ee20000300a00 */
[----:B0-----:R-:W-:-:S03]  /*81d0*/  IMAD.MOV.U32 R0, RZ, RZ, R17 ;  /* 0x000000ffff007224 */ /* 0x001fc600078e0011 */
[----:B-----5:R-:W-:Y:S04]  /*81e0*/  STL [R1+0x235c], R20 ;  /* 0x00235c1401007387 */ /* 0x020fe80000100800 */
[----:B------:R0:W-:Y:S04]  /*81f0*/  STL [R1+0x2358], R0 ;  /* 0x0023580001007387 */ /* 0x0001e80000100800 */
[----:B------:R-:W4:Y:S01]  /*8200*/  LDL.LU.64 R2, [R1+0xb8] ;  /* 0x0000b80001027983 */ /* 0x000f220000300a00 */
[----:B0-----:R-:W-:-:S03]  /*8210*/  IMAD.MOV.U32 R0, RZ, RZ, R21 ;  /* 0x000000ffff007224 */ /* 0x001fc600078e0015 */
[----:B------:R-:W-:Y:S04]  /*8220*/  STL [R1+0x2354], R24 ;  /* 0x0023541801007387 */ /* 0x000fe80000100800 */
[----:B------:R0:W-:Y:S04]  /*8230*/  STL [R1+0x2350], R0 ;  /* 0x0023500001007387 */ /* 0x0001e80000100800 */
[----:B------:R-:W5:Y:S04]  /*8240*/  LDL.LU.64 R16, [R1+0x68] ;  /* 0x0000680001107983 */ /* 0x000f680000300a00 */
[----:B------:R-:W2:Y:S01]  /*8250*/  LDL.LU.64 R20, [R1+0xb0] ;  /* 0x0000b00001147983 */ /* 0x000ea20000300a00 */
[----:B0-----:R-:W-:-:S05]  /*8260*/  IMAD.MOV.U32 R0, RZ, RZ, R25 ;  /* 0x000000ffff007224 */ /* 0x001fca00078e0019 */
[----:B------:R0:W-:Y:S04]  /*8270*/  STL [R1+0x2348], R0 ;  /* 0x0023480001007387 */ /* 0x0001e80000100800 */
[----:B------:R1:W-:Y:S04]  /*8280*/  STL [R1+0x234c], R26 ;  /* 0x00234c1a01007387 */ /* 0x0003e80000100800 */
[----:B------:R-:W2:Y:S01]  /*8290*/  LDL.LU.64 R24, [R1+0x60] ;  /* 0x0000600001187983 */ /* 0x000ea20000300a00 */
[----:B0-----:R-:W-:-:S03]  /*82a0*/  IMAD.MOV.U32 R0, RZ, RZ, R27 ;  /* 0x000000ffff007224 */ /* 0x001fc600078e001b */
[----:B-1----:R-:W2:Y:S04]  /*82b0*/  LDL.LU.64 R26, [R1+0xa8] ;  /* 0x0000a800011a7983 */ /* 0x002ea80000300a00 */
[----:B------:R0:W-:Y:S04]  /*82c0*/  STL [R1+0x2340], R0 ;  /* 0x0023400001007387 */ /* 0x0001e80000100800 */
[----:B------:R1:W-:Y:S01]  /*82d0*/  STL [R1+0x2344], R22 ;  /* 0x0023441601007387 */ /* 0x0003e20000100800 */
[----:B0-----:R-:W-:-:S03]  /*82e0*/  IMAD.MOV.U32 R0, RZ, RZ, R23 ;  /* 0x000000ffff007224 */ /* 0x001fc600078e0017 */
[----:B------:R-:W-:Y:S04]  /*82f0*/  STL [R1+0x233c], R14 ;  /* 0x00233c0e01007387 */ /* 0x000fe80000100800 */
[----:B------:R0:W-:Y:S04]  /*8300*/  STL [R1+0x2338], R0 ;  /* 0x0023380001007387 */ /* 0x0001e80000100800 */
[----:B-1----:R-:W2:Y:S01]  /*8310*/  LDL.LU.64 R22, [R1+0x50] ;  /* 0x0000500001167983 */ /* 0x002ea20000300a00 */
[----:B0-----:R-:W-:-:S03]  /*8320*/  IMAD.MOV.U32 R0, RZ, RZ, R15 ;  /* 0x000000ffff007224 */ /* 0x001fc600078e000f */
[----:B------:R-:W2:Y:S04]  /*8330*/  LDL.LU.64 R14, [R1+0x2508] ;  /* 0x00250800010e7983 */ /* 0x000ea80000300a00 */
[----:B------:R-:W-:Y:S04]  /*8340*/  STL [R1+0x2334], R18 ;  /* 0x0023341201007387 */ /* 0x000fe80000100800 */
[----:B------:R0:W-:Y:S02]  /*8350*/  STL [R1+0x2330], R0 ;  /* 0x0023300001007387 */ /* 0x0001e40000100800 */
[----:B0-----:R-:W-:-:S02]  /*8360*/  IMAD.MOV.U32 R0, RZ, RZ, R19 ;  /* 0x000000ffff007224 */ /* 0x001fc400078e0013 */
[----:B------:R-:W3:Y:S04]  /*8370*/  LDL.LU.64 R18, [R1+0x40] ;  /* 0x0000400001127983 */ /* 0x000ee80000300a00 */
[----:B------:R2:W-:Y:S02]  /*8380*/  STL [R1+0x2328], R0 ;  /* 0x0023280001007387 */ /* 0x0005e40000100800 */
[----:B--2---:R-:W-:Y:S02]  /*8390*/  IMAD.MOV.U32 R0, RZ, RZ, R15 ;  /* 0x000000ffff007224 */ /* 0x004fe400078e000f */
[----:B------:R0:W-:Y:S04]  /*83a0*/  STL [R1+0x232c], R14 ;  /* 0x00232c0e01007387 */ /* 0x0001e80000100800 */
[----:B------:R-:W-:Y:S04]  /*83b0*/  STL [R1+0x2324], R10 ;  /* 0x0023240a01007387 */ /* 0x000fe80000100800 */
[----:B------:R1:W-:Y:S04]  /*83c0*/  STL [R1+0x2320], R0 ;  /* 0x0023200001007387 */ /* 0x0003e80000100800 */
[----:B0-----:R-:W2:Y:S01]  /*83d0*/  LDL.LU.64 R14, [R1+0x30] ;  /* 0x00003000010e7983 */ /* 0x001ea20000300a00 */
[----:B-1----:R-:W-:-:S03]  /*83e0*/  IMAD.MOV.U32 R0, RZ, RZ, R11 ;  /* 0x000000ffff007224 */ /* 0x002fc600078e000b */
[----:B------:R-:W2:Y:S04]  /*83f0*/  LDL.LU.64 R10, [R1+0x2500] ;  /* 0x00250000010a7983 */ /* 0x000ea80000300a00 */
[----:B--2---:R-:W-:Y:S04]  /*8400*/  STL [R1+0x231c], R10 ;  /* 0x00231c0a01007387 */ /* 0x004fe80000100800 */
[----:B------:R0:W-:Y:S02]  /*8410*/  STL [R1+0x2318], R0 ;  /* 0x0023180001007387 */ /* 0x0001e40000100800 */
[----:B0-----:R-:W-:-:S02]  /*8420*/  IMAD.MOV.U32 R0, RZ, RZ, R11 ;  /* 0x000000ffff007224 */ /* 0x001fc400078e000b */
[----:B------:R-:W2:Y:S04]  /*8430*/  LDL.LU.64 R10, [R1+0x20] ;  /* 0x00002000010a7983 */ /* 0x000ea80000300a00 */
[----:B------:R0:W-:Y:S04]  /*8440*/  STL [R1+0x2310], R0 ;  /* 0x0023100001007387 */ /* 0x0001e80000100800 */
[----:B------:R1:W-:Y:S01]  /*8450*/  STL [R1+0x2314], R6 ;  /* 0x0023140601007387 */ /* 0x0003e20000100800 */
[----:B0-----:R-:W-:-:S03]  /*8460*/  IMAD.MOV.U32 R0, RZ, RZ, R7 ;  /* 0x000000ffff007224 */ /* 0x001fc600078e0007 */
[----:B---3--:R-:W-:Y:S04]  /*8470*/  STL [R1+0x230c], R12 ;  /* 0x00230c0c01007387 */ /* 0x008fe80000100800 */
[----:B------:R0:W-:Y:S04]  /*8480*/  STL [R1+0x2308], R0 ;  /* 0x0023080001007387 */ /* 0x0001e80000100800 */
[----:B-1----:R-:W3:Y:S01]  /*8490*/  LDL.LU.64 R6, [R1+0x10] ;  /* 0x0000100001067983 */ /* 0x002ee20000300a00 */
[----:B0-----:R-:W-:-:S03]  /*84a0*/  IMAD.MOV.U32 R0, RZ, RZ, R13 ;  /* 0x000000ffff007224 */ /* 0x001fc600078e000d */
[----:B------:R-:W2:Y:S04]  /*84b0*/  LDL.LU.64 R12, [R1+0x24f8] ;  /* 0x0024f800010c7983 */ /* 0x000ea80000300a00 */
[----:B----4-:R-:W-:Y:S04]  /*84c0*/  STL [R1+0x2304], R2 ;  /* 0x0023040201007387 */ /* 0x010fe80000100800 */
[----:B------:R0:W-:Y:S02]  /*84d0*/  STL [R1+0x2300], R0 ;  /* 0x0023000001007387 */ /* 0x0001e40000100800 */
[----:B0-----:R-:W-:-:S02]  /*84e0*/  IMAD.MOV.U32 R0, RZ, RZ, R3 ;  /* 0x000000ffff007224 */ /* 0x001fc400078e0003 */
[----:B------:R-:W4:Y:S04]  /*84f0*/  LDL.LU.64 R2, [R1] ;  /* 0x0000000001027983 */ /* 0x000f280000300a00 */
[----:B------:R0:W-:Y:S04]  /*8500*/  STL [R1+0x22f8], R0 ;  /* 0x0022f80001007387 */ /* 0x0001e80000100800 */
[----:B-----5:R1:W-:Y:S01]  /*8510*/  STL [R1+0x22fc], R16 ;  /* 0x0022fc1001007387 */ /* 0x0203e20000100800 */
[----:B0-----:R-:W-:-:S03]  /*8520*/  IMAD.MOV.U32 R0, RZ, RZ, R17 ;  /* 0x000000ffff007224 */ /* 0x001fc600078e0011 */
[----:B-1----:R-:W5:Y:S04]  /*8530*/  LDL.LU.64 R16, [R1+0x24f0] ;  /* 0x0024f00001107983 */ /* 0x002f680000300a00 */
[----:B------:R-:W-:Y:S04]  /*8540*/  STL [R1+0x22f4], R20 ;  /* 0x0022f41401007387 */ /* 0x000fe80000100800 */
[----:B------:R0:W-:Y:S02]  /*8550*/  STL [R1+0x22f0], R0 ;  /* 0x0022f00001007387 */ /* 0x0001e40000100800 */
[----:B0-----:R-:W-:-:S02]  /*8560*/  IMAD.MOV.U32 R0, RZ, RZ, R21 ;  /* 0x000000ffff007224 */ /* 0x001fc400078e0015 */
[----:B------:R-:W2:Y:S04]  /*8570*/  LDL.LU.64 R20, [R1+0x24e8] ;  /* 0x0024e80001147983 */ /* 0x000ea80000300a00 */
[----:B------:R-:W-:Y:S04]  /*8580*/  STL [R1+0x22ec], R24 ;  /* 0x0022ec1801007387 */ /* 0x000fe80000100800 */
[----:B------:R0:W-:Y:S02]  /*8590*/  STL [R1+0x22e8], R0 ;  /* 0x0022e80001007387 */ /* 0x0001e40000100800 */
[----:B0-----:R-:W-:-:S02]  /*85a0*/  IMAD.MOV.U32 R0, RZ, RZ, R25 ;  /* 0x000000ffff007224 */ /* 0x001fc400078e0019 */
[----:B------:R-:W2:Y:S04]  /*85b0*/  LDL.LU.64 R24, [R1+0x24e0] ;  /* 0x0024e00001187983 */ /* 0x000ea80000300a00 */
[----:B------:R-:W-:Y:S04]  /*85c0*/  STL [R1+0x22e4], R26 ;  /* 0x0022e41a01007387 */ /* 0x000fe80000100800 */
[----:B------:R0:W-:Y:S02]  /*85d0*/  STL [R1+0x22e0], R0 ;  /* 0x0022e00001007387 */ /* 0x0001e40000100800 */
[----:B0-----:R-:W-:-:S02]  /*85e0*/  IMAD.MOV.U32 R0, RZ, RZ, R27 ;  /* 0x000000ffff007224 */ /* 0x001fc400078e001b */
[----:B------:R-:W3:Y:S04]  /*85f0*/  LDL.LU.64 R26, [R1+0x24d8] ;  /* 0x0024d800011a7983 */ /* 0x000ee80000300a00 */
[----:B--2---:R-:W-:Y:S04]  /*8600*/  STL [R1+0x22dc], R24 ;  /* 0x0022dc1801007387 */ /* 0x004fe80000100800 */
        /* <DEDUP_REMOVED lines=15> */
[----:B-----5:R-:W-:Y:S04]  /*8700*/  STL [R1+0x22bc], R16 ;  /* 0x0022bc1001007387 */ /* 0x020fe80000100800 */
[----:B------:R0:W-:Y:S02]  /*8710*/  STL [R1+0x22b8], R0 ;  /* 0x0022b80001007387 */ /* 0x0001e40000100800 */
[----:B0-----:R-:W-:-:S02]  /*8720*/  IMAD.MOV.U32 R0, RZ, RZ, R17 ;  /* 0x000000ffff007224 */ /* 0x001fc400078e0011 */
[----:B------:R-:W5:Y:S04]  /*8730*/  LDL.LU.64 R16, [R1+0x24b0] ;  /* 0x0024b00001107983 */ /* 0x000f680000300a00 */
        /* <DEDUP_REMOVED lines=16> */
[----:B---3--:R-:W-:Y:S04]  /*8840*/  STL [R1+0x2294], R6 ;  /* 0x0022940601007387 */ /* 0x008fe80000100800 */
[----:B------:R0:W-:Y:S02]  /*8850*/  STL [R1+0x2290], R0 ;  /* 0x0022900001007387 */ /* 0x0001e40000100800 */
[----:B0-----:R-:W-:-:S02]  /*8860*/  IMAD.MOV.U32 R0, RZ, RZ, R7 ;  /* 0x000000ffff007224 */ /* 0x001fc400078e0007 */
[----:B------:R-:W3:Y:S04]  /*8870*/  LDL.LU.64 R6, [R1+0x2488] ;  /* 0x0024880001067983 */ /* 0x000ee80000300a00 */
[----:B------:R-:W-:Y:S04]  /*8880*/  STL [R1+0x228c], R4 ;  /* 0x00228c0401007387 */ /* 0x000fe80000100800 */
[----:B------:R0:W-:Y:S02]  /*8890*/  STL [R1+0x2288], R0 ;  /* 0x0022880001007387 */ /* 0x0001e40000100800 */
[----:B0-----:R-:W-:-:S02]  /*88a0*/  IMAD.MOV.U32 R0, RZ, RZ, R5 ;  /* 0x000000ffff007224 */ /* 0x001fc400078e0005 */
[----:B------:R-:W2:Y:S04]  /*88b0*/  LDL.LU.64 R4, [R1+0x2480] ;  /* 0x0024800001047983 */ /* 0x000ea80000300a00 */
[----:B----4-:R-:W-:Y:S04]  /*88c0*/  STL [R1+0x2284], R2 ;  /* 0x0022840201007387 */ /* 0x010fe80000100800 */
[----:B------:R0:W-:Y:S04]  /*88d0*/  STL [R1+0x2280], R0 ;  /* 0x0022800001007387 */ /* 0x0001e80000100800 */
[----:B------:R-:W-:Y:S01]  /*88e0*/  STL [R1+0x227c], R28 ;  /* 0x00227c1c01007387 */ /* 0x000fe20000100800 */
[----:B0-----:R-:W-:-:S05]  /*88f0*/  IMAD.MOV.U32 R0, RZ, RZ, R3 ;  /* 0x000000ffff007224 */ /* 0x001fca00078e0003 */
[----:B------:R-:W-:Y:S04]  /*8900*/  STL [R1+0x2278], R0 ;  /* 0x0022780001007387 */ /* 0x000fe80000100800 */
[----:B------:R0:W-:Y:S04]  /*8910*/  STL [R1+0x2270], R29 ;  /* 0x0022701d01007387 */ /* 0x0001e80000100800 */
[----:B--2---:R-:W-:Y:S04]  /*8920*/  STL [R1+0x2274], R4 ;  /* 0x0022740401007387 */ /* 0x004fe80000100800 */
[----:B------:R-:W-:Y:S04]  /*8930*/  STL [R1+0x2268], R5 ;  /* 0x0022680501007387 */ /* 0x000fe80000100800 */
[----:B------:R-:W-:Y:S04]  /*8940*/  STL [R1+0x226c], R30 ;  /* 0x00226c1e01007387 */ /* 0x000fe80000100800 */
[----:B------:R-:W-:Y:S04]  /*8950*/  STL [R1+0x2260], R31 ;  /* 0x0022601f01007387 */ /* 0x000fe80000100800 */
[----:B---3--:R-:W-:Y:S04]  /*8960*/  STL [R1+0x2264], R6 ;  /* 0x0022640601007387 */ /* 0x008fe80000100800 */
[----:B------:R-:W-:Y:S04]  /*8970*/  STL [R1+0x2258], R7 ;  /* 0x0022580701007387 */ /* 0x000fe80000100800 */
[----:B------:R-:W-:Y:S04]  /*8980*/  STL [R1+0x225c], R32 ;  /* 0x00225c2001007387 */ /* 0x000fe80000100800 */
[----:B------:R1:W-:Y:S04]  /*8990*/  STL [R1+0x2250], R33 ;  /* 0x0022502101007387 */ /* 0x0003e80000100800 */
[----:B------:R-:W-:Y:S04]  /*89a0*/  STL [R1+0x2254], R8 ;  /* 0x0022540801007387 */ /* 0x000fe80000100800 */
[----:B------:R-:W-:Y:S04]  /*89b0*/  STL [R1+0x2248], R9 ;  /* 0x0022480901007387 */ /* 0x000fe80000100800 */
[----:B------:R-:W-:Y:S04]  /*89c0*/  STL [R1+0x224c], R34 ;  /* 0x00224c2201007387 */ /* 0x000fe80000100800 */
        /* <DEDUP_REMOVED lines=13> */
[----:B0-----:R-:W3:Y:S04]  /*8aa0*/  LDL.LU.64 R28, [R1+0x138] ;  /* 0x00013800011c7983 */ /* 0x001ee80000300a00 */
[----:B-----5:R-:W-:Y:S04]  /*8ab0*/  STL [R1+0x2214], R16 ;  /* 0x0022141001007387 */ /* 0x020fe80000100800 */
[----:B------:R-:W-:Y:S04]  /*8ac0*/  STL [R1+0x2208], R17 ;  /* 0x0022081101007387 */ /* 0x000fe80000100800 */
[----:B------:R-:W-:Y:S04]  /*8ad0*/  STL [R1+0x220c], R42 ;  /* 0x00220c2a01007387 */ /* 0x000fe80000100800 */
[----:B------:R-:W-:Y:S04]  /*8ae0*/  STL [R1+0x2200], R43 ;  /* 0x0022002b01007387 */ /* 0x000fe80000100800 */
[----:B------:R-:W-:Y:S04]  /*8af0*/  STL [R1+0x2204], R18 ;  /* 0x0022041201007387 */ /* 0x000fe80000100800 */
[----:B------:R-:W4:Y:S04]  /*8b00*/  LDL.LU.64 R2, [R1+0x148] ;  /* 0x0001480001027983 */ /* 0x000f280000300a00 */
[----:B------:R-:W-:Y:S04]  /*8b10*/  STL [R1+0x21f8], R19 ;  /* 0x0021f81301007387 */ /* 0x000fe80000100800 */
[----:B------:R-:W-:Y:S04]  /*8b20*/  STL [R1+0x21fc], R44 ;  /* 0x0021fc2c01007387 */ /* 0x000fe80000100800 */
[----:B------:R-:W-:Y:S04]  /*8b30*/  STL [R1+0x21f0], R45 ;  /* 0x0021f02d01007387 */ /* 0x000fe80000100800 */
[----:B------:R-:W-:Y:S04]  /*8b40*/  STL [R1+0x21f4], R20 ;  /* 0x0021f41401007387 */ /* 0x000fe80000100800 */
[----:B------:R-:W-:Y:S04]  /*8b50*/  STL [R1+0x21e8], R21 ;  /* 0x0021e81501007387 */ /* 0x000fe80000100800 */
[----:B-1----:R-:W5:Y:S04]  /*8b60*/  LDL.LU.64 R32, [R1+0x160] ;  /* 0x0001600001207983 */ /* 0x002f680000300a00 */
[----:B------:R-:W-:Y:S04]  /*8b70*/  STL [R1+0x21ec], R46 ;  /* 0x0021ec2e01007387 */ /* 0x000fe80000100800 */
[----:B------:R-:W-:Y:S04]  /*8b80*/  STL [R1+0x21e0], R47 ;  /* 0x0021e02f01007387 */ /* 0x000fe80000100800 */
[----:B------:R-:W-:Y:S04]  /*8b90*/  STL [R1+0x21e4], R22 ;  /* 0x0021e41601007387 */ /* 0x000fe80000100800 */
[----:B------:R-:W-:Y:S04]  /*8ba0*/  STL [R1+0x21d8], R23 ;  /* 0x0021d81701007387 */ /* 0x000fe80000100800 */
[----:B------:R-:W-:Y:S04]  /*8bb0*/  STL [R1+0x21dc], R48 ;  /* 0x0021dc3001007387 */ /* 0x000fe80000100800 */
[----:B------:R-:W5:Y:S04]  /*8bc0*/  LDL.LU.64 R6, [R1+0x178] ;  /* 0x0001780001067983 */ /* 0x000f680000300a00 */
[----:B------:R-:W-:Y:S04]  /*8bd0*/  STL [R1+0x21d0], R49 ;  /* 0x0021d03101007387 */ /* 0x000fe80000100800 */
[----:B------:R-:W-:Y:S04]  /*8be0*/  STL [R1+0x21d4], R24 ;  /* 0x0021d41801007387 */ /* 0x000fe80000100800 */
[----:B------:R-:W-:Y:S04]  /*8bf0*/  STL [R1+0x21c8], R25 ;  /* 0x0021c81901007387 */ /* 0x000fe80000100800 */
[----:B------:R-:W-:Y:S04]  /*8c00*/  STL [R1+0x21cc], R50 ;  /* 0x0021cc3201007387 */ /* 0x000fe80000100800 */
[----:B------:R-:W-:Y:S04]  /*8c10*/  STL [R1+0x21c0], R51 ;  /* 0x0021c03301007387 */ /* 0x000fe80000100800 */
[----:B--2---:R-:W2:Y:S04]  /*8c20*/  LDL.LU.64 R10, [R1+0x190] ;  /* 0x00019000010a7983 */ /* 0x004ea80000300a00 */
[----:B------:R-:W-:Y:S04]  /*8c30*/  STL [R1+0x21c4], R26 ;  /* 0x0021c41a01007387 */ /* 0x000fe80000100800 */
[----:B------:R-:W-:Y:S04]  /*8c40*/  STL [R1+0x21b8], R27 ;  /* 0x0021b81b01007387 */ /* 0x000fe80000100800 */
[----:B------:R-:W2:Y:S04]  /*8c50*/  LDL.LU.64 R4, [R1+0x128] ;  /* 0x0001280001047983 */ /* 0x000ea80000300a00 */
[----:B------:R-:W-:Y:S04]  /*8c60*/  STL [R1+0x21bc], R52 ;  /* 0x0021bc3401007387 */ /* 0x000fe80000100800 */
[----:B------:R-:W-:Y:S04]  /*8c70*/  STL [R1+0x21a8], R53 ;  /* 0x0021a83501007387 */ /* 0x000fe80000100800 */
[----:B------:R-:W2:Y:S01]  /*8c80*/  LDL.LU.64 R30, [R1+0x1a8] ;  /* 0x0001a800011e7983 */ /* 0x000ea20000300a00 */
[----:B---3--:R-:W-:-:S03]  /*8c90*/  IMAD.MOV.U32 R0, RZ, RZ, R29 ;  /* 0x000000ffff007224 */ /* 0x008fc600078e001d */
[----:B------:R-:W-:Y:S04]  /*8ca0*/  STL [R1+0x21b0], R28 ;  /* 0x0021b01c01007387 */ /* 0x000fe80000100800 */
[----:B------:R-:W3:Y:S04]  /*8cb0*/  LDL.LU.64 R34, [R1+0x130] ;  /* 0x0001300001227983 */ /* 0x000ee80000300a00 */
[----:B------:R4:W-:Y:S04]  /*8cc0*/  STL [R1+0x21ac], R0 ;  /* 0x0021ac0001007387 */ /* 0x0009e80000100800 */
[----:B------:R-:W-:Y:S04]  /*8cd0*/  STL [R1+0x21b4], R54 ;  /* 0x0021b43601007387 */ /* 0x000fe80000100800 */
[----:B------:R-:W-:Y:S04]  /*8ce0*/  STL [R1+0x2198], R55 ;  /* 0x0021983701007387 */ /* 0x000fe80000100800 */
[----:B------:R-:W3:Y:S01]  /*8cf0*/  LDL.LU.64 R8, [R1+0x1c0] ;  /* 0x0001c00001087983 */ /* 0x000ee20000300a00 */
[----:B----4-:R-:W-:-:S03]  /*8d00*/  IMAD.MOV.U32 R0, RZ, RZ, R3 ;  /* 0x000000ffff007224 */ /* 0x010fc600078e0003 */
[----:B------:R0:W-:Y:S04]  /*8d10*/  STL [R1+0x21a0], R2 ;  /* 0x0021a00201007387 */ /* 0x0001e80000100800 */
[----:B------:R-:W4:Y:S04]  /*8d20*/  LDL.LU.64 R28, [R1+0x140] ;  /* 0x00014000011c7983 */ /* 0x000f280000300a00 */
[----:B------:R5:W-:Y:S04]  /*8d30*/  STL [R1+0x219c], R0 ;  /* 0x00219c0001007387 */ /* 0x000be80000100800 */
[----:B------:R-:W-:Y:S04]  /*8d40*/  STL [R1+0x21a4], R56 ;  /* 0x0021a43801007387 */ /* 0x000fe80000100800 */
[----:B------:R-:W-:Y:S04]  /*8d50*/  STL [R1+0x2188], R57 ;  /* 0x0021883901007387 */ /* 0x000fe80000100800 */
[----:B0-----:R-:W4:Y:S01]  /*8d60*/  LDL.LU.64 R2, [R1+0x1d0] ;  /* 0x0001d00001027983 */ /* 0x001f220000300a00 */
[----:B-----5:R-:W-:-:S03]  /*8d70*/  IMAD.MOV.U32 R0, RZ, RZ, R33 ;  /* 0x000000ffff007224 */ /* 0x020fc600078e0021 */
[----:B------:R0:W-:Y:S04]  /*8d80*/  STL [R1+0x2190], R32 ;  /* 0x0021902001007387 */ /* 0x0001e80000100800 */
[----:B0-----:R-:W5:Y:S04]  /*8d90*/  LDL.LU.64 R32, [R1+0x150] ;  /* 0x0001500001207983 */ /* 0x001f680000300a00 */
[----:B------:R0:W-:Y:S04]  /*8da0*/  STL [R1+0x218c], R0 ;  /* 0x00218c0001007387 */ /* 0x0001e80000100800 */
[----:B------:R-:W-:Y:S04]  /*8db0*/  STL [R1+0x2194], R58 ;  /* 0x0021943a01007387 */ /* 0x000fe80000100800 */
[----:B------:R-:W-:Y:S04]  /*8dc0*/  STL [R1+0x2178], R59 ;  /* 0x0021783b01007387 */ /* 0x000fe80000100800 */
[----:B------:R-:W5:Y:S01]  /*8dd0*/  LDL.LU.64 R36, [R1+0x1e8] ;  /* 0x0001e80001247983 */ /* 0x000f620000300a00 */
[----:B0-----:R-:W-:-:S03]  /*8de0*/  IMAD.MOV.U32 R0, RZ, RZ, R7 ;  /* 0x000000ffff007224 */ /* 0x001fc600078e0007 */
[----:B------:R0:W-:Y:S04]  /*8df0*/  STL [R1+0x2180], R6 ;  /* 0x0021800601007387 */ /* 0x0001e80000100800 */
[----:B0-----:R-:W5:Y:S04]  /*8e00*/  LDL.LU.64 R6, [R1+0x158] ;  /* 0x0001580001067983 */ /* 0x001f680000300a00 */
[----:B------:R2:W-:Y:S04]  /*8e10*/  STL [R1+0x217c], R0 ;  /* 0x00217c0001007387 */ /* 0x0005e80000100800 */
[----:B------:R-:W-:Y:S04]  /*8e20*/  STL [R1+0x2184], R60 ;  /* 0x0021843c01007387 */ /* 0x000fe80000100800 */
[----:B------:R-:W-:Y:S04]  /*8e30*/  STL [R1+0xfac], R61 ;  /* 0x000fac3d01007387 */ /* 0x000fe80000100800 */
[----:B------:R-:W5:Y:S01]  /*8e40*/  LDL.LU.64 R12, [R1+0x200] ;  /* 0x00020000010c7983 */ /* 0x000f620000300a00 */
[----:B--2---:R-:W-:-:S03]  /*8e50*/  IMAD.MOV.U32 R0, RZ, RZ, R11 ;  /* 0x000000ffff007224 */ /* 0x004fc600078e000b */
[----:B------:R0:W-:Y:S04]  /*8e60*/  STL [R1+0xfb4], R10 ;  /* 0x000fb40a01007387 */ /* 0x0001e80000100800 */
[----:B0-----:R-:W2:Y:S04]  /*8e70*/  LDL.LU.64 R10, [R1+0x168] ;  /* 0x00016800010a7983 */ /* 0x001ea80000300a00 */
[----:B------:R0:W-:Y:S04]  /*8e80*/  STL [R1+0xfb0], R0 ;  /* 0x000fb00001007387 */ /* 0x0001e80000100800 */
[----:B------:R1:W-:Y:S01]  /*8e90*/  STL [R1+0xfbc], R4 ;  /* 0x000fbc0401007387 */ /* 0x0003e20000100800 */
[----:B0-----:R-:W-:-:S03]  /*8ea0*/  IMAD.MOV.U32 R0, RZ, RZ, R5 ;  /* 0x000000ffff007224 */ /* 0x001fc600078e0005 */
[----:B-1----:R-:W2:Y:S04]  /*8eb0*/  LDL.LU.64 R4, [R1+0x210] ;  /* 0x0002100001047983 */ /* 0x002ea80000300a00 */
[----:B------:R0:W-:Y:S04]  /*8ec0*/  STL [R1+0xfb8], R0 ;  /* 0x000fb80001007387 */ /* 0x0001e80000100800 */
[----:B------:R1:W-:Y:S01]  /*8ed0*/  STL [R1+0xfc4], R30 ;  /* 0x000fc41e01007387 */ /* 0x0003e20000100800 */
[----:B0-----:R-:W-:-:S03]  /*8ee0*/  IMAD.MOV.U32 R0, RZ, RZ, R31 ;  /* 0x000000ffff007224 */ /* 0x001fc600078e001f */
[----:B-1----:R-:W2:Y:S04]  /*8ef0*/  LDL.LU.64 R30, [R1+0x170] ;  /* 0x00017000011e7983 */ /* 0x002ea80000300a00 */
[----:B------:R0:W-:Y:S04]  /*8f00*/  STL [R1+0xfc0], R0 ;  /* 0x000fc00001007387 */ /* 0x0001e80000100800 */
[----:B---3--:R1:W-:Y:S01]  /*8f10*/  STL [R1+0xfcc], R34 ;  /* 0x000fcc2201007387 */ /* 0x0083e20000100800 */
[----:B0-----:R-:W-:-:S03]  /*8f20*/  IMAD.MOV.U32 R0, RZ, RZ, R35 ;  /* 0x000000ffff007224 */ /* 0x001fc600078e0023 */
[----:B-1----:R-:W3:Y:S04]  /*8f30*/  LDL.LU.64 R34, [R1+0x220] ;  /* 0x0002200001227983 */ /* 0x002ee80000300a00 */
[----:B------:R0:W-:Y:S04]  /*8f40*/  STL [R1+0xfc8], R0 ;  /* 0x000fc80001007387 */ /* 0x0001e80000100800 */
[----:B------:R1:W-:Y:S01]  /*8f50*/  STL [R1+0x1f70], R8 ;  /* 0x001f700801007387 */ /* 0x0003e20000100800 */
[----:B0-----:R-:W-:-:S03]  /*8f60*/  IMAD.MOV.U32 R0, RZ, RZ, R9 ;  /* 0x000000ffff007224 */ /* 0x001fc600078e0009 */
[----:B-1----:R-:W3:Y:S04]  /*8f70*/  LDL.LU.64 R8, [R1+0x180] ;  /* 0x0001800001087983 */ /* 0x002ee80000300a00 */
[----:B------:R0:W-:Y:S04]  /*8f80*/  STL [R1+0x1f6c], R0 ;  /* 0x001f6c0001007387 */ /* 0x0001e80000100800 */
[----:B----4-:R1:W-:Y:S01]  /*8f90*/  STL [R1+0x1f88], R28 ;  /* 0x001f881c01007387 */ /* 0x0103e20000100800 */
[----:B0-----:R-:W-:-:S03]  /*8fa0*/  IMAD.MOV.U32 R0, RZ, RZ, R29 ;  /* 0x000000ffff007224 */ /* 0x001fc600078e001d */
[----:B-1----:R-:W4:Y:S04]  /*8fb0*/  LDL.LU.64 R28, [R1+0x230] ;  /* 0x00023000011c7983 */ /* 0x002f280000300a00 */
[----:B------:R0:W-:Y:S04]  /*8fc0*/  STL [R1+0x1f7c], R0 ;  /* 0x001f7c0001007387 */ /* 0x0001e80000100800 */
[----:B------:R1:W-:Y:S01]  /*8fd0*/  STL [R1+0x1fa0], R2 ;  /* 0x001fa00201007387 */ /* 0x0003e20000100800 */
[----:B0-----:R-:W-:-:S03]  /*8fe0*/  IMAD.MOV.U32 R0, RZ, RZ, R3 ;  /* 0x000000ffff007224 */ /* 0x001fc600078e0003 */
[----:B-1----:R-:W4:Y:S04]  /*8ff0*/  LDL.LU.64 R2, [R1+0x188] ;  /* 0x0001880001027983 */ /* 0x002f280000300a00 */
[----:B------:R0:W-:Y:S04]  /*9000*/  STL [R1+0x1f8c], R0 ;  /* 0x001f8c0001007387 */ /* 0x0001e80000100800 */
[----:B-----5:R1:W-:Y:S01]  /*9010*/  STL [R1+0x1fb0], R32 ;  /* 0x001fb02001007387 */ /* 0x0203e20000100800 */
[----:B0-----:R-:W-:-:S03]  /*9020*/  IMAD.MOV.U32 R0, RZ, RZ, R33 ;  /* 0x000000ffff007224 */ /* 0x001fc600078e0021 */
[----:B-1----:R-:W5:Y:S04]  /*9030*/  LDL.LU.64 R32, [R1+0x238] ;  /* 0x0002380001207983 */ /* 0x002f680000300a00 */
[----:B------:R0:W-:Y:S04]  /*9040*/  STL [R1+0x1fa4], R0 ;  /* 0x001fa40001007387 */ /* 0x0001e80000100800 */
[----:B------:R1:W-:Y:S01]  /*9050*/  STL [R1+0x1fb8], R36 ;  /* 0x001fb82401007387 */ /* 0x0003e20000100800 */
        /* <DEDUP_REMOVED lines=11> */
[----:B--2---:R1:W-:Y:S01]  /*9110*/  STL [R1+0x1fd0], R10 ;  /* 0x001fd00a01007387 */ /* 0x0043e20000100800 */
[----:B0-----:R-:W-:-:S03]  /*9120*/  IMAD.MOV.U32 R0, RZ, RZ, R11 ;  /* 0x000000ffff007224 */ /* 0x001fc600078e000b */
[----:B-1----:R-:W2:Y:S04]  /*9130*/  LDL.LU.64 R10, [R1+0x258] ;  /* 0x00025800010a7983 */ /* 0x002ea80000300a00 */
        /* <DEDUP_REMOVED lines=8> */
[----:B------:R3:W-:Y:S02]  /*91c0*/  STL [R1+0x1fdc], R0 ;  /* 0x001fdc0001007387 */ /* 0x0007e40000100800 */
[----:B---3--:R-:W-:Y:S02]  /*91d0*/  IMAD.MOV.U32 R0, RZ, RZ, R35 ;  /* 0x000000ffff007224 */ /* 0x008fe400078e0023 */
[----:B------:R0:W-:Y:S04]  /*91e0*/  STL [R1+0x1fe8], R34 ;  /* 0x001fe82201007387 */ /* 0x0001e80000100800 */
[----:B0-----:R-:W3:Y:S04]  /*91f0*/  LDL.LU.64 R34, [R1+0x1b8] ;  /* 0x0001b80001227983 */ /* 0x001ee80000300a00 */
        /* <DEDUP_REMOVED lines=25> */
[----:B------:R-:W-:Y:S04]  /*9390*/  STL [R1+0x2020], R12 ;  /* 0x0020200c01007387 */ /* 0x000fe80000100800 */
[----:B------:R-:W5:Y:S01]  /*93a0*/  LDL.LU.64 R38, [R1+0x290] ;  /* 0x0002900001267983 */ /* 0x000f620000300a00 */
[----:B0-----:R-:W-:-:S05]  /*93b0*/  IMAD.MOV.U32 R0, RZ, RZ, R13 ;  /* 0x000000ffff007224 */ /* 0x001fca00078e000d */
        /* <DEDUP_REMOVED lines=21> */
[----:B----4-:R1:W-:Y:S04]  /*9510*/  STL [R1+0x2050], R28 ;  /* 0x0020501c01007387 */ /* 0x0103e80000100800 */
[----:B------:R-:W4:Y:S01]  /*9520*/  LDL.LU.64 R12, [R1+0x2b0] ;  /* 0x0002b000010c7983 */ /* 0x000f220000300a00 */
[----:B0-----:R-:W-:-:S03]  /*9530*/  IMAD.MOV.U32 R0, RZ, RZ, R29 ;  /* 0x000000ffff007224 */ /* 0x001fc600078e001d */
[----:B------:R-:W-:Y:S04]  /*9540*/  STL [R1+0x2058], R2 ;  /* 0x0020580201007387 */ /* 0x000fe80000100800 */
[----:B------:R0:W-:Y:S04]  /*9550*/  STL [R1+0x204c], R0 ;  /* 0x00204c0001007387 */ /* 0x0001e80000100800 */
[----:B-1----:R-:W4:Y:S01]  /*9560*/  LDL.LU.64 R28, [R1+0x218] ;  /* 0x00021800011c7983 */ /* 0x002f220000300a00 */
[----:B0-----:R-:W-:-:S03]  /*9570*/  IMAD.MOV.U32 R0, RZ, RZ, R3 ;  /* 0x000000ffff007224 */ /* 0x001fc600078e0003 */
[----:B-----5:R-:W-:Y:S04]  /*9580*/  STL [R1+0x2060], R32 ;  /* 0x0020602001007387 */ /* 0x020fe80000100800 */
[----:B------:R0:W-:Y:S04]  /*9590*/  STL [R1+0x2054], R0 ;  /* 0x0020540001007387 */ /* 0x0001e80000100800 */
[----:B------:R-:W5:Y:S01]  /*95a0*/  LDL.LU.64 R2, [R1+0x2b8] ;  /* 0x0002b80001027983 */ /* 0x000f620000300a00 */
[----:B0-----:R-:W-:-:S03]  /*95b0*/  IMAD.MOV.U32 R0, RZ, RZ, R33 ;  /* 0x000000ffff007224 */ /* 0x001fc600078e0021 */
[----:B------:R-:W-:Y:S04]  /*95c0*/  STL [R1+0x2068], R36 ;  /* 0x0020682401007387 */ /* 0x000fe80000100800 */
        /* <DEDUP_REMOVED lines=11> */
[----:B--2---:R-:W-:Y:S04]  /*9680*/  STL [R1+0x2080], R10 ;  /* 0x0020800a01007387 */ /* 0x004fe80000100800 */
[----:B------:R0:W-:Y:S02]  /*9690*/  STL [R1+0x2074], R0 ;  /* 0x0020740001007387 */ /* 0x0001e40000100800 */
[----:B0-----:R-:W-:Y:S02]  /*96a0*/  IMAD.MOV.U32 R0, RZ, RZ, R11 ;  /* 0x000000ffff007224 */ /* 0x001fe400078e000b */
[----:B------:R-:W2:Y:S04]  /*96b0*/  LDL.LU.64 R10, [R1+0x2c8] ;  /* 0x0002c800010a7983 */ /* 0x000ea80000300a00 */
        /* <DEDUP_REMOVED lines=15> */
[----:B----4-:R-:W-:Y:S04]  /*97b0*/  STL [R1+0x20a8], R12 ;  /* 0x0020a80c01007387 */ /* 0x010fe80000100800 */
[----:B------:R0:W-:Y:S04]  /*97c0*/  STL [R1+0x209c], R0 ;  /* 0x00209c0001007387 */ /* 0x0001e80000100800 */
[----:B-1----:R-:W4:Y:S01]  /*97d0*/  LDL.LU.64 R8, [R1+0x2d8] ;  /* 0x0002d80001087983 */ /* 0x002f220000300a00 */
[----:B0-----:R-:W-:-:S03]  /*97e0*/  IMAD.MOV.U32 R0, RZ, RZ, R13 ;  /* 0x000000ffff007224 */ /* 0x001fc600078e000d */
[----:B------:R-:W-:Y:S04]  /*97f0*/  STL [R1+0x20b0], R28 ;  /* 0x0020b01c01007387 */ /* 0x000fe80000100800 */
[----:B------:R0:W-:Y:S02]  /*9800*/  STL [R1+0x20a4], R0 ;  /* 0x0020a40001007387 */ /* 0x0001e40000100800 */
[----:B0-----:R-:W-:Y:S02]  /*9810*/  IMAD.MOV.U32 R0, RZ, RZ, R29 ;  /* 0x000000ffff007224 */ /* 0x001fe400078e001d */
[----:B------:R-:W4:Y:S04]  /*9820*/  LDL.LU.64 R28, [R1+0x110] ;  /* 0x00011000011c7983 */ /* 0x000f280000300a00 */
        /* <DEDUP_REMOVED lines=11> */
[----:B0-----:R-:W-:-:S03]  /*98e0*/  IMAD.MOV.U32 R0, RZ, RZ, R37 ;  /* 0x000000ffff007224 */ /* 0x001fc600078e0025 */
[----:B------:R-:W-:Y:S04]  /*98f0*/  STL [R1+0x20d0], R6 ;  /* 0x0020d00601007387 */ /* 0x000fe80000100800 */
[----:B------:R0:W-:Y:S04]  /*9900*/  STL [R1+0x20c4], R0 ;  /* 0x0020c40001007387 */ /* 0x0001e80000100800 */
[----:B------:R-:W5:Y:S01]  /*9910*/  LDL.LU.64 R12, [R1+0x108] ;  /* 0x00010800010c7983 */ /* 0x000f620000300a00 */
[----:B0-----:R-:W-:-:S03]  /*9920*/  IMAD.MOV.U32 R0, RZ, RZ, R7 ;  /* 0x000000ffff007224 */ /* 0x001fc600078e0007 */
[----:B------:R-:W5:Y:S04]  /*9930*/  LDL.LU.64 R6, [R1+0x2f0] ;  /* 0x0002f00001067983 */ /* 0x000f680000300a00 */
[----:B------:R2:W-:Y:S02]  /*9940*/  STL [R1+0x20cc], R0 ;  /* 0x0020cc0001007387 */ /* 0x0005e40000100800 */
[----:B--2---:R-:W-:Y:S02]  /*9950*/  IMAD.MOV.U32 R0, RZ, RZ, R11 ;  /* 0x000000ffff007224 */ /* 0x004fe400078e000b */
[----:B------:R-:W-:Y:S04]  /*9960*/  STL [R1+0x20d8], R10 ;  /* 0x0020d80a01007387 */ /* 0x000fe80000100800 */
[----:B------:R-:W2:Y:S04]  /*9970*/  LDL.LU.64 R36, [R1+0x268] ;  /* 0x0002680001247983 */ /* 0x000ea80000300a00 */
[----:B------:R0:W-:Y:S02]  /*9980*/  STL [R1+0x20d4], R0 ;  /* 0x0020d40001007387 */ /* 0x0001e40000100800 */
[----:B0-----:R-:W-:-:S02]  /*9990*/  IMAD.MOV.U32 R0, RZ, RZ, R5 ;  /* 0x000000ffff007224 */ /* 0x001fc400078e0005 */
[----:B------:R-:W-:Y:S04]  /*99a0*/  STL [R1+0x20e0], R4 ;  /* 0x0020e00401007387 */ /* 0x000fe80000100800 */
[----:B------:R-:W2:Y:S04]  /*99b0*/  LDL.LU.64 R10, [R1+0x2f8] ;  /* 0x0002f800010a7983 */ /* 0x000ea80000300a00 */
[----:B------:R0:W-:Y:S04]  /*99c0*/  STL [R1+0x20dc], R0 ;  /* 0x0020dc0001007387 */ /* 0x0001e80000100800 */
[----:B------:R1:W-:Y:S01]  /*99d0*/  STL [R1+0x20e8], R30 ;  /* 0x0020e81e01007387 */ /* 0x0003e20000100800 */
[----:B0-----:R-:W-:-:S03]  /*99e0*/  IMAD.MOV.U32 R0, RZ, RZ, R31 ;  /* 0x000000ffff007224 */ /* 0x001fc600078e001f */
[----:B------:R-:W2:Y:S01]  /*99f0*/  LDL.LU.64 R4, [R1+0x100] ;  /* 0x0001000001047983 */ /* 0x000ea20000300a00 */
[----:B---3--:R-:W-:-:S03]  /*9a00*/  IMAD.MOV.U32 R14, RZ, RZ, R35 ;  /* 0x000000ffff0e7224 */ /* 0x008fc600078e0023 */
[----:B------:R-:W-:Y:S04]  /*9a10*/  STL [R1+0x20f0], R34 ;  /* 0x0020f02201007387 */ /* 0x000fe80000100800 */
[----:B------:R0:W-:Y:S04]  /*9a20*/  STL [R1+0x20e4], R0 ;  /* 0x0020e40001007387 */ /* 0x0001e80000100800 */
[----:B-1----:R-:W3:Y:S04]  /*9a30*/  LDL.LU.64 R30, [R1+0x300] ;  /* 0x00030000011e7983 */ /* 0x002ee80000300a00 */
[----:B0-----:R-:W3:Y:S04]  /*9a40*/  LDL.LU R0, [R1+0x318] ;  /* 0x0003180001007983 */ /* 0x001ee80000300800 */
[----:B------:R0:W-:Y:S04]  /*9a50*/  STL [R1+0x20ec], R14 ;  /* 0x0020ec0e01007387 */ /* 0x0001e80000100800 */
[----:B----4-:R1:W-:Y:S01]  /*9a60*/  STL [R1+0x20f8], R8 ;  /* 0x0020f80801007387 */ /* 0x0103e20000100800 */
[----:B0-----:R-:W-:-:S03]  /*9a70*/  IMAD.MOV.U32 R14, RZ, RZ, R9 ;  /* 0x000000ffff0e7224 */ /* 0x001fc600078e0009 */
[----:B------:R-:W4:Y:S04]  /*9a80*/  LDL.LU.64 R34, [R1+0x278] ;  /* 0x0002780001227983 */ /* 0x000f280000300a00 */
[----:B-1----:R-:W4:Y:S04]  /*9a90*/  LDL.LU.64 R8, [R1+0x308] ;  /* 0x0003080001087983 */ /* 0x002f280000300a00 */
[----:B------:R0:W-:Y:S02]  /*9aa0*/  STL [R1+0x20f4], R14 ;  /* 0x0020f40e01007387 */ /* 0x0001e40000100800 */
[----:B0-----:R-:W-:-:S02]  /*9ab0*/  IMAD.MOV.U32 R14, RZ, RZ, R29 ;  /* 0x000000ffff0e7224 */ /* 0x001fc400078e001d */
[----:B------:R0:W-:Y:S04]  /*9ac0*/  STL [R1+0x2100], R28 ;  /* 0x0021001c01007387 */ /* 0x0001e80000100800 */
[----:B0-----:R-:W4:Y:S04]  /*9ad0*/  LDL.LU.64 R28, [R1+0xf8] ;  /* 0x0000f800011c7983 */ /* 0x001f280000300a00 */
[----:B------:R-:W-:Y:S04]  /*9ae0*/  STL [R1+0x20fc], R14 ;  /* 0x0020fc0e01007387 */ /* 0x000fe80000100800 */
[----:B-----5:R0:W-:Y:S04]  /*9af0*/  STL [R1+0x2108], R2 ;  /* 0x0021080201007387 */ /* 0x0201e80000100800 */
[----:B0-----:R-:W5:Y:S04]  /*9b00*/  LDL.LU R2, [R1+0x31c] ;  /* 0x00031c0001027983 */ /* 0x001f680000300800 */
[----:B------:R0:W-:Y:S04]  /*9b10*/  STL [R1+0x2104], R3 ;  /* 0x0021040301007387 */ /* 0x0001e80000100800 */
[----:B------:R1:W-:Y:S01]  /*9b20*/  STL [R1+0x2110], R32 ;  /* 0x0021102001007387 */ /* 0x0003e20000100800 */
[----:B0-----:R-:W-:-:S03]  /*9b30*/  IMAD.MOV.U32 R3, RZ, RZ, R33 ;  /* 0x000000ffff037224 */ /* 0x001fc600078e0021 */
[----:B------:R-:W-:Y:S04]  /*9b40*/  STL [R1+0x2118], R38 ;  /* 0x0021182601007387 */ /* 0x000fe80000100800 */
[----:B------:R0:W-:Y:S04]  /*9b50*/  STL [R1+0x210c], R3 ;  /* 0x00210c0301007387 */ /* 0x0001e80000100800 */
[----:B-1----:R-:W5:Y:S01]  /*9b60*/  LDL.LU.64 R32, [R1+0x310] ;  /* 0x0003100001207983 */ /* 0x002f620000300a00 */
[----:B0-----:R-:W-:-:S03]  /*9b70*/  IMAD.MOV.U32 R3, RZ, RZ, R39 ;  /* 0x000000ffff037224 */ /* 0x001fc600078e0027 */
[----:B------:R-:W-:Y:S04]  /*9b80*/  STL [R1+0x2120], R12 ;  /* 0x0021200c01007387 */ /* 0x000fe80000100800 */
[----:B------:R0:W-:Y:S04]  /*9b90*/  STL [R1+0x2114], R3 ;  /* 0x0021140301007387 */ /* 0x0001e80000100800 */
[----:B------:R1:W-:Y:S01]  /*9ba0*/  STL [R1+0x2128], R6 ;  /* 0x0021280601007387 */ /* 0x0003e20000100800 */
[----:B0-----:R-:W-:Y:S02]  /*9bb0*/  IMAD.MOV.U32 R3, RZ, RZ, R13 ;  /* 0x000000ffff037224 */ /* 0x001fe400078e000d */
[----:B-1----:R-:W-:-:S03]  /*9bc0*/  IMAD.MOV.U32 R6, RZ, RZ, R7 ;  /* 0x000000ffff067224 */ /* 0x002fc600078e0007 */
[----:B------:R0:W-:Y:S01]  /*9bd0*/  STL [R1+0x211c], R3 ;  /* 0x00211c0301007387 */ /* 0x0001e20000100800 */
[----:B--2---:R-:W-:-:S03]  /*9be0*/  IMAD.MOV.U32 R12, RZ, RZ, R37 ;  /* 0x000000ffff0c7224 */ /* 0x004fc600078e0025 */
[----:B0-----:R-:W2:Y:S04]  /*9bf0*/  LDL.LU R3, [R1+0x320] ;  /* 0x0003200001037983 */ /* 0x001ea80000300800 */
[----:B------:R-:W-:Y:S04]  /*9c00*/  STL [R1+0x2130], R36 ;  /* 0x0021302401007387 */ /* 0x000fe80000100800 */
[----:B------:R0:W-:Y:S04]  /*9c10*/  STL [R1+0x2124], R6 ;  /* 0x0021240601007387 */ /* 0x0001e80000100800 */
[----:B0-----:R-:W2:Y:S04]  /*9c20*/  LDL.LU.64 R6, [R1+0x298] ;  /* 0x0002980001067983 */ /* 0x001ea80000300a00 */
[----:B------:R0:W-:Y:S04]  /*9c30*/  STL [R1+0x2138], R10 ;  /* 0x0021380a01007387 */ /* 0x0001e80000100800 */
[----:B------:R-:W-:Y:S01]  /*9c40*/  STL [R1+0x212c], R12 ;  /* 0x00212c0c01007387 */ /* 0x000fe20000100800 */
[----:B0-----:R-:W-:-:S03]  /*9c50*/  IMAD.MOV.U32 R10, RZ, RZ, R11 ;  /* 0x000000ffff0a7224 */ /* 0x001fc600078e000b */
[----:B------:R0:W-:Y:S04]  /*9c60*/  STL [R1+0x2140], R4 ;  /* 0x0021400401007387 */ /* 0x0001e80000100800 */
[----:B------:R-:W-:Y:S01]  /*9c70*/  STL [R1+0x2134], R10 ;  /* 0x0021340a01007387 */ /* 0x000fe20000100800 */
[----:B0-----:R-:W-:-:S03]  /*9c80*/  IMAD.MOV.U32 R4, RZ, RZ, R5 ;  /* 0x000000ffff047224 */ /* 0x001fc600078e0005 */
[----:B------:R-:W2:Y:S04]  /*9c90*/  LDL.LU R5, [R1+0x324] ;  /* 0x0003240001057983 */ /* 0x000ea80000300800 */
[----:B------:R3:W-:Y:S02]  /*9ca0*/  STL [R1+0x213c], R4 ;  /* 0x00213c0401007387 */ /* 0x0007e40000100800 */
[----:B---3--:R-:W-:Y:S02]  /*9cb0*/  IMAD.MOV.U32 R4, RZ, RZ, R31 ;  /* 0x000000ffff047224 */ /* 0x008fe400078e001f */
[----:B------:R0:W-:Y:S04]  /*9cc0*/  STL [R1+0x2148], R30 ;  /* 0x0021481e01007387 */ /* 0x0001e80000100800 */
[----:B0-----:R-:W3:Y:S04]  /*9cd0*/  LDL.LU R30, [R1+0x328] ;  /* 0x00032800011e7983 */ /* 0x001ee80000300800 */
[----:B------:R0:W-:Y:S04]  /*9ce0*/  STL [R1+0x2144], R4 ;  /* 0x0021440401007387 */ /* 0x0001e80000100800 */
[----:B----4-:R-:W-:Y:S01]  /*9cf0*/  STL [R1+0x2150], R34 ;  /* 0x0021502201007387 */ /* 0x010fe20000100800 */
[----:B0-----:R-:W-:-:S03]  /*9d00*/  IMAD.MOV.U32 R4, RZ, RZ, R35 ;  /* 0x000000ffff047224 */ /* 0x001fc600078e0023 */
[----:B------:R-:W-:Y:S04]  /*9d10*/  STL [R1+0x2158], R8 ;  /* 0x0021580801007387 */ /* 0x000fe80000100800 */
[----:B------:R0:W-:Y:S02]  /*9d20*/  STL [R1+0x214c], R4 ;  /* 0x00214c0401007387 */ /* 0x0001e40000100800 */
[----:B0-----:R-:W-:-:S05]  /*9d30*/  IMAD.MOV.U32 R4, RZ, RZ, R9 ;  /* 0x000000ffff047224 */ /* 0x001fca00078e0009 */
[----:B------:R-:W-:Y:S01]  /*9d40*/  STL [R1+0x2154], R4 ;  /* 0x0021540401007387 */ /* 0x000fe20000100800 */
[----:B------:R-:W-:-:S03]  /*9d50*/  IMAD.MOV.U32 R8, RZ, RZ, R29 ;  /* 0x000000ffff087224 */ /* 0x000fc600078e001d */
[----:B------:R0:W-:Y:S04]  /*9d60*/  STL [R1+0x2160], R28 ;  /* 0x0021601c01007387 */ /* 0x0001e80000100800 */
[----:B------:R1:W-:Y:S04]  /*9d70*/  STL [R1+0x215c], R8 ;  /* 0x00215c0801007387 */ /* 0x0003e80000100800 */
[----:B------:R-:W4:Y:S04]  /*9d80*/  LDL.LU R31, [R1+0x330] ;  /* 0x00033000011f7983 */ /* 0x000f280000300800 */
[----:B0-----:R-:W4:Y:S04]  /*9d90*/  LDL.LU R28, [R1+0x32c] ;  /* 0x00032c00011c7983 */ /* 0x001f280000300800 */
[----:B-----5:R-:W-:Y:S04]  /*9da0*/  STL [R1+0x2168], R32 ;  /* 0x0021682001007387 */ /* 0x020fe80000100800 */
[----:B------:R-:W5:Y:S01]  /*9db0*/  LDL.LU R29, [R1+0x334] ;  /* 0x00033400011d7983 */ /* 0x000f620000300800 */
[----:B------:R-:W-:-:S05]  /*9dc0*/  IMAD R0, R0, c[0x0][0x184], RZ ;  /* 0x0000610000007a24 */ /* 0x000fca00078e02ff */
[----:B------:R-:W-:-:S04]  /*9dd0*/  LEA R26, P0, R0, c[0x0][0x160], 0x1 ;  /* 0x00005800001a7a11 */ /* 0x000fc800078008ff */
[----:B------:R-:W-:Y:S01]  /*9de0*/  LEA.HI.X.SX32 R27, R0, c[0x0][0x164], 0x1, P0 ;  /* 0x00005900001b7a11 */ /* 0x000fe200000f0eff */
[----:B------:R-:W-:-:S05]  /*9df0*/  IMAD.MOV.U32 R0, RZ, RZ, R33 ;  /* 0x000000ffff007224 */ /* 0x000fca00078e0021 */
[----:B------:R2:W-:Y:S01]  /*9e00*/  STL [R1+0x2164], R0 ;  /* 0x0021640001007387 */ /* 0x0005e20000100800 */
[----:B------:R-:W-:-:S03]  /*9e10*/  IMAD R4, R2, c[0x0][0x184], RZ ;  /* 0x0000610002047a24 */ /* 0x000fc600078e02ff */
[----:B------:R-:W-:Y:S01]  /*9e20*/  STL.64 [R1+0xcc0], R26 ;  /* 0x000cc01a01007387 */ /* 0x000fe20000100a00 */
[----:B------:R-:W-:Y:S01]  /*9e30*/  IMAD.MOV.U32 R11, RZ, RZ, c[0x0][0x188] ;  /* 0x00006200ff0b7624 */ /* 0x000fe200078e00ff */
[----:B------:R-:W-:-:S03]  /*9e40*/  LEA R24, P1, R4, c[0x0][0x160], 0x1 ;  /* 0x0000580004187a11 */ /* 0x000fc600078208ff */
[----:B-1----:R-:W-:Y:S02]  /*9e50*/  IMAD R8, R11, 0x3f, RZ ;  /* 0x0000003f0b087824 */ /* 0x002fe400078e02ff */
[----:B--2---:R-:W-:-:S05]  /*9e60*/  IMAD R0, R3, c[0x0][0x184], RZ ;  /* 0x0000610003007a24 */ /* 0x004fca00078e02ff */
[----:B------:R-:W-:-:S04]  /*9e70*/  LEA R22, P0, R0, c[0x0][0x160], 0x1 ;  /* 0x0000580000167a11 */ /* 0x000fc800078008ff */
[----:B------:R-:W-:Y:S01]  /*9e80*/  LEA.HI.X.SX32 R23, R0, c[0x0][0x164], 0x1, P0 ;  /* 0x0000590000177a11 */ /* 0x000fe200000f0eff */
[----:B------:R0:W-:Y:S01]  /*9e90*/  STL [R1+0x2170], R6 ;  /* 0x0021700601007387 */ /* 0x0001e20000100800 */
[----:B------:R-:W-:Y:S01]  /*9ea0*/  LEA.HI.X.SX32 R25, R4, c[0x0][0x164], 0x1, P1 ;  /* 0x0000590004197a11 */ /* 0x000fe200008f0eff */
[----:B0-----:R-:W-:-:S05]  /*9eb0*/  IMAD.MOV.U32 R6, RZ, RZ, R7 ;  /* 0x000000ffff067224 */ /* 0x001fca00078e0007 */
[----:B------:R0:W-:Y:S01]  /*9ec0*/  STL [R1+0x216c], R6 ;  /* 0x00216c0601007387 */ /* 0x0001e20000100800 */
[----:B------:R-:W-:-:S05]  /*9ed0*/  IMAD.WIDE R2, R8, 0x2, R26 ;  /* 0x0000000208027825 */ /* 0x000fca00078e021a */
[----:B------:R-:W-:Y:S01]  /*9ee0*/  STL [R1+0x2174], R2 ;  /* 0x0021740201007387 */ /* 0x000fe20000100800 */
[----:B0-----:R-:W-:-:S05]  /*9ef0*/  IMAD R6, R5, c[0x0][0x184], RZ ;  /* 0x0000610005067a24 */ /* 0x001fca00078e02ff */
[----:B------:R-:W-:Y:S01]  /*9f00*/  LEA R20, P1, R6, c[0x0][0x160], 0x1 ;  /* 0x0000580006147a11 */ /* 0x000fe200078208ff */
[----:B------:R-:W-:Y:S01]  /*9f10*/  IMAD.WIDE R4, R8, 0x2, R24 ;  /* 0x0000000208047825 */ /* 0x000fe200078e0218 */
[----:B------:R0:W-:Y:S02]  /*9f20*/  STL [R1+0x1fa8], R3 ;  /* 0x001fa80301007387 */ /* 0x0001e40000100800 */
[----:B------:R-:W-:Y:S02]  /*9f30*/  LEA.HI.X.SX32 R21, R6, c[0x0][0x164], 0x1, P1 ;  /* 0x0000590006157a11 */ /* 0x000fe400008f0eff */
[----:B------:R-:W-:Y:S04]  /*9f40*/  STL.64 [R1+0xcc8], R24 ;  /* 0x000cc81801007387 */ /* 0x000fe80000100a00 */
[----:B------:R-:W-:Y:S01]  /*9f50*/  STL.64 [R1+0xcd0], R22 ;  /* 0x000cd01601007387 */ /* 0x000fe20000100a00 */
[----:B0-----:R-:W-:-:S03]  /*9f60*/  IMAD.WIDE R2, R8, 0x2, R22 ;  /* 0x0000000208027825 */ /* 0x001fc600078e0216 */
[----:B------:R-:W-:Y:S04]  /*9f70*/  STL [R1+0x1fac], R4 ;  /* 0x001fac0401007387 */ /* 0x000fe80000100800 */
[----:B------:R0:W-:Y:S04]  /*9f80*/  STL [R1+0x1f98], R5 ;  /* 0x001f980501007387 */ /* 0x0001e80000100800 */
[----:B------:R-:W-:Y:S04]  /*9f90*/  STL [R1+0x1f9c], R2 ;  /* 0x001f9c0201007387 */ /* 0x000fe80000100800 */
[----:B------:R1:W-:Y:S01]  /*9fa0*/  STL [R1+0x1f90], R3 ;  /* 0x001f900301007387 */ /* 0x0003e20000100800 */
[----:B0-----:R-:W-:-:S03]  /*9fb0*/  IMAD.WIDE R4, R8, 0x2, R20 ;  /* 0x0000000208047825 */ /* 0x001fc600078e0214 */
[----:B------:R-:W-:Y:S01]  /*9fc0*/  STL.64 [R1+0xcd8], R20 ;  /* 0x000cd81401007387 */ /* 0x000fe20000100a00 */
[----:B---3--:R-:W-:-:S05]  /*9fd0*/  IMAD R0, R30, c[0x0][0x184], RZ ;  /* 0x000061001e007a24 */ /* 0x008fca00078e02ff */
[----:B------:R-:W-:-:S04]  /*9fe0*/  LEA R18, P0, R0, c[0x0][0x160], 0x1 ;  /* 0x0000580000127a11 */ /* 0x000fc800078008ff */
[----:B------:R-:W-:-:S05]  /*9ff0*/  LEA.HI.X.SX32 R19, R0, c[0x0][0x164], 0x1, P0 ;  /* 0x0000590000137a11 */ /* 0x000fca00000f0eff */
[----:B-1----:R-:W-:Y:S01]  /*a000*/  IMAD.WIDE R2, R8, 0x2, R18 ;  /* 0x0000000208027825 */ /* 0x002fe200078e0212 */
[----:B------:R-:W-:Y:S04]  /*a010*/  STL.64 [R1+0xce0], R18 ;  /* 0x000ce01201007387 */ /* 0x000fe80000100a00 */
[----:B------:R-:W-:Y:S04]  /*a020*/  STL [R1+0x1f94], R4 ;  /* 0x001f940401007387 */ /* 0x000fe80000100800 */
[----:B------:R0:W-:Y:S04]  /*a030*/  STL [R1+0x1f80], R5 ;  /* 0x001f800501007387 */ /* 0x0001e80000100800 */
[----:B------:R-:W-:Y:S04]  /*a040*/  STL [R1+0x1f84], R2 ;  /* 0x001f840201007387 */ /* 0x000fe80000100800 */
[----:B------:R1:W-:Y:S01]  /*a050*/  STL [R1+0x1f74], R3 ;  /* 0x001f740301007387 */ /* 0x0003e20000100800 */
[----:B----4-:R-:W-:-:S02]  /*a060*/  IMAD R7, R31, c[0x0][0x184], RZ ;  /* 0x000061001f077a24 */ /* 0x010fc400078e02ff */
[----:B------:R-:W-:-:S03]  /*a070*/  IMAD R6, R28, c[0x0][0x184], RZ ;  /* 0x000061001c067a24 */ /* 0x000fc600078e02ff */
[----:B------:R-:W-:Y:S02]  /*a080*/  LEA R12, P0, R7, c[0x0][0x160], 0x1 ;  /* 0x00005800070c7a11 */ /* 0x000fe400078008ff */
[----:B------:R-:W-:-:S04]  /*a090*/  LEA R16, P2, R6, c[0x0][0x160], 0x1 ;  /* 0x0000580006107a11 */ /* 0x000fc800078408ff */
[----:B------:R-:W-:Y:S02]  /*a0a0*/  LEA.HI.X.SX32 R17, R6, c[0x0][0x164], 0x1, P2 ;  /* 0x0000590006117a11 */ /* 0x000fe400010f0eff */
[----:B------:R-:W-:-:S03]  /*a0b0*/  LEA.HI.X.SX32 R13, R7, c[0x0][0x164], 0x1, P0 ;  /* 0x00005900070d7a11 */ /* 0x000fc600000f0eff */
[C---:B0-----:R-:W-:Y:S01]  /*a0c0*/  IMAD.WIDE R4, R8.reuse, 0x2, R16 ;  /* 0x0000000208047825 */ /* 0x041fe200078e0210 */
[----:B------:R-:W-:Y:S03]  /*a0d0*/  STL.64 [R1+0xce8], R16 ;  /* 0x000ce81001007387 */ /* 0x000fe60000100a00 */
[----:B-1----:R-:W-:Y:S01]  /*a0e0*/  IMAD.WIDE R2, R8, 0x2, R12 ;  /* 0x0000000208027825 */ /* 0x002fe200078e020c */
[----:B------:R-:W-:Y:S03]  /*a0f0*/  STL.64 [R1+0xcf8], R12 ;  /* 0x000cf80c01007387 */ /* 0x000fe60000100a00 */
[----:B-----5:R-:W-:-:S05]  /*a100*/  IMAD R0, R29, c[0x0][0x184], RZ ;  /* 0x000061001d007a24 */ /* 0x020fca00078e02ff */
[----:B------:R-:W-:-:S04]  /*a110*/  LEA R14, P1, R0, c[0x0][0x160], 0x1 ;  /* 0x00005800000e7a11 */ /* 0x000fc800078208ff */
[----:B------:R-:W-:Y:S01]  /*a120*/  LEA.HI.X.SX32 R15, R0, c[0x0][0x164], 0x1, P1 ;  /* 0x00005900000f7a11 */ /* 0x000fe200008f0eff */
[----:B------:R-:W-:-:S04]  /*a130*/  IMAD R0, R11, 0x3e, RZ ;  /* 0x0000003e0b007824 */ /* 0x000fc800078e02ff */
[----:B------:R-:W-:Y:S01]  /*a140*/  IMAD.WIDE R6, R8, 0x2, R14 ;  /* 0x0000000208067825 */ /* 0x000fe200078e020e */
[----:B------:R-:W-:Y:S04]  /*a150*/  STL.64 [R1+0xcf0], R14 ;  /* 0x000cf00e01007387 */ /* 0x000fe80000100a00 */
[----:B------:R-:W-:Y:S04]  /*a160*/  STL [R1+0x1f78], R4 ;  /* 0x001f780401007387 */ /* 0x000fe80000100800 */
[----:B------:R0:W-:Y:S04]  /*a170*/  STL [R1+0x1f64], R5 ;  /* 0x001f640501007387 */ /* 0x0001e80000100800 */
[----:B------:R-:W-:Y:S04]  /*a180*/  STL [R1+0x1f68], R6 ;  /* 0x001f680601007387 */ /* 0x000fe80000100800 */
[----:B------:R1:W-:Y:S01]  /*a190*/  STL [R1+0x1f4c], R7 ;  /* 0x001f4c0701007387 */ /* 0x0003e20000100800 */
[----:B0-----:R-:W-:-:S03]  /*a1a0*/  IMAD.WIDE R4, R0, 0x2, R26 ;  /* 0x0000000200047825 */ /* 0x001fc600078e021a */
[----:B------:R-:W-:Y:S04]  /*a1b0*/  STL [R1+0x1f60], R2 ;  /* 0x001f600201007387 */ /* 0x000fe80000100800 */
[----:B------:R0:W-:Y:S01]  /*a1c0*/  STL [R1+0x1f58], R3 ;  /* 0x001f580301007387 */ /* 0x0001e20000100800 */
[----:B-1----:R-:W-:-:S03]  /*a1d0*/  IMAD.WIDE R6, R0, 0x2, R22 ;  /* 0x0000000200067825 */ /* 0x002fc600078e0216 */
[----:B------:R-:W-:Y:S01]  /*a1e0*/  STL [R1+0x1f5c], R4 ;  /* 0x001f5c0401007387 */ /* 0x000fe20000100800 */
[----:B0-----:R-:W-:-:S03]  /*a1f0*/  IMAD.WIDE R2, R0, 0x2, R24 ;  /* 0x0000000200027825 */ /* 0x001fc600078e0218 */
[----:B------:R0:W-:Y:S04]  /*a200*/  STL [R1+0x1f50], R5 ;  /* 0x001f500501007387 */ /* 0x0001e80000100800 */
[----:B------:R-:W-:Y:S04]  /*a210*/  STL [R1+0x1f54], R2 ;  /* 0x001f540201007387 */ /* 0x000fe80000100800 */
[----:B------:R1:W-:Y:S01]  /*a220*/  STL [R1+0x1f44], R3 ;  /* 0x001f440301007387 */ /* 0x0003e20000100800 */
[----:B0-----:R-:W-:-:S03]  /*a230*/  IMAD.WIDE R4, R0, 0x2, R20 ;  /* 0x0000000200047825 */ /* 0x001fc600078e0214 */
[----:B------:R-:W-:Y:S04]  /*a240*/  STL [R1+0x1f48], R6 ;  /* 0x001f480601007387 */ /* 0x000fe80000100800 */
[----:B------:R0:W-:Y:S01]  /*a250*/  STL [R1+0x1f2c], R7 ;  /* 0x001f2c0701007387 */ /* 0x0001e20000100800 */
[----:B-1----:R-:W-:-:S03]  /*a260*/  IMAD.WIDE R2, R0, 0x2, R18 ;  /* 0x0000000200027825 */ /* 0x002fc600078e0212 */
[----:B------:R-:W-:Y:S04]  /*a270*/  STL [R1+0x1f40], R4 ;  /* 0x001f400401007387 */ /* 0x000fe80000100800 */
[----:B------:R1:W-:Y:S01]  /*a280*/  STL [R1+0x1f38], R5 ;  /* 0x001f380501007387 */ /* 0x0003e20000100800 */
[----:B0-----:R-:W-:-:S03]  /*a290*/  IMAD.WIDE R6, R0, 0x2, R14 ;  /* 0x0000000200067825 */ /* 0x001fc600078e020e */
[----:B------:R-:W-:Y:S01]  /*a2a0*/  STL [R1+0x1f3c], R2 ;  /* 0x001f3c0201007387 */ /* 0x000fe20000100800 */
[----:B------:R-:W-:Y:S02]  /*a2b0*/  IMAD R8, R11, 0x3d, RZ ;  /* 0x0000003d0b087824 */ /* 0x000fe400078e02ff */
[C---:B-1----:R-:W-:Y:S01]  /*a2c0*/  IMAD.WIDE R4, R0.reuse, 0x2, R16 ;  /* 0x0000000200047825 */ /* 0x042fe200078e0210 */
        /* <DEDUP_REMOVED lines=11> */
[----:B-1----:R-:W-:-:S03]  /*a380*/  IMAD.WIDE R2, R8, 0x2, R24 ;  /* 0x0000000208027825 */ /* 0x002fc600078e0218 */
        /* <DEDUP_REMOVED lines=59> */
[----:B------:R-:W-:-:S03]  /*a740*/  IMAD R0, R11, 0x3a, RZ ;  /* 0x0000003a0b007824 */ /* 0x000fc600078e02ff */
[----:B------:R-:W-:Y:S01]  /*a750*/  STL [R1+0x1e7c], R2 ;  /* 0x001e7c0201007387 */ /* 0x000fe20000100800 */
[----:B0-----:R-:W-:-:S03]  /*a760*/  IMAD.WIDE R6, R8, 0x2, R12 ;  /* 0x0000000208067825 */ /* 0x001fc600078e020c */
[----:B------:R0:W-:Y:S01]  /*a770*/  STL [R1+0x1e70], R3 ;  /* 0x001e700301007387 */ /* 0x0001e20000100800 */
[----:B-1----:R-:W-:-:S05]  /*a780*/  IMAD.WIDE R4, R8, 0x2, R16 ;  /* 0x0000000208047825 */ /* 0x002fca00078e0210 */
        /* <DEDUP_REMOVED lines=13> */
[----:B------:R-:W-:-:S04]  /*a860*/  IMAD.WIDE R8, R0, 0x2, R18 ;  /* 0x0000000200087825 */ /* 0x000fc800078e0212 */
[----:B-1----:R-:W-:Y:S01]  /*a870*/  IMAD.WIDE R4, R0, 0x2, R22 ;  /* 0x0000000200047825 */ /* 0x002fe200078e0216 */
[----:B------:R0:W-:Y:S04]  /*a880*/  STL [R1+0xfec], R3 ;  /* 0x000fec0301007387 */ /* 0x0001e80000100800 */
[----:B------:R-:W-:Y:S01]  /*a890*/  STL [R1+0xff8], R4 ;  /* 0x000ff80401007387 */ /* 0x000fe20000100800 */
[----:B------:R-:W-:-:S03]  /*a8a0*/  IMAD R10, R11, 0x39, RZ ;  /* 0x000000390b0a7824 */ /* 0x000fc600078e02ff */
        /* <DEDUP_REMOVED lines=624> */
[----:B------:R-:W-:-:S03]  /*cfb0*/  IMAD.SHL.U32 R0, R11, 0x20, RZ ;  /* 0x000000200b007824 */ /* 0x000fc600078e00ff */
        /* <DEDUP_REMOVED lines=752> */
[----:B------:R-:W-:-:S03]  /*fec0*/  IMAD.SHL.U32 R0, R11, 0x2, RZ ;  /* 0x000000020b007824 */ /* 0x000fc600078e00ff */
[----:B------:R0:W-:Y:S01]  /*fed0*/  STL [R1+0x1dc4], R7 ;  /* 0x001dc40701007387 */ /* 0x0001e20000100800 */
[----:B-1----:R-:W-:-:S03]  /*fee0*/  IMAD.WIDE R4, R10, 0x2, R14 ;  /* 0x000000020a047825 */ /* 0x002fc600078e020e */
[----:B------:R-:W-:Y:S04]  /*fef0*/  STL [R1+0x1dd0], R8 ;  /* 0x001dd00801007387 */ /* 0x000fe80000100800 */
[----:B------:R-:W-:Y:S01]  /*ff00*/  STL [R1+0x1dcc], R9 ;  /* 0x001dcc0901007387 */ /* 0x000fe20000100800 */
[----:B0-----:R-:W-:-:S03]  /*ff10*/  IMAD.WIDE R6, R10, 0x2, R12 ;  /* 0x000000020a067825 */ /* 0x001fc600078e020c */
        /* <DEDUP_REMOVED lines=9> */
[----:B------:R-:W-:-:S03]  /*ffb0*/  IMAD.WIDE R8, R0, 0x2, R20 ;  /* 0x0000000200087825 */ /* 0x000fc600078e0214 */
        /* <DEDUP_REMOVED lines=9> */
[----:B------:R-:W0:Y:S01]  /*10050*/  S2R R28, SR_TID.X ;  /* 0x00000000001c7919 */ /* 0x000e220000002100 */
[----:B-1----:R-:W-:-:S03]  /*10060*/  IMAD.WIDE R6, R0, 0x2, R14 ;  /* 0x0000000200067825 */ /* 0x002fc600078e020e */
[----:B------:R1:W-:Y:S04]  /*10070*/  STL [R1+0x1e04], R9 ;  /* 0x001e040901007387 */ /* 0x0003e80000100800 */
[----:B------:R-:W-:Y:S04]  /*10080*/  STL [R1+0x1e10], R2 ;  /* 0x001e100201007387 */ /* 0x000fe80000100800 */
[----:B------:R2:W-:Y:S01]  /*10090*/  STL [R1+0x1e0c], R3 ;  /* 0x001e0c0301007387 */ /* 0x0005e20000100800 */
[----:B-1----:R-:W-:-:S03]  /*100a0*/  IMAD.WIDE R8, R0, 0x2, R12 ;  /* 0x0000000200087825 */ /* 0x002fc600078e020c */
[----:B------:R-:W-:Y:S04]  /*100b0*/  STL [R1+0x1e18], R4 ;  /* 0x001e180401007387 */ /* 0x000fe80000100800 */
[----:B------:R1:W-:Y:S01]  /*100c0*/  STL [R1+0x1e14], R5 ;  /* 0x001e140501007387 */ /* 0x0003e20000100800 */
[----:B--2---:R-:W-:-:S03]  /*100d0*/  IMAD.WIDE R2, R11, 0x2, R26 ;  /* 0x000000020b027825 */ /* 0x004fc600078e021a */
        /* <DEDUP_REMOVED lines=16> */
[----:B------:R-:W-:Y:S01]  /*101e0*/  STL [R1+0x1e44], R9 ;  /* 0x001e440901007387 */ /* 0x000fe20000100800 */
[----:B--2---:R-:W-:-:S03]  /*101f0*/  IMAD.WIDE R6, R11, 0x2, R14 ;  /* 0x000000020b067825 */ /* 0x004fc600078e020e */
[----:B------:R-:W-:Y:S04]  /*10200*/  STL [R1+0x1e50], R2 ;  /* 0x001e500201007387 */ /* 0x000fe80000100800 */
[----:B------:R1:W-:Y:S04]  /*10210*/  STL [R1+0x1e4c], R3 ;  /* 0x001e4c0301007387 */ /* 0x0003e80000100800 */
[----:B------:R-:W-:Y:S04]  /*10220*/  STL [R1+0x1e58], R4 ;  /* 0x001e580401007387 */ /* 0x000fe80000100800 */
[----:B------:R0:W-:Y:S01]  /*10230*/  STL [R1+0x1e54], R5 ;  /* 0x001e540501007387 */ /* 0x0001e20000100800 */
[----:B-1----:R-:W-:-:S03]  /*10240*/  IMAD.WIDE R2, R11, 0x2, R12 ;  /* 0x000000020b027825 */ /* 0x002fc600078e020c */
[----:B------:R-:W-:Y:S04]  /*10250*/  STL [R1+0x1e60], R6 ;  /* 0x001e600601007387 */ /* 0x000fe80000100800 */
[----:B------:R-:W-:Y:S01]  /*10260*/  STL [R1+0x1e5c], R7 ;  /* 0x001e5c0701007387 */ /* 0x000fe20000100800 */
[----:B0-----:R-:W-:-:S03]  /*10270*/  IMAD.SHL.U32 R5, R28, 0x100, RZ ;  /* 0x000001001c057824 */ /* 0x001fc600078e00ff */
[----:B------:R-:W-:Y:S04]  /*10280*/  STL [R1+0x1e68], R2 ;  /* 0x001e680201007387 */ /* 0x000fe80000100800 */
[----:B------:R0:W-:Y:S04]  /*10290*/  STL [R1+0x1e64], R3 ;  /* 0x001e640301007387 */ /* 0x0001e80000100800 */
[----:B------:R-:W-:Y:S04]  /*102a0*/  STL [R1+0xf8c], RZ ;  /* 0x000f8cff01007387 */ /* 0x000fe80000100800 */
[----:B------:R-:W-:Y:S04]  /*102b0*/  STL [R1+0xb30], RZ ;  /* 0x000b30ff01007387 */ /* 0x000fe80000100800 */
[----:B------:R1:W-:Y:S04]  /*102c0*/  STL [R1+0x237c], R5 ;  /* 0x00237c0501007387 */ /* 0x0003e80000100800 */
        /* <DEDUP_REMOVED lines=330> */
[----:B------:R-:W3:Y:S04]  /*11770*/  S2R R29, SR_TID.X ;  /* 0x00000000001d7919 */ /* 0x000ee80000002100 */
        /* <DEDUP_REMOVED lines=21> */
[----:B---3--:R-:W-:-:S03]  /*118d0*/  LOP3.LUT R29, R29, 0x1f, RZ, 0xc0, !PT ;  /* 0x0000001f1d1d7812 */ /* 0x008fc600078ec0ff */
[----:B------:R2:W-:Y:S04]  /*118e0*/  STL [R1+0x8d0], RZ ;  /* 0x0008d0ff01007387 */ /* 0x0005e80000100800 */
[----:B------:R2:W-:Y:S04]  /*118f0*/  STL [R1+0x8d4], RZ ;  /* 0x0008d4ff01007387 */ /* 0x0005e80000100800 */
[----:B------:R2:W-:Y:S04]  /*11900*/  STL [R1+0x8d8], RZ ;  /* 0x0008d8ff01007387 */ /* 0x0005e80000100800 */
[----:B------:R2:W-:Y:S04]  /*11910*/  STL [R1+0x8dc], RZ ;  /* 0x0008dcff01007387 */ /* 0x0005e80000100800 */
[----:B------:R2:W-:Y:S01]  /*11920*/  STL [R1+0x8c0], RZ ;  /* 0x0008c0ff01007387 */ /* 0x0005e20000100800 */
[----:B0-----:R-:W-:-:S03]  /*11930*/  IMAD.SHL.U32 R3, R29, 0x2, RZ ;  /* 0x000000021d037824 */ /* 0x001fc600078e00ff */
[----:B------:R2:W-:Y:S01]  /*11940*/  STL [R1+0x8c4], RZ ;  /* 0x0008c4ff01007387 */ /* 0x0005e20000100800 */
[----:B------:R-:W-:-:S03]  /*11950*/  IMAD.MOV.U32 R29, RZ, RZ, c[0x0][0x18c] ;  /* 0x00006300ff1d7624 */ /* 0x000fc600078e00ff */
[----:B------:R2:W-:Y:S04]  /*11960*/  STL [R1+0x8c8], RZ ;  /* 0x0008c8ff01007387 */ /* 0x0005e80000100800 */
[----:B------:R2:W-:Y:S04]  /*11970*/  STL [R1+0x8cc], RZ ;  /* 0x0008ccff01007387 */ /* 0x0005e80000100800 */
[----:B------:R2:W-:Y:S04]  /*11980*/  STL [R1+0x8b0], RZ ;  /* 0x0008b0ff01007387 */ /* 0x0005e80000100800 */
[----:B------:R2:W-:Y:S04]  /*11990*/  STL [R1+0x8b4], RZ ;  /* 0x0008b4ff01007387 */ /* 0x0005e80000100800 */
[----:B------:R2:W-:Y:S01]  /*119a0*/  STL [R1+0x8b8], RZ ;  /* 0x0008b8ff01007387 */ /* 0x0005e20000100800 */
[----:B------:R-:W-:-:S03]  /*119b0*/  IMAD.SHL.U32 R4, R29, 0x40, RZ ;  /* 0x000000401d047824 */ /* 0x000fc600078e00ff */
[----:B------:R2:W-:Y:S04]  /*119c0*/  STL [R1+0x8bc], RZ ;  /* 0x0008bcff01007387 */ /* 0x0005e80000100800 */
[----:B------:R2:W-:Y:S04]  /*119d0*/  STL [R1+0x8a0], RZ ;  /* 0x0008a0ff01007387 */ /* 0x0005e80000100800 */
[----:B------:R2:W-:Y:S04]  /*119e0*/  STL [R1+0x8a4], RZ ;  /* 0x0008a4ff01007387 */ /* 0x0005e80000100800 */
[----:B------:R2:W-:Y:S04]  /*119f0*/  STL [R1+0x8a8], RZ ;  /* 0x0008a8ff01007387 */ /* 0x0005e80000100800 */
[----:B------:R2:W-:Y:S04]  /*11a00*/  STL [R1+0x8ac], RZ ;  /* 0x0008acff01007387 */ /* 0x0005e80000100800 */
[----:B------:R-:W0:Y:S04]  /*11a10*/  S2R R29, SR_TID.X ;  /* 0x00000000001d7919 */ /* 0x000e280000002100 */
        /* <DEDUP_REMOVED lines=21> */
[----:B0-----:R-:W-:-:S03]  /*11b70*/  LOP3.LUT R29, R29, 0x7, RZ, 0xc0, !PT ;  /* 0x000000071d1d7812 */ /* 0x001fc600078ec0ff */
[----:B------:R2:W-:Y:S04]  /*11b80*/  STL [R1+0x5b0], RZ ;  /* 0x0005b0ff01007387 */ /* 0x0005e80000100800 */
[----:B------:R2:W-:Y:S04]  /*11b90*/  STL [R1+0x5b4], RZ ;  /* 0x0005b4ff01007387 */ /* 0x0005e80000100800 */
[----:B------:R2:W-:Y:S04]  /*11ba0*/  STL [R1+0x5b8], RZ ;  /* 0x0005b8ff01007387 */ /* 0x0005e80000100800 */
[----:B------:R2:W-:Y:S04]  /*11bb0*/  STL [R1+0x5bc], RZ ;  /* 0x0005bcff01007387 */ /* 0x0005e80000100800 */
[----:B------:R2:W-:Y:S01]  /*11bc0*/  STL [R1+0x5a0], RZ ;  /* 0x0005a0ff01007387 */ /* 0x0005e20000100800 */
[----:B------:R-:W-:-:S03]  /*11bd0*/  IMAD R29, R29, 0x210, RZ ;  /* 0x000002101d1d7824 */ /* 0x000fc600078e02ff */
[----:B------:R2:W-:Y:S01]  /*11be0*/  STL [R1+0x5a4], RZ ;  /* 0x0005a4ff01007387 */ /* 0x0005e20000100800 */
[----:B---3--:R-:W-:-:S03]  /*11bf0*/  IMAD.SHL.U32 R31, R31, 0x2, RZ ;  /* 0x000000021f1f7824 */ /* 0x008fc600078e00ff */
[----:B------:R2:W-:Y:S04]  /*11c00*/  STL [R1+0x5a8], RZ ;  /* 0x0005a8ff01007387 */ /* 0x0005e80000100800 */
[----:B------:R2:W-:Y:S04]  /*11c10*/  STL [R1+0x5ac], RZ ;  /* 0x0005acff01007387 */ /* 0x0005e80000100800 */
[----:B------:R2:W-:Y:S04]  /*11c20*/  STL [R1+0x590], RZ ;  /* 0x000590ff01007387 */ /* 0x0005e80000100800 */
[----:B------:R2:W-:Y:S01]  /*11c30*/  STL [R1+0x594], RZ ;  /* 0x000594ff01007387 */ /* 0x0005e20000100800 */
[----:B------:R-:W-:-:S03]  /*11c40*/  LOP3.LUT R29, R29, 0x10, R31, 0x78, !PT ;  /* 0x000000101d1d7812 */ /* 0x000fc600078e781f */
[----:B------:R2:W-:Y:S04]  /*11c50*/  STL [R1+0x598], RZ ;  /* 0x000598ff01007387 */ /* 0x0005e80000100800 */
[----:B------:R2:W-:Y:S04]  /*11c60*/  STL [R1+0x59c], RZ ;  /* 0x00059cff01007387 */ /* 0x0005e80000100800 */
[----:B------:R2:W-:Y:S04]  /*11c70*/  STL [R1+0x130], RZ ;  /* 0x000130ff01007387 */ /* 0x0005e80000100800 */
[----:B------:R2:W-:Y:S01]  /*11c80*/  STL [R1+0x134], RZ ;  /* 0x000134ff01007387 */ /* 0x0005e20000100800 */
[----:B-1----:R-:W-:-:S03]  /*11c90*/  LOP3.LUT R5, R29, 0x1000, R5, 0xf8, !PT ;  /* 0x000010001d057812 */ /* 0x002fc600078ef805 */
        /* <DEDUP_REMOVED lines=87> */
[----:B------:R-:W-:-:S03]  /*12210*/  IMAD.MOV.U32 R33, RZ, RZ, 0x3f ;  /* 0x0000003fff217424 */ /* 0x000fc600078e00ff */
[----:B------:R2:W-:Y:S04]  /*12220*/  STL [R1+0x85c], RZ ;  /* 0x00085cff01007387 */ /* 0x0005e80000100800 */
[----:B------:R2:W-:Y:S04]  /*12230*/  STL [R1+0x830], RZ ;  /* 0x000830ff01007387 */ /* 0x0005e80000100800 */
[----:B------:R2:W-:Y:S01]  /*12240*/  STL [R1+0x834], RZ ;  /* 0x000834ff01007387 */ /* 0x0005e20000100800 */
[----:B0-----:R-:W-:-:S03]  /*12250*/  LOP3.LUT R29, R29, 0x7, RZ, 0xc0, !PT ;  /* 0x000000071d1d7812 */ /* 0x001fc600078ec0ff */
[----:B------:R2:W-:Y:S04]  /*12260*/  STL [R1+0x838], RZ ;  /* 0x000838ff01007387 */ /* 0x0005e80000100800 */
[----:B------:R2:W-:Y:S01]  /*12270*/  STL [R1+0x83c], RZ ;  /* 0x00083cff01007387 */ /* 0x0005e20000100800 */
[----:B------:R-:W-:-:S03]  /*12280*/  IADD3 R33, R33, c[0x0][0x180], RZ ;  /* 0x0000600021217a10 */ /* 0x000fc60007ffe0ff */
[----:B------:R2:W-:Y:S04]  /*12290*/  STL [R1+0x820], RZ ;  /* 0x000820ff01007387 */ /* 0x0005e80000100800 */
[----:B------:R2:W-:Y:S04]  /*122a0*/  STL [R1+0x824], RZ ;  /* 0x000824ff01007387 */ /* 0x0005e80000100800 */
[----:B------:R2:W-:Y:S01]  /*122b0*/  STL [R1+0x828], RZ ;  /* 0x000828ff01007387 */ /* 0x0005e20000100800 */
[----:B------:R-:W-:-:S03]  /*122c0*/  IMAD R29, R29, 0x90, RZ ;  /* 0x000000901d1d7824 */ /* 0x000fc600078e02ff */
[----:B------:R2:W-:Y:S01]  /*122d0*/  STL [R1+0x82c], RZ ;  /* 0x00082cff01007387 */ /* 0x0005e20000100800 */
[----:B------:R-:W-:-:S03]  /*122e0*/  IMAD.SHL.U32 R28, R28, 0x2, RZ ;  /* 0x000000021c1c7824 */ /* 0x000fc600078e00ff */
[----:B------:R2:W-:Y:S01]  /*122f0*/  STL [R1+0x7b0], RZ ;  /* 0x0007b0ff01007387 */ /* 0x0005e20000100800 */
[----:B------:R-:W-:-:S03]  /*12300*/  SHF.R.S32.HI R30, RZ, 0x1f, R33 ;  /* 0x0000001fff1e7819 */ /* 0x000fc60000011421 */
[----:B------:R2:W-:Y:S01]  /*12310*/  STL [R1+0x7b4], RZ ;  /* 0x0007b4ff01007387 */ /* 0x0005e20000100800 */
[----:B------:R-:W-:-:S03]  /*12320*/  SHF.R.S32.HI R2, RZ, 0x1f, R4 ;  /* 0x0000001fff027819 */ /* 0x000fc60000011404 */
[----:B------:R2:W-:Y:S04]  /*12330*/  STL [R1+0x7b8], RZ ;  /* 0x0007b8ff01007387 */ /* 0x0005e80000100800 */
[----:B------:R2:W-:Y:S01]  /*12340*/  STL [R1+0x7bc], RZ ;  /* 0x0007bcff01007387 */ /* 0x0005e20000100800 */
[----:B------:R-:W-:-:S03]  /*12350*/  LEA.HI R30, R30, R33, RZ, 0x6 ;  /* 0x000000211e1e7211 */ /* 0x000fc600078f30ff */
[----:B------:R2:W-:Y:S01]  /*12360*/  STL [R1+0x7c0], RZ ;  /* 0x0007c0ff01007387 */ /* 0x0005e20000100800 */
[----:B------:R-:W-:-:S03]  /*12370*/  LOP3.LUT R29, R29, 0x30, R28, 0x78, !PT ;  /* 0x000000301d1d7812 */ /* 0x000fc600078e781c */
[----:B------:R2:W-:Y:S01]  /*12380*/  STL [R1+0x7c4], RZ ;  /* 0x0007c4ff01007387 */ /* 0x0005e20000100800 */
[----:B------:R-:W-:-:S03]  /*12390*/  SHF.L.U64.HI R2, R4, 0x1, R2 ;  /* 0x0000000104027819 */ /* 0x000fc60000010202 */
[----:B------:R2:W-:Y:S01]  /*123a0*/  STL [R1+0x7c8], RZ ;  /* 0x0007c8ff01007387 */ /* 0x0005e20000100800 */
[----:B------:R-:W-:-:S03]  /*123b0*/  LOP3.LUT R4, R3, 0x10, RZ, 0x3c, !PT ;  /* 0x0000001003047812 */ /* 0x000fc600078e3cff */
[----:B------:R2:W-:Y:S01]  /*123c0*/  STL [R1+0x7cc], RZ ;  /* 0x0007ccff01007387 */ /* 0x0005e20000100800 */
[----:B------:R-:W-:-:S03]  /*123d0*/  LOP3.LUT R7, R3, 0x20, RZ, 0x3c, !PT ;  /* 0x0000002003077812 */ /* 0x000fc600078e3cff */
[----:B------:R2:W-:Y:S01]  /*123e0*/  STL [R1+0x7e0], RZ ;  /* 0x0007e0ff01007387 */ /* 0x0005e20000100800 */
[----:B------:R-:W-:-:S03]  /*123f0*/  SHF.R.S32.HI R6, RZ, 0x6, R30 ;  /* 0x00000006ff067819 */ /* 0x000fc6000001141e */
[----:B------:R2:W-:Y:S01]  /*12400*/  STL [R1+0x7e4], RZ ;  /* 0x0007e4ff01007387 */ /* 0x0005e20000100800 */
[----:B------:R-:W-:Y:S02]  /*12410*/  LOP3.LUT R4, R29, 0x40, RZ, 0x3c, !PT ;  /* 0x000000401d047812 */ /* 0x000fe400078e3cff */
[----:B------:R-:W-:Y:S01]  /*12420*/  LOP3.LUT R7, R5, 0x20, RZ, 0x3c, !PT ;  /* 0x0000002005077812 */ /* 0x000fe200078e3cff */
[----:B------:R2:W-:Y:S01]  /*12430*/  STL [R1+0x7e8], RZ ;  /* 0x0007e8ff01007387 */ /* 0x0005e20000100800 */
[----:B------:R-:W-:Y:S02]  /*12440*/  LOP3.LUT R6, R3, 0x30, RZ, 0x3c, !PT ;  /* 0x0000003003067812 */ /* 0x000fe400078e3cff */
[C---:B------:R-:W-:Y:S01]  /*12450*/  LOP3.LUT R4, R5.reuse, 0x60, RZ, 0x3c, !PT ;  /* 0x0000006005047812 */ /* 0x040fe200078e3cff */
[----:B------:R2:W-:Y:S01]  /*12460*/  STL [R1+0x7ec], RZ ;  /* 0x0007ecff01007387 */ /* 0x0005e20000100800 */
[----:B------:R-:W-:-:S03]  /*12470*/  LOP3.LUT R6, R5, 0x40, RZ, 0x3c, !PT ;  /* 0x0000004005067812 */ /* 0x000fc600078e3cff */
[----:B------:R2:W-:Y:S04]  /*12480*/  STL [R1+0x7d0], RZ ;  /* 0x0007d0ff01007387 */ /* 0x0005e80000100800 */
[----:B------:R2:W-:Y:S04]  /*12490*/  STL [R1+0x7d4], RZ ;  /* 0x0007d4ff01007387 */ /* 0x0005e80000100800 */
[----:B------:R2:W-:Y:S04]  /*124a0*/  STL [R1+0x7d8], RZ ;  /* 0x0007d8ff01007387 */ /* 0x0005e80000100800 */
[----:B------:R2:W-:Y:S04]  /*124b0*/  STL [R1+0x7dc], RZ ;  /* 0x0007dcff01007387 */ /* 0x0005e80000100800 */
[----:B------:R2:W-:Y:S04]  /*124c0*/  STL [R1+0xcbc], R7 ;  /* 0x000cbc0701007387 */ /* 0x0005e80000100800 */
[----:B------:R2:W-:Y:S04]  /*124d0*/  STL [R1+0xcb4], R4 ;  /* 0x000cb40401007387 */ /* 0x0005e80000100800 */
[----:B------:R2:W-:Y:S01]  /*124e0*/  STL [R1+0xcb8], R6 ;  /* 0x000cb80601007387 */ /* 0x0005e20000100800 */
[----:B------:R-:W-:-:S05]  /*124f0*/  IMAD.SHL.U32 R11, R11, 0x40, RZ ;  /* 0x000000400b0b7824 */ /* 0x000fca00078e00ff */
[----:B------:R-:W-:Y:S01]  /*12500*/  SHF.R.S32.HI R0, RZ, 0x1f, R11 ;  /* 0x0000001fff007819 */ /* 0x000fe2000001140b */
[----:B------:R-:W-:-:S03]  /*12510*/  IMAD.SHL.U32 R60, R11, 0x2, RZ ;  /* 0x000000020b3c7824 */ /* 0x000fc600078e00ff */
[----:B--2---:R-:W-:Y:S02]  /*12520*/  SHF.L.U64.HI R0, R11, 0x1, R0 ;  /* 0x000000010b007819 */ /* 0x004fe40000010200 */
.L_x_3:
[----:B0-----:R-:W2:Y:S04]  /*12530*/  LDL.64 R6, [R1+0xcf8] ;  /* 0x000cf80001067983 */ /* 0x001ea80000100a00 */
[----:B--2---:R0:W-:Y:S04]  /*12540*/  STL [R1+0x3e78], R7 ;  /* 0x003e780701007387 */ /* 0x0041e80000100800 */
[----:B0-----:R-:W2:Y:S01]  /*12550*/  LDL R7, [R1+0xf8c] ;  /* 0x000f8c0001077983 */ /* 0x001ea20000100800 */
[----:B------:R-:W-:-:S03]  /*12560*/  IMAD.MOV.U32 R4, RZ, RZ, -0x40 ;  /* 0xffffffc0ff047424 */ /* 0x000fc600078e00ff */
        /* <DEDUP_REMOVED lines=74> */
[----:B------:R-:W-:Y:S01]  /*12a10*/  STL [R1+0x3b10], R9 ;  /* 0x003b100901007387 */ /* 0x000fe20000100800 */
[----:B--2---:R-:W-:-:S03]  /*12a20*/  IMAD R4, R7, R4, c[0x0][0x180] ;  /* 0x0000600007047624 */ /* 0x004fc600078e0204 */
        /* <DEDUP_REMOVED lines=300> */
[----:B-----5:R-:W-:Y:S04]  /*13cf0*/  STL [R1+0x3898], R61 ;  /* 0x0038983d01007387 */ /* 0x020fe80000100800 */
        /* <DEDUP_REMOVED lines=58> */
[----:B------:R-:W2:Y:S01]  /*140a0*/  LDL.LU R7, [R1+0x3e78] ;  /* 0x003e780001077983 */ /* 0x000ea20000300800 */
[----:B------:R-:W-:-:S02]  /*140b0*/  ISETP.GT.AND P0, PT, R4, RZ, PT ;  /* 0x000000ff0400720c */ /* 0x000fc40003f04270 */
[----:B0-----:R-:W-:Y:S02]  /*140c0*/  PRMT R8, RZ, 0x7610, R8 ;  /* 0x00007610ff087816 */ /* 0x001fe40000000008 */
[----:B------:R-:W-:Y:S02]  /*140d0*/  PRMT R9, RZ, 0x7610, R9 ;  /* 0x00007610ff097816 */ /* 0x000fe40000000009 */
[----:B------:R-:W-:-:S07]  /*140e0*/  PRMT R18, RZ, 0x7610, R18 ;  /* 0x00007610ff127816 */ /* 0x000fce0000000012 */
[----:B--2---:R-:W2:Y:S04]  /*140f0*/  @P0 LDG.E.U16 R8, [R6.64] ;  /* 0x0000000406080981 */ /* 0x004ea8000c1e1500 */
[----:B--2---:R0:W-:Y:S04]  /*14100*/  STL [R1+0xf40], R8 ;  /* 0x000f400801007387 */ /* 0x0041e80000100800 */
[----:B0-----:R-:W2:Y:S04]  /*14110*/  LDL.LU R8, [R1+0x3e74] ;  /* 0x003e740001087983 */ /* 0x001ea80000300800 */
[----:B------:R-:W3:Y:S04]  /*14120*/  LDL.64 R6, [R1+0xcf0] ;  /* 0x000cf00001067983 */ /* 0x000ee80000100a00 */
[----:B---3--:R-:W3:Y:S04]  /*14130*/  @P0 LDG.E.U16 R9, [R6.64] ;  /* 0x0000000406090981 */ /* 0x008ee8000c1e1500 */
[----:B---3--:R0:W-:Y:S04]  /*14140*/  STL [R1+0xf3c], R9 ;  /* 0x000f3c0901007387 */ /* 0x0081e80000100800 */
[----:B0-----:R-:W3:Y:S04]  /*14150*/  LDL.LU R9, [R1+0x3e70] ;  /* 0x003e700001097983 */ /* 0x001ee80000300800 */
[----:B------:R-:W4:Y:S01]  /*14160*/  LDL.64 R6, [R1+0xce8] ;  /* 0x000ce80001067983 */ /* 0x000f220000100a00 */
[----:B---3--:R-:W-:-:S03]  /*14170*/  PRMT R9, RZ, 0x7610, R9 ;  /* 0x00007610ff097816 */ /* 0x008fc60000000009 */
[----:B----4-:R-:W3:Y:S04]  /*14180*/  @P0 LDG.E.U16 R18, [R6.64] ;  /* 0x0000000406120981 */ /* 0x010ee8000c1e1500 */
        /* <DEDUP_REMOVED lines=8> */
[----:B------:R-:W-:-:S02]  /*14210*/  ISETP.GT.AND P1, PT, R4, 0x1, PT ;  /* 0x000000010400780c */ /* 0x000fc40003f24270 */
[----:B---3--:R-:W-:Y:S01]  /*14220*/  PRMT R9, RZ, 0x7610, R9 ;  /* 0x00007610ff097816 */ /* 0x008fe20000000009 */
        /* <DEDUP_REMOVED lines=18> */
[----:B------:R-:W4:Y:S04]  /*14350*/  LDL R6, [R1+0x1e64] ;  /* 0x001e640001067983 */ /* 0x000f280000100800 */
[----:B------:R-:W4:Y:S01]  /*14360*/  LDL R7, [R1+0x1e68] ;  /* 0x001e680001077983 */ /* 0x000f220000100800 */
[----:B---3--:R-:W-:-:S02]  /*14370*/  PRMT R9, RZ, 0x7610, R9 ;  /* 0x00007610ff097816 */ /* 0x008fc40000000009 */
[----:B----4-:R-:W-:-:S04]  /*14380*/  @P1 LOP3.LUT R7, R7, R6, RZ, 0x3c, !PT ;  /* 0x0000000607071212 */ /* 0x010fc800078e3cff */
[----:B------:R-:W-:-:S04]  /*14390*/  @P1 LOP3.LUT R6, R7, R6, RZ, 0x3c, !PT ;  /* 0x0000000607061212 */ /* 0x000fc800078e3cff */
[----:B------:R-:W-:-:S05]  /*143a0*/  @P1 LOP3.LUT R7, R7, R6, RZ, 0x3c, !PT ;  /* 0x0000000607071212 */ /* 0x000fca00078e3cff */
[----:B------:R-:W3:Y:S04]  /*143b0*/  @P1 LDG.E.U16 R18, [R6.64] ;  /* 0x0000000406121981 */ /* 0x000ee8000c1e1500 */
        /* <DEDUP_REMOVED lines=31> */
[----:B------:R-:W-:-:S02]  /*145b0*/  ISETP.GT.AND P0, PT, R4, 0x2, PT ;  /* 0x000000020400780c */ /* 0x000fc40003f04270 */
[----:B---3--:R-:W-:Y:S02]  /*145c0*/  PRMT R9, RZ, 0x7610, R9 ;  /* 0x00007610ff097816 */ /* 0x008fe40000000009 */
        /* <DEDUP_REMOVED lines=436> */
[----:B------:R-:W-:-:S02]  /*16110*/  PRMT R2, RZ, 0x7610, R2 ;  /* 0x00007610ff027816 */ /* 0x000fc40000000002 */
[----:B------:R-:W-:Y:S02]  /*16120*/  ISETP.GT.AND P0, PT, R4, 0x8, PT ;  /* 0x000000080400780c */ /* 0x000fe40003f04270 */
        /* <DEDUP_REMOVED lines=8> */
[----:B------:R-:W4:Y:S02]  /*161b0*/  LDL R7, [R1+0x1cc0] ;  /* 0x001cc00001077983 */ /* 0x000f240000100800 */
[----:B----4-:R-:W-:-:S04]  /*161c0*/  @P1 LOP3.LUT R7, R7, R6, RZ, 0x3c, !PT ;  /* 0x0000000607071212 */ /* 0x010fc800078e3cff */
[----:B------:R-:W-:-:S04]  /*161d0*/  @P1 LOP3.LUT R6, R7, R6, RZ, 0x3c, !PT ;  /* 0x0000000607061212 */ /* 0x000fc800078e3cff */
[----:B------:R-:W-:-:S05]  /*161e0*/  @P1 LOP3.LUT R7, R7, R6, RZ, 0x3c, !PT ;  /* 0x0000000607071212 */ /* 0x000fca00078e3cff */
[----:B------:R-:W4:Y:S04]  /*161f0*/  @P1 LDG.E.U16 R9, [R6.64] ;  /* 0x0000000406091981 */ /* 0x000f28000c1e1500 */
[----:B----4-:R0:W-:Y:S04]  /*16200*/  STL [R1+0xe0c], R9 ;  /* 0x000e0c0901007387 */ /* 0x0101e80000100800 */
[----:B0-----:R-:W4:Y:S04]  /*16210*/  LDL.LU R9, [R1+0x3d80] ;  /* 0x003d800001097983 */ /* 0x001f280000300800 */
[----:B------:R-:W2:Y:S04]  /*16220*/  LDL R6, [R1+0x1cb4] ;  /* 0x001cb40001067983 */ /* 0x000ea80000100800 */
[----:B------:R-:W2:Y:S01]  /*16230*/  LDL R7, [R1+0x1cb8] ;  /* 0x001cb80001077983 */ /* 0x000ea20000100800 */
[----:B---3--:R-:W-:-:S02]  /*16240*/  PRMT R18, RZ, 0x7610, R18 ;  /* 0x00007610ff127816 */ /* 0x008fc40000000012 */
[----:B--2---:R-:W-:-:S04]  /*16250*/  @P1 LOP3.LUT R7, R7, R6, RZ, 0x3c, !PT ;  /* 0x0000000607071212 */ /* 0x004fc800078e3cff */
[----:B------:R-:W-:-:S04]  /*16260*/  @P1 LOP3.LUT R6, R7, R6, RZ, 0x3c, !PT ;  /* 0x0000000607061212 */ /* 0x000fc800078e3cff */
[----:B------:R-:W-:-:S05]  /*16270*/  @P1 LOP3.LUT R7, R7, R6, RZ, 0x3c, !PT ;  /* 0x0000000607071212 */ /* 0x000fca00078e3cff */
[----:B------:R0:W2:Y:S04]  /*16280*/  @P1 LDG.E.U16 R2, [R6.64] ;  /* 0x0000000406021981 */ /* 0x0000a8000c1e1500 */
[----:B0-----:R-:W3:Y:S04]  /*16290*/  LDL R6, [R1+0x1cac] ;  /* 0x001cac0001067983 */ /* 0x001ee80000100800 */
[----:B------:R-:W3:Y:S01]  /*162a0*/  LDL R7, [R1+0x1cb0] ;  /* 0x001cb00001077983 */ /* 0x000ee20000100800 */
[----:B----4-:R-:W-:-:S03]  /*162b0*/  PRMT R9, RZ, 0x7610, R9 ;  /* 0x00007610ff097816 */ /* 0x010fc60000000009 */
[----:B--2---:R-:W-:Y:S01]  /*162c0*/  STL [R1+0x3744], R2 ;  /* 0x0037440201007387 */ /* 0x004fe20000100800 */
[----:B---3--:R-:W-:-:S04]  /*162d0*/  @P1 LOP3.LUT R7, R7, R6, RZ, 0x3c, !PT ;  /* 0x0000000607071212 */ /* 0x008fc800078e3cff */
[----:B------:R-:W-:-:S04]  /*162e0*/  @P1 LOP3.LUT R6, R7, R6, RZ, 0x3c, !PT ;  /* 0x0000000607061212 */ /* 0x000fc800078e3cff */
[----:B------:R-:W-:-:S05]  /*162f0*/  @P1 LOP3.LUT R7, R7, R6, RZ, 0x3c, !PT ;  /* 0x0000000607071212 */ /* 0x000fca00078e3cff */
[----:B------:R-:W2:Y:S04]  /*16300*/  @P1 LDG.E.U16 R18, [R6.64] ;  /* 0x0000000406121981 */ /* 0x000ea8000c1e1500 */
[----:B--2---:R0:W-:Y:S04]  /*16310*/  STL [R1+0xe04], R18 ;  /* 0x000e041201007387 */ /* 0x0041e80000100800 */
[----:B0-----:R-:W2:Y:S04]  /*16320*/  LDL.LU R18, [R1+0x3d7c] ;  /* 0x003d7c0001127983 */ /* 0x001ea80000300800 */
[----:B------:R-:W3:Y:S04]  /*16330*/  LDL R6, [R1+0x1ca4] ;  /* 0x001ca40001067983 */ /* 0x000ee80000100800 */
[----:B------:R-:W3:Y:S01]  /*16340*/  LDL R7, [R1+0x1ca8] ;  /* 0x001ca80001077983 */ /* 0x000ee20000100800 */
[----:B--2---:R-:W-:-:S02]  /*16350*/  PRMT R18, RZ, 0x7610, R18 ;  /* 0x00007610ff127816 */ /* 0x004fc40000000012 */
        /* <DEDUP_REMOVED lines=35> */
[----:B------:R-:W-:-:S02]  /*16590*/  ISETP.GT.AND P1, PT, R4, 0x9, PT ;  /* 0x000000090400780c */ /* 0x000fc40003f24270 */
[----:B--2---:R-:W-:Y:S02]  /*165a0*/  PRMT R18, RZ, 0x7610, R18 ;  /* 0x00007610ff127816 */ /* 0x004fe40000000012 */
        /* <DEDUP_REMOVED lines=798> */
[----:B0-----:R-:W2:Y:S01]  /*19790*/  LDL.LU R18, [R1+0x3c0c] ;  /* 0x003c0c0001127983 */ /* 0x001ea20000300800 */
[----:B------:R-:W3:Y:S02]  /*197a0*/  LDL R6, [R1+0x19c4] ;  /* 0x0019c40001067983 */ /* 0x000ee40000100800 */
        /* <DEDUP_REMOVED lines=1927> */
[----:B------:R-:W-:-:S02]  /*21020*/  PRMT R8, RZ, 0x7610, R8 ;  /* 0x00007610ff087816 */ /* 0x000fc40000000008 */
[----:B---3--:R-:W-:-:S04]  /*21030*/  @P1 LOP3.LUT R7, R7, R6, RZ, 0x3c, !PT ;  /* 0x0000000607071212 */ /* 0x008fc800078e3cff */
[----:B------:R-:W-:-:S04]  /*21040*/  @P1 LOP3.LUT R6, R7, R6, RZ, 0x3c, !PT ;  /* 0x0000000607061212 */ /* 0x000fc800078e3cff */
[----:B------:R-:W-:-:S05]  /*21050*/  @P1 LOP3.LUT R7, R7, R6, RZ, 0x3c, !PT ;  /* 0x0000000607071212 */ /* 0x000fca00078e3cff */
[----:B------:R-:W3:Y:S04]  /*21060*/  @P1 LDG.E.U16 R18, [R6.64] ;  /* 0x0000000406121981 */ /* 0x000ee8000c1e1500 */
[----:B---3--:R0:W-:Y:S04]  /*21070*/  STL [R1+0x1d8], R18 ;  /* 0x0001d81201007387 */ /* 0x0081e80000100800 */
[----:B0-----:R-:W3:Y:S01]  /*21080*/  LDL.LU R18, [R1+0x38bc] ;  /* 0x0038bc0001127983 */ /* 0x001ee20000300800 */
[----:B------:R-:W4:Y:S02]  /*21090*/  LDL R6, [R1+0x1320] ;  /* 0x0013200001067983 */ /* 0x000f240000100800 */
[----:B------:R-:W4:Y:S01]  /*210a0*/  LDL R7, [R1+0x1324] ;  /* 0x0013240001077983 */ /* 0x000f220000100800 */
[----:B------:R-:W-:-:S02]  /*210b0*/  PRMT R14, RZ, 0x7610, R14 ;  /* 0x00007610ff0e7816 */ /* 0x000fc4000000000e */
[----:B----4-:R-:W-:-:S04]  /*210c0*/  @P0 LOP3.LUT R7, R7, R6, RZ, 0x3c, !PT ;  /* 0x0000000607070212 */ /* 0x010fc800078e3cff */
[----:B------:R-:W-:-:S04]  /*210d0*/  @P0 LOP3.LUT R6, R7, R6, RZ, 0x3c, !PT ;  /* 0x0000000607060212 */ /* 0x000fc800078e3cff */
[----:B------:R-:W-:-:S05]  /*210e0*/  @P0 LOP3.LUT R7, R7, R6, RZ, 0x3c, !PT ;  /* 0x0000000607070212 */ /* 0x000fca00078e3cff */
[----:B------:R-:W4:Y:S04]  /*210f0*/  @P0 LDG.E.U16 R8, [R6.64] ;  /* 0x0000000406080981 */ /* 0x000f28000c1e1500 */
[----:B----4-:R0:W-:Y:S04]  /*21100*/  STL [R1+0x1d4], R8 ;  /* 0x0001d40801007387 */ /* 0x0101e80000100800 */
[----:B0-----:R-:W4:Y:S01]  /*21110*/  LDL.LU R8, [R1+0x38b8] ;  /* 0x0038b80001087983 */ /* 0x001f220000300800 */
[----:B------:R-:W2:Y:S02]  /*21120*/  LDL R6, [R1+0x1318] ;  /* 0x0013180001067983 */ /* 0x000ea40000100800 */
[----:B------:R-:W2:Y:S02]  /*21130*/  LDL R7, [R1+0x131c] ;  /* 0x00131c0001077983 */ /* 0x000ea40000100800 */
[----:B--2---:R-:W-:-:S04]  /*21140*/  @P0 LOP3.LUT R7, R7, R6, RZ, 0x3c, !PT ;  /* 0x0000000607070212 */ /* 0x004fc800078e3cff */
[----:B------:R-:W-:-:S04]  /*21150*/  @P0 LOP3.LUT R6, R7, R6, RZ, 0x3c, !PT ;  /* 0x0000000607060212 */ /* 0x000fc800078e3cff */
[----:B------:R-:W-:-:S05]  /*21160*/  @P0 LOP3.LUT R7, R7, R6, RZ, 0x3c, !PT ;  /* 0x0000000607070212 */ /* 0x000fca00078e3cff */
[----:B------:R-:W2:Y:S04]  /*21170*/  @P0 LDG.E.U16 R14, [R6.64] ;  /* 0x00000004060e0981 */ /* 0x000ea8000c1e1500 */
[----:B--2---:R0:W-:Y:S04]  /*21180*/  STL [R1+0x1d0], R14 ;  /* 0x0001d00e01007387 */ /* 0x0041e80000100800 */
[----:B0-----:R-:W2:Y:S01]  /*21190*/  LDL.LU R14, [R1+0x38b4] ;  /* 0x0038b400010e7983 */ /* 0x001ea20000300800 */
[----:B------:R-:W2:Y:S02]  /*211a0*/  LDL R6, [R1+0x1310] ;  /* 0x0013100001067983 */ /* 0x000ea40000100800 */
[----:B------:R-:W2:Y:S01]  /*211b0*/  LDL R7, [R1+0x1314] ;  /* 0x0013140001077983 */ /* 0x000ea20000100800 */
[----:B------:R-:W-:-:S02]  /*211c0*/  PRMT R12, RZ, 0x7610, R12 ;  /* 0x00007610ff0c7816 */ /* 0x000fc4000000000c */
        /* <DEDUP_REMOVED lines=45> */
[----:B------:R-:W-:Y:S02]  /*214a0*/  ISETP.GT.AND P1, PT, R4, 0x2f, PT ;  /* 0x0000002f0400780c */ /* 0x000fe40003f24270 */
        /* <DEDUP_REMOVED lines=377> */
[----:B------:R0:W2:Y:S04]  /*22c40*/  @P0 LDG.E.U16 R9, [R6.64] ;  /* 0x0000000406090981 */ /* 0x0000a8000c1e1500 */
[----:B0-----:R-:W3:Y:S04]  /*22c50*/  LDL R6, [R1+0x1194] ;  /* 0x0011940001067983 */ /* 0x001ee80000100800 */
[----:B------:R-:W3:Y:S01]  /*22c60*/  LDL R7, [R1+0x1198] ;  /* 0x0011980001077983 */ /* 0x000ee20000100800 */
[----:B------:R-:W-:-:S03]  /*22c70*/  PRMT R34, RZ, 0x7610, R34 ;  /* 0x00007610ff227816 */ /* 0x000fc60000000022 */
[----:B--2---:R0:W-:Y:S04]  /*22c80*/  STL [R1+0x44], R9 ;  /* 0x0000440901007387 */ /* 0x0041e80000100800 */
[----:B0-----:R-:W2:Y:S01]  /*22c90*/  LDL R9, [R1+0x1170] ;  /* 0x0011700001097983 */ /* 0x001ea20000100800 */
[----:B---3--:R-:W-:-:S04]  /*22ca0*/  @P0 LOP3.LUT R7, R7, R6, RZ, 0x3c, !PT ;  /* 0x0000000607070212 */ /* 0x008fc800078e3cff */
[----:B------:R-:W-:-:S04]  /*22cb0*/  @P0 LOP3.LUT R6, R7, R6, RZ, 0x3c, !PT ;  /* 0x0000000607060212 */ /* 0x000fc800078e3cff */
[----:B------:R-:W-:-:S05]  /*22cc0*/  @P0 LOP3.LUT R7, R7, R6, RZ, 0x3c, !PT ;  /* 0x0000000607070212 */ /* 0x000fca00078e3cff */
[----:B------:R-:W3:Y:S04]  /*22cd0*/  @P0 LDG.E.U16 R34, [R6.64] ;  /* 0x0000000406220981 */ /* 0x000ee8000c1e1500 */
[----:B---3--:R0:W-:Y:S04]  /*22ce0*/  STL [R1+0x40], R34 ;  /* 0x0000402201007387 */ /* 0x0081e80000100800 */
[----:B0-----:R-:W3:Y:S01]  /*22cf0*/  LDL.LU R34, [R1+0x37f8] ;  /* 0x0037f80001227983 */ /* 0x001ee20000300800 */
        /* <DEDUP_REMOVED lines=33> */
[----:B------:R-:W3:Y:S01]  /*22f10*/  @P0 LDG.E.U16 R40, [R6.64] ;  /* 0x0000000406280981 */ /* 0x000ee2000c1e1500 */
[----:B----4-:R-:W-:-:S03]  /*22f20*/  PRMT R8, RZ, 0x7610, R8 ;  /* 0x00007610ff087816 */ /* 0x010fc60000000008 */
[----:B---3--:R0:W-:Y:S04]  /*22f30*/  STL [R1+0x30], R40 ;  /* 0x0000302801007387 */ /* 0x0081e80000100800 */
[----:B0-----:R-:W3:Y:S01]  /*22f40*/  LDL.LU R40, [R1+0x37ec] ;  /* 0x0037ec0001287983 */ /* 0x001ee20000300800 */
[----:B------:R-:W4:Y:S02]  /*22f50*/  LDL R7, [R1+0x116c] ;  /* 0x00116c0001077983 */ /* 0x000f240000100800 */
[----:B------:R-:W-:Y:S01]  /*22f60*/  @P0 IMAD.MOV.U32 R6, RZ, RZ, R9 ;  /* 0x000000ffff060224 */ /* 0x000fe200078e0009 */
[----:B------:R-:W-:Y:S01]  /*22f70*/  PRMT R14, RZ, 0x7610, R14 ;  /* 0x00007610ff0e7816 */ /* 0x000fe2000000000e */
[----:B------:R-:W2:Y:S04]  /*22f80*/  LDL R9, [R1+0x1144] ;  /* 0x0011440001097983 */ /* 0x000ea80000100800 */
[----:B----4-:R0:W4:Y:S04]  /*22f90*/  @P0 LDG.E.U16 R8, [R6.64] ;  /* 0x0000000406080981 */ /* 0x010128000c1e1500 */
[----:B0-----:R-:W2:Y:S04]  /*22fa0*/  LDL R6, [R1+0x1164] ;  /* 0x0011640001067983 */ /* 0x001ea80000100800 */
[----:B------:R-:W2:Y:S02]  /*22fb0*/  LDL R7, [R1+0x1168] ;  /* 0x0011680001077983 */ /* 0x000ea40000100800 */
[----:B--2---:R-:W-:-:S04]  /*22fc0*/  @P0 LOP3.LUT R7, R7, R6, RZ, 0x3c, !PT ;  /* 0x0000000607070212 */ /* 0x004fc800078e3cff */
[----:B------:R-:W-:-:S04]  /*22fd0*/  @P0 LOP3.LUT R6, R7, R6, RZ, 0x3c, !PT ;  /* 0x0000000607060212 */ /* 0x000fc800078e3cff */
[----:B------:R-:W-:Y:S01]  /*22fe0*/  @P0 LOP3.LUT R7, R7, R6, RZ, 0x3c, !PT ;  /* 0x0000000607070212 */ /* 0x000fe200078e3cff */
[----:B----4-:R0:W-:Y:S04]  /*22ff0*/  STL [R1+0x2c], R8 ;  /* 0x00002c0801007387 */ /* 0x0101e80000100800 */
[----:B------:R1:W2:Y:S01]  /*23000*/  @P0 LDG.E.U16 R14, [R6.64] ;  /* 0x00000004060e0981 */ /* 0x0002a2000c1e1500 */
[----:B------:R-:W-:Y:S02]  /*23010*/  ISETP.GT.AND P1, PT, R4, 0x35, PT ;  /* 0x000000350400780c */ /* 0x000fe40003f24270 */
[----:B------:R-:W-:Y:S01]  /*23020*/  PRMT R42, RZ, 0x7610, R42 ;  /* 0x00007610ff2a7816 */ /* 0x000fe2000000002a */
[----:B0-----:R-:W4:Y:S04]  /*23030*/  LDL R8, [R1+0x1148] ;  /* 0x0011480001087983 */ /* 0x001f280000100800 */
[----:B-1----:R-:W2:Y:S04]  /*23040*/  LDL R6, [R1+0x115c] ;  /* 0x00115c0001067983 */ /* 0x002ea80000100800 */
[----:B------:R-:W2:Y:S02]  /*23050*/  LDL R7, [R1+0x1160] ;  /* 0x0011600001077983 */ /* 0x000ea40000100800 */
[----:B--2---:R-:W-:-:S04]  /*23060*/  @P1 LOP3.LUT R7, R7, R6, RZ, 0x3c, !PT ;  /* 0x0000000607071212 */ /* 0x004fc800078e3cff */
[----:B------:R-:W-:-:S04]  /*23070*/  @P1 LOP3.LUT R6, R7, R6, RZ, 0x3c, !PT ;  /* 0x0000000607061212 */ /* 0x000fc800078e3cff */
[----:B------:R-:W-:-:S05]  /*23080*/  @P1 LOP3.LUT R7, R7, R6, RZ, 0x3c, !PT ;  /* 0x0000000607071212 */ /* 0x000fca00078e3cff */
[----:B------:R-:W2:Y:S04]  /*23090*/  @P1 LDG.E.U16 R42, [R6.64] ;  /* 0x00000004062a1981 */ /* 0x000ea8000c1e1500 */
[----:B------:R0:W-:Y:S04]  /*230a0*/  STL [R1+0x28], R14 ;  /* 0x0000280e01007387 */ /* 0x0001e80000100800 */
[----:B0-----:R-:W3:Y:S04]  /*230b0*/  LDL R14, [R1+0x1140] ;  /* 0x00114000010e7983 */ /* 0x001ee80000100800 */
[----:B--2---:R0:W-:Y:S04]  /*230c0*/  STL [R1+0x24], R42 ;  /* 0x0000242a01007387 */ /* 0x0041e80000100800 */
[----:B0-----:R-:W2:Y:S01]  /*230d0*/  LDL.LU R42, [R1+0x37e8] ;  /* 0x0037e800012a7983 */ /* 0x001ea20000300800 */
[----:B------:R-:W2:Y:S01]  /*230e0*/  LDL R7, [R1+0x1154] ;  /* 0x0011540001077983 */ /* 0x000ea20000100800 */
[----:B------:R-:W-:Y:S01]  /*230f0*/  PRMT R12, RZ, 0x7610, R12 ;  /* 0x00007610ff0c7816 */ /* 0x000fe2000000000c */
[----:B------:R-:W-:Y:S01]  /*23100*/  @P1 IMAD.MOV.U32 R6, RZ, RZ, R18 ;  /* 0x000000ffff061224 */ /* 0x000fe200078e0012 */
[----:B------:R-:W-:-:S02]  /*23110*/  PRMT R44, RZ, 0x7610, R44 ;  /* 0x00007610ff2c7816 */ /* 0x000fc4000000002c */
[----:B------:R-:W-:Y:S01]  /*23120*/  PRMT R3, RZ, 0x7610, R3 ;  /* 0x00007610ff037816 */ /* 0x000fe20000000003 */
[----:B------:R-:W3:Y:S04]  /*23130*/  LDL R18, [R1+0x112c] ;  /* 0x00112c0001127983 */ /* 0x000ee80000100800 */
[----:B--2---:R0:W2:Y:S04]  /*23140*/  @P1 LDG.E.U16 R12, [R6.64] ;  /* 0x00000004060c1981 */ /* 0x0040a8000c1e1500 */
[----:B0-----:R-:W2:Y:S04]  /*23150*/  LDL R6, [R1+0x114c] ;  /* 0x00114c0001067983 */ /* 0x001ea80000100800 */
[----:B------:R-:W2:Y:S02]  /*23160*/  LDL R7, [R1+0x1150] ;  /* 0x0011500001077983 */ /* 0x000ea40000100800 */
[----:B--2---:R-:W-:-:S04]  /*23170*/  @P1 LOP3.LUT R7, R7, R6, RZ, 0x3c, !PT ;  /* 0x0000000607071212 */ /* 0x004fc800078e3cff */
[----:B------:R-:W-:-:S04]  /*23180*/  @P1 LOP3.LUT R6, R7, R6, RZ, 0x3c, !PT ;  /* 0x0000000607061212 */ /* 0x000fc800078e3cff */
[----:B------:R-:W-:-:S05]  /*23190*/  @P1 LOP3.LUT R7, R7, R6, RZ, 0x3c, !PT ;  /* 0x0000000607071212 */ /* 0x000fca00078e3cff */
[----:B------:R4:W2:Y:S02]  /*231a0*/  @P1 LDG.E.U16 R44, [R6.64] ;  /* 0x00000004062c1981 */ /* 0x0008a4000c1e1500 */
[----:B----4-:R-:W-:Y:S02]  /*231b0*/  @P1 IMAD.MOV.U32 R6, RZ, RZ, R8 ;  /* 0x000000ffff061224 */ /* 0x010fe400078e0008 */
[----:B------:R-:W-:-:S05]  /*231c0*/  @P1 IMAD.MOV.U32 R7, RZ, RZ, R9 ;  /* 0x000000ffff071224 */ /* 0x000fca00078e0009 */
[----:B------:R-:W4:Y:S04]  /*231d0*/  @P1 LDG.E.U16 R3, [R6.64] ;  /* 0x0000000406031981 */ /* 0x000f28000c1e1500 */
[----:B------:R0:W-:Y:S04]  /*231e0*/  STL [R1+0x20], R12 ;  /* 0x0000200c01007387 */ /* 0x0001e80000100800 */
[----:B0-----:R-:W3:Y:S04]  /*231f0*/  LDL R12, [R1+0x1130] ;  /* 0x00113000010c7983 */ /* 0x001ee80000100800 */
[----:B--2---:R0:W-:Y:S04]  /*23200*/  STL [R1+0x1c], R44 ;  /* 0x00001c2c01007387 */ /* 0x0041e80000100800 */
[----:B0-----:R-:W2:Y:S01]  /*23210*/  LDL.LU R44, [R1+0x37e4] ;  /* 0x0037e400012c7983 */ /* 0x001ea20000300800 */
[----:B------:R-:W2:Y:S02]  /*23220*/  LDL R9, [R1+0x1124] ;  /* 0x0011240001097983 */ /* 0x000ea40000100800 */
[----:B------:R-:W2:Y:S01]  /*23230*/  LDL R8, [R1+0x1128] ;  /* 0x0011280001087983 */ /* 0x000ea20000100800 */
[----:B----4-:R-:W-:Y:S01]  /*23240*/  STL [R1+0x18], R3 ;  /* 0x0000180301007387 */ /* 0x010fe20000100800 */
[----:B------:R-:W4:Y:S01]  /*23250*/  LDL R7, [R1+0x113c] ;  /* 0x00113c0001077983 */ /* 0x000f220000100800 */
[----:B------:R-:W-:Y:S01]  /*23260*/  PRMT R13, RZ, 0x7610, R13 ;  /* 0x00007610ff0d7816 */ /* 0x000fe2000000000d */
[----:B---3--:R-:W-:Y:S01]  /*23270*/  @P1 IMAD.MOV.U32 R6, RZ, RZ, R14 ;  /* 0x000000ffff061224 */ /* 0x008fe200078e000e */
[----:B------:R-:W-:-:S02]  /*23280*/  PRMT R31, RZ, 0x7610, R31 ;  /* 0x00007610ff1f7816 */ /* 0x000fc4000000001f */
[----:B------:R-:W-:Y:S02]  /*23290*/  PRMT R10, RZ, 0x7610, R10 ;  /* 0x00007610ff0a7816 */ /* 0x000fe4000000000a */
[----:B------:R-:W-:Y:S01]  /*232a0*/  PRMT R0, RZ, 0x7610, R0 ;  /* 0x00007610ff007816 */ /* 0x000fe20000000000 */
[----:B------:R-:W3:Y:S04]  /*232b0*/  LDL R14, [R1+0x111c] ;  /* 0x00111c00010e7983 */ /* 0x000ee80000100800 */
[----:B----4-:R0:W4:Y:S04]  /*232c0*/  @P1 LDG.E.U16 R13, [R6.64] ;  /* 0x00000004060d1981 */ /* 0x010128000c1e1500 */
[----:B0-----:R-:W2:Y:S04]  /*232d0*/  LDL R6, [R1+0x1134] ;  /* 0x0011340001067983 */ /* 0x001ea80000100800 */
[----:B------:R-:W2:Y:S02]  /*232e0*/  LDL R7, [R1+0x1138] ;  /* 0x0011380001077983 */ /* 0x000ea40000100800 */
[----:B--2---:R-:W-:-:S04]  /*232f0*/  @P1 LOP3.LUT R7, R7, R6, RZ, 0x3c, !PT ;  /* 0x0000000607071212 */ /* 0x004fc800078e3cff */
[----:B------:R-:W-:-:S04]  /*23300*/  @P1 LOP3.LUT R6, R7, R6, RZ, 0x3c, !PT ;  /* 0x0000000607061212 */ /* 0x000fc800078e3cff */
[----:B------:R-:W-:-:S05]  /*23310*/  @P1 LOP3.LUT R7, R7, R6, RZ, 0x3c, !PT ;  /* 0x0000000607071212 */ /* 0x000fca00078e3cff */
[----:B------:R0:W2:Y:S02]  /*23320*/  @P1 LDG.E.U16 R31, [R6.64] ;  /* 0x00000004061f1981 */ /* 0x0000a4000c1e1500 */
[----:B0-----:R-:W-:Y:S02]  /*23330*/  @P1 IMAD.MOV.U32 R6, RZ, RZ, R12 ;  /* 0x000000ffff061224 */ /* 0x001fe400078e000c */
[----:B------:R-:W-:-:S05]  /*23340*/  @P1 IMAD.MOV.U32 R7, RZ, RZ, R18 ;  /* 0x000000ffff071224 */ /* 0x000fca00078e0012 */
[----:B------:R0:W2:Y:S02]  /*23350*/  @P1 LDG.E.U16 R10, [R6.64] ;  /* 0x00000004060a1981 */ /* 0x0000a4000c1e1500 */
[----:B0-----:R-:W-:Y:S02]  /*23360*/  @P1 IMAD.MOV.U32 R6, RZ, RZ, R8 ;  /* 0x000000ffff061224 */ /* 0x001fe400078e0008 */
[----:B------:R-:W-:-:S05]  /*23370*/  @P1 IMAD.MOV.U32 R7, RZ, RZ, R9 ;  /* 0x000000ffff071224 */ /* 0x000fca00078e0009 */
[----:B------:R-:W3:Y:S04]  /*23380*/  @P1 LDG.E.U16 R0, [R6.64] ;  /* 0x0000000406001981 */ /* 0x000ee8000c1e1500 */
[----:B----4-:R0:W-:Y:S01]  /*23390*/  STL [R1+0x14], R13 ;  /* 0x0000140d01007387 */ /* 0x0101e20000100800 */
[----:B------:R-:W4:Y:S03]  /*233a0*/  LDL R12, [R1+0x1114] ;  /* 0x00111400010c7983 */ /* 0x000f260000100800 */
[----:B0-----:R-:W4:Y:S01]  /*233b0*/  LDL R13, [R1+0x1120] ;  /* 0x00112000010d7983 */ /* 0x001f220000100800 */
[----:B------:R-:W-:-:S03]  /*233c0*/  ISETP.GT.AND P0, PT, R4, 0x36, PT ;  /* 0x000000360400780c */ /* 0x000fc60003f04270 */
[----:B--2---:R0:W-:Y:S01]  /*233d0*/  STL [R1+0xc], R10 ;  /* 0x00000c0a01007387 */ /* 0x0041e20000100800 */
[----:B------:R-:W2:Y:S02]  /*233e0*/  LDL R9, [R1+0x110c] ;  /* 0x00110c0001097983 */ /* 0x000ea40000100800 */
[----:B------:R-:W2:Y:S01]  /*233f0*/  LDL R8, [R1+0x1110] ;  /* 0x0011100001087983 */ /* 0x000ea20000100800 */
[----:B0-----:R-:W2:Y:S04]  /*23400*/  LDL R10, [R1+0x1118] ;  /* 0x00111800010a7983 */ /* 0x001ea80000100800 */
[----:B---3--:R-:W-:Y:S01]  /*23410*/  STL [R1+0x37b4], R0 ;  /* 0x0037b40001007387 */ /* 0x008fe20000100800 */
[----:B------:R0:W-:Y:S02]  /*23420*/  STL [R1+0x10], R31 ;  /* 0x0000101f01007387 */ /* 0x0001e40000100800 */
[----:B------:R-:W3:Y:S01]  /*23430*/  LDL R18, [R1+0x1108] ;  /* 0x0011080001127983 */ /* 0x000ee20000100800 */
[----:B------:R-:W-:Y:S01]  /*23440*/  PRMT R60, RZ, 0x7610, R60 ;  /* 0x00007610ff3c7816 */ /* 0x000fe2000000003c */
[----:B------:R-:W-:Y:S01]  /*23450*/  @P0 IMAD.MOV.U32 R7, RZ, RZ, R14 ;  /* 0x000000ffff070224 */ /* 0x000fe200078e000e */
[----:B------:R-:W-:-:S02]  /*23460*/  PRMT R2, RZ, 0x7610, R2 ;  /* 0x00007610ff027816 */ /* 0x000fc40000000002 */
[----:B------:R-:W-:Y:S02]  /*23470*/  PRMT R61, RZ, 0x7610, R61 ;  /* 0x00007610ff3d7816 */ /* 0x000fe4000000003d */
[----:B------:R-:W-:Y:S01]  /*23480*/  PRMT R59, RZ, 0x7610, R59 ;  /* 0x00007610ff3b7816 */ /* 0x000fe2000000003b */
[----:B------:R-:W3:Y:S04]  /*23490*/  LDL R14, [R1+0x10fc] ;  /* 0x0010fc00010e7983 */ /* 0x000ee80000100800 */
[----:B0-----:R-:W3:Y:S01]  /*234a0*/  LDL R31, [R1+0x1104] ;  /* 0x00110400011f7983 */ /* 0x001ee20000100800 */
[----:B----4-:R-:W-:-:S03]  /*234b0*/  @P0 IMAD.MOV.U32 R6, RZ, RZ, R13 ;  /* 0x000000ffff060224 */ /* 0x010fc600078e000d */
[----:B------:R-:W4:Y:S04]  /*234c0*/  LDL R13, [R1+0x1100] ;  /* 0x00110000010d7983 */ /* 0x000f280000100800 */
[----:B------:R0:W3:Y:S02]  /*234d0*/  @P0 LDG.E.U16 R60, [R6.64] ;  /* 0x00000004063c0981 */ /* 0x0000e4000c1e1500 */
[----:B0-----:R-:W-:Y:S02]  /*234e0*/  @P0 IMAD.MOV.U32 R7, RZ, RZ, R12 ;  /* 0x000000ffff070224 */ /* 0x001fe400078e000c */
[----:B--2---:R-:W-:-:S05]  /*234f0*/  @P0 IMAD.MOV.U32 R6, RZ, RZ, R10 ;  /* 0x000000ffff060224 */ /* 0x004fca00078e000a */
[----:B------:R0:W2:Y:S02]  /*23500*/  @P0 LDG.E.U16 R2, [R6.64] ;  /* 0x0000000406020981 */ /* 0x0000a4000c1e1500 */
[----:B0-----:R-:W-:Y:S02]  /*23510*/  @P0 IMAD.MOV.U32 R6, RZ, RZ, R8 ;  /* 0x000000ffff060224 */ /* 0x001fe400078e0008 */
[----:B------:R-:W-:-:S05]  /*23520*/  @P0 IMAD.MOV.U32 R7, RZ, RZ, R9 ;  /* 0x000000ffff070224 */ /* 0x000fca00078e0009 */
[----:B------:R3:W4:Y:S02]  /*23530*/  @P0 LDG.E.U16 R61, [R6.64] ;  /* 0x00000004063d0981 */ /* 0x000724000c1e1500 */
[----:B---3--:R-:W-:Y:S02]  /*23540*/  @P0 IMAD.MOV.U32 R6, RZ, RZ, R18 ;  /* 0x000000ffff060224 */ /* 0x008fe400078e0012 */
[----:B------:R-:W-:-:S05]  /*23550*/  @P0 IMAD.MOV.U32 R7, RZ, RZ, R31 ;  /* 0x000000ffff070224 */ /* 0x000fca00078e001f */
[----:B------:R4:W3:Y:S04]  /*23560*/  @P0 LDG.E.U16 R59, [R6.64] ;  /* 0x00000004063b0981 */ /* 0x0008e8000c1e1500 */
[----:B------:R-:W-:Y:S01]  /*23570*/  STL [R1+0x3774], R60 ;  /* 0x0037743c01007387 */ /* 0x000fe20000100800 */
[----:B------:R-:W3:Y:S02]  /*23580*/  LDL R12, [R1+0x10f4] ;  /* 0x0010f400010c7983 */ /* 0x000ee40000100800 */
[----:B------:R-:W3:Y:S01]  /*23590*/  LDL R10, [R1+0x10f8] ;  /* 0x0010f800010a7983 */ /* 0x000ee20000100800 */
[----:B--2---:R0:W-:Y:S01]  /*235a0*/  STL [R1+0x3778], R2 ;  /* 0x0037780201007387 */ /* 0x0041e20000100800 */
[----:B------:R-:W2:Y:S02]  /*235b0*/  LDL R9, [R1+0x10ec] ;  /* 0x0010ec0001097983 */ /* 0x000ea40000100800 */
[----:B------:R-:W2:Y:S01]  /*235c0*/  LDL R8, [R1+0x10f0] ;  /* 0x0010f00001087983 */ /* 0x000ea20000100800 */
[----:B------:R-:W-:Y:S01]  /*235d0*/  PRMT R58, RZ, 0x7610, R58 ;  /* 0x00007610ff3a7816 */ /* 0x000fe2000000003a */
[----:B----4-:R-:W-:-:S02]  /*235e0*/  @P0 IMAD.MOV.U32 R6, RZ, RZ, R13 ;  /* 0x000000ffff060224 */ /* 0x010fc400078e000d */
[----:B------:R-:W-:Y:S01]  /*235f0*/  @P0 IMAD.MOV.U32 R7, RZ, RZ, R14 ;  /* 0x000000ffff070224 */ /* 0x000fe200078e000e */
[----:B------:R-:W-:-:S04]  /*23600*/  PRMT R57, RZ, 0x7610, R57 ;  /* 0x00007610ff397816 */ /* 0x000fc80000000039 */
[----:B------:R1:W4:Y:S04]  /*23610*/  @P0 LDG.E.U16 R58, [R6.64] ;  /* 0x00000004063a0981 */ /* 0x000328000c1e1500 */
[----:B------:R-:W-:Y:S04]  /*23620*/  STL [R1+0x377c], R61 ;  /* 0x00377c3d01007387 */ /* 0x000fe80000100800 */
[----:B---3--:R-:W-:Y:S01]  /*23630*/  STL [R1+0x3780], R59 ;  /* 0x0037803b01007387 */ /* 0x008fe20000100800 */
[----:B------:R-:W3:Y:S02]  /*23640*/  LDL R14, [R1+0x10e4] ;  /* 0x0010e400010e7983 */ /* 0x000ee40000100800 */
[----:B------:R-:W3:Y:S02]  /*23650*/  LDL R13, [R1+0x10e8] ;  /* 0x0010e800010d7983 */ /* 0x000ee40000100800 */
[----:B-1----:R-:W-:-:S02]  /*23660*/  @P0 IMAD.MOV.U32 R6, RZ, RZ, R10 ;  /* 0x000000ffff060224 */ /* 0x002fc400078e000a */
[----:B------:R-:W-:-:S05]  /*23670*/  @P0 IMAD.MOV.U32 R7, RZ, RZ, R12 ;  /* 0x000000ffff070224 */ /* 0x000fca00078e000c */
[----:B------:R2:W3:Y:S01]  /*23680*/  @P0 LDG.E.U16 R57, [R6.64] ;  /* 0x0000000406390981 */ /* 0x0004e2000c1e1500 */
[----:B------:R-:W-:Y:S01]  /*23690*/  PRMT R56, RZ, 0x7610, R56 ;  /* 0x00007610ff387816 */ /* 0x000fe20000000038 */
[----:B--2---:R-:W-:Y:S02]  /*236a0*/  @P0 IMAD.MOV.U32 R7, RZ, RZ, R9 ;  /* 0x000000ffff070224 */ /* 0x004fe400078e0009 */
[----:B------:R-:W-:-:S05]  /*236b0*/  @P0 IMAD.MOV.U32 R6, RZ, RZ, R8 ;  /* 0x000000ffff060224 */ /* 0x000fca00078e0008 */
[----:B------:R3:W2:Y:S01]  /*236c0*/  @P0 LDG.E.U16 R56, [R6.64] ;  /* 0x0000000406380981 */ /* 0x0006a2000c1e1500 */
[----:B------:R-:W-:-:S03]  /*236d0*/  PRMT R55, RZ, 0x7610, R55 ;  /* 0x00007610ff377816 */ /* 0x000fc60000000037 */
[----:B----4-:R-:W-:Y:S01]  /*236e0*/  STL [R1+0x3784], R58 ;  /* 0x0037843a01007387 */ /* 0x010fe20000100800 */
[----:B------:R-:W4:Y:S02]  /*236f0*/  LDL R10, [R1+0x10dc] ;  /* 0x0010dc00010a7983 */ /* 0x000f240000100800 */
[----:B0-----:R-:W4:Y:S02]  /*23700*/  LDL R2, [R1+0x10e0] ;  /* 0x0010e00001027983 */ /* 0x001f240000100800 */
[----:B---3--:R-:W-:Y:S02]  /*23710*/  @P0 IMAD.MOV.U32 R7, RZ, RZ, R14 ;  /* 0x000000ffff070224 */ /* 0x008fe400078e000e */
[----:B------:R-:W-:-:S05]  /*23720*/  @P0 IMAD.MOV.U32 R6, RZ, RZ, R13 ;  /* 0x000000ffff060224 */ /* 0x000fca00078e000d */
[----:B------:R4:W3:Y:S04]  /*23730*/  @P0 LDG.E.U16 R55, [R6.64] ;  /* 0x0000000406370981 */ /* 0x0008e8000c1e1500 */
[----:B------:R-:W-:Y:S01]  /*23740*/  STL [R1+0x3788], R57 ;  /* 0x0037883901007387 */ /* 0x000fe20000100800 */
[----:B------:R-:W3:Y:S02]  /*23750*/  LDL R18, [R1+0x10d4] ;  /* 0x0010d40001127983 */ /* 0x000ee40000100800 */
[----:B------:R-:W3:Y:S02]  /*23760*/  LDL R12, [R1+0x10d8] ;  /* 0x0010d800010c7983 */ /* 0x000ee40000100800 */
[----:B------:R-:W3:Y:S01]  /*23770*/  LDL R9, [R1+0x10cc] ;  /* 0x0010cc0001097983 */ /* 0x000ee20000100800 */
[----:B------:R-:W3:Y:S01]  /*23780*/  LDL R8, [R1+0x10d0] ;  /* 0x0010d00001087983 */ /* 0x000ee20000100800 */
[----:B------:R-:W-:-:S03]  /*23790*/  ISETP.GT.AND P1, PT, R4, 0x37, PT ;  /* 0x000000370400780c */ /* 0x000fc60003f24270 */
[----:B--2---:R-:W-:Y:S01]  /*237a0*/  STL [R1+0x378c], R56 ;  /* 0x00378c3801007387 */ /* 0x004fe20000100800 */
[----:B------:R-:W2:Y:S02]  /*237b0*/  LDL R14, [R1+0x10c4] ;  /* 0x0010c400010e7983 */ /* 0x000ea40000100800 */
[----:B------:R-:W2:Y:S01]  /*237c0*/  LDL R13, [R1+0x10c8] ;  /* 0x0010c800010d7983 */ /* 0x000ea20000100800 */
[----:B------:R-:W-:-:S06]  /*237d0*/  PRMT R30, RZ, 0x7610, R30 ;  /* 0x00007610ff1e7816 */ /* 0x000fcc000000001e */
[----:B----4-:R-:W-:Y:S02]  /*237e0*/  @P1 IMAD.MOV.U32 R6, RZ, RZ, R2 ;  /* 0x000000ffff061224 */ /* 0x010fe400078e0002 */
[----:B------:R-:W-:-:S05]  /*237f0*/  @P1 IMAD.MOV.U32 R7, RZ, RZ, R10 ;  /* 0x000000ffff071224 */ /* 0x000fca00078e000a */
[----:B------:R0:W4:Y:S01]  /*23800*/  @P1 LDG.E.U16 R30, [R6.64] ;  /* 0x00000004061e1981 */ /* 0x000122000c1e1500 */
[----:B------:R-:W-:-:S03]  /*23810*/  PRMT R25, RZ, 0x7610, R25 ;  /* 0x00007610ff197816 */ /* 0x000fc60000000019 */
[----:B---3--:R-:W-:Y:S01]  /*23820*/  STL [R1+0x3790], R55 ;  /* 0x0037903701007387 */ /* 0x008fe20000100800 */
[----:B------:R-:W3:Y:S02]  /*23830*/  LDL R10, [R1+0x10bc] ;  /* 0x0010bc00010a7983 */ /* 0x000ee40000100800 */
[----:B------:R-:W4:Y:S02]  /*23840*/  LDL R2, [R1+0x10c0] ;  /* 0x0010c00001027983 */ /* 0x000f240000100800 */
[----:B0-----:R-:W-:Y:S02]  /*23850*/  @P1 IMAD.MOV.U32 R6, RZ, RZ, R12 ;  /* 0x000000ffff061224 */ /* 0x001fe400078e000c */
[----:B------:R-:W-:Y:S01]  /*23860*/  @P1 IMAD.MOV.U32 R7, RZ, RZ, R18 ;  /* 0x000000ffff071224 */ /* 0x000fe200078e0012 */
[----:B------:R-:W4:Y:S04]  /*23870*/  LDL R12, [R1+0x10b8] ;  /* 0x0010b800010c7983 */ /* 0x000f280000100800 */
[----:B------:R-:W4:Y:S04]  /*23880*/  LDL R18, [R1+0x10b4] ;  /* 0x0010b40001127983 */ /* 0x000f280000100800 */
[----:B------:R0:W4:Y:S01]  /*23890*/  @P1 LDG.E.U16 R25, [R6.64] ;  /* 0x0000000406191981 */ /* 0x000122000c1e1500 */
[----:B------:R-:W-:Y:S01]  /*238a0*/  PRMT R24, RZ, 0x7610, R24 ;  /* 0x00007610ff187816 */ /* 0x000fe20000000018 */
[----:B0-----:R-:W-:-:S02]  /*238b0*/  @P1 IMAD.MOV.U32 R6, RZ, RZ, R8 ;  /* 0x000000ffff061224 */ /* 0x001fc400078e0008 */
[----:B------:R-:W-:Y:S01]  /*238c0*/  @P1 IMAD.MOV.U32 R7, RZ, RZ, R9 ;  /* 0x000000ffff071224 */ /* 0x000fe200078e0009 */
[----:B------:R-:W4:Y:S04]  /*238d0*/  LDL R8, [R1+0x10b0] ;  /* 0x0010b00001087983 */ /* 0x000f280000100800 */
[----:B------:R-:W4:Y:S04]  /*238e0*/  LDL R9, [R1+0x10ac] ;  /* 0x0010ac0001097983 */ /* 0x000f280000100800 */
[----:B------:R2:W4:Y:S02]  /*238f0*/  @P1 LDG.E.U16 R24, [R6.64] ;  /* 0x0000000406181981 */ /* 0x000524000c1e1500 */
[----:B--2---:R-:W-:-:S02]  /*23900*/  @P1 IMAD.MOV.U32 R7, RZ, RZ, R14 ;  /* 0x000000ffff071224 */ /* 0x004fc400078e000e */
[----:B------:R-:W-:Y:S01]  /*23910*/  @P1 IMAD.MOV.U32 R6, RZ, RZ, R13 ;  /* 0x000000ffff061224 */ /* 0x000fe200078e000d */
[----:B------:R-:W2:Y:S04]  /*23920*/  LDL R14, [R1+0x10a4] ;  /* 0x0010a400010e7983 */ /* 0x000ea80000100800 */
[----:B------:R-:W2:Y:S01]  /*23930*/  LDL R13, [R1+0x10a8] ;  /* 0x0010a800010d7983 */ /* 0x000ea20000100800 */
[----:B------:R-:W-:Y:S02]  /*23940*/  PRMT R23, RZ, 0x7610, R23 ;  /* 0x00007610ff177816 */ /* 0x000fe40000000017 */
[----:B------:R-:W-:-:S04]  /*23950*/  PRMT R19, RZ, 0x7610, R19 ;  /* 0x00007610ff137816 */ /* 0x000fc80000000013 */
[----:B------:R3:W2:Y:S01]  /*23960*/  @P1 LDG.E.U16 R23, [R6.64] ;  /* 0x0000000406171981 */ /* 0x0006a2000c1e1500 */
[----:B------:R-:W-:Y:S01]  /*23970*/  PRMT R16, RZ, 0x7610, R16 ;  /* 0x00007610ff107816 */ /* 0x000fe20000000010 */
[----:B---3--:R-:W-:Y:S02]  /*23980*/  @P1 IMAD.MOV.U32 R7, RZ, RZ, R10 ;  /* 0x000000ffff071224 */ /* 0x008fe400078e000a */
[----:B----4-:R-:W-:Y:S01]  /*23990*/  @P1 IMAD.MOV.U32 R6, RZ, RZ, R2 ;  /* 0x000000ffff061224 */ /* 0x010fe200078e0002 */
[----:B------:R-:W-:Y:S02]  /*239a0*/  PRMT R17, RZ, 0x7610, R17 ;  /* 0x00007610ff117816 */ /* 0x000fe40000000011 */
[----:B------:R-:W-:Y:S01]  /*239b0*/  PRMT R11, RZ, 0x7610, R11 ;  /* 0x00007610ff0b7816 */ /* 0x000fe2000000000b */
[----:B------:R-:W3:Y:S04]  /*239c0*/  LDL R10, [R1+0x109c] ;  /* 0x00109c00010a7983 */ /* 0x000ee80000100800 */
[----:B------:R0:W4:Y:S04]  /*239d0*/  @P1 LDG.E.U16 R19, [R6.64] ;  /* 0x0000000406131981 */ /* 0x000128000c1e1500 */
[----:B------:R-:W3:Y:S01]  /*239e0*/  LDL R2, [R1+0x10a0] ;  /* 0x0010a00001027983 */ /* 0x000ee20000100800 */
[----:B0-----:R-:W-:-:S02]  /*239f0*/  @P1 IMAD.MOV.U32 R6, RZ, RZ, R12 ;  /* 0x000000ffff061224 */ /* 0x001fc400078e000c */
[----:B------:R-:W-:Y:S01]  /*23a00*/  @P1 IMAD.MOV.U32 R7, RZ, RZ, R18 ;  /* 0x000000ffff071224 */ /* 0x000fe200078e0012 */
[----:B------:R-:W3:Y:S04]  /*23a10*/  LDL R12, [R1+0x1098] ;  /* 0x00109800010c7983 */ /* 0x000ee80000100800 */
[----:B------:R0:W3:Y:S02]  /*23a20*/  @P1 LDG.E.U16 R16, [R6.64] ;  /* 0x0000000406101981 */ /* 0x0000e4000c1e1500 */
[----:B0-----:R-:W-:Y:S02]  /*23a30*/  @P1 IMAD.MOV.U32 R6, RZ, RZ, R8 ;  /* 0x000000ffff061224 */ /* 0x001fe400078e0008 */
[----:B------:R-:W-:-:S05]  /*23a40*/  @P1 IMAD.MOV.U32 R7, RZ, RZ, R9 ;  /* 0x000000ffff071224 */ /* 0x000fca00078e0009 */
[----:B------:R2:W4:Y:S02]  /*23a50*/  @P1 LDG.E.U16 R17, [R6.64] ;  /* 0x0000000406111981 */ /* 0x000524000c1e1500 */
[----:B--2---:R-:W-:Y:S02]  /*23a60*/  @P1 IMAD.MOV.U32 R7, RZ, RZ, R14 ;  /* 0x000000ffff071224 */ /* 0x004fe400078e000e */
[----:B------:R-:W-:-:S05]  /*23a70*/  @P1 IMAD.MOV.U32 R6, RZ, RZ, R13 ;  /* 0x000000ffff061224 */ /* 0x000fca00078e000d */
[----:B------:R0:W2:Y:S01]  /*23a80*/  @P1 LDG.E.U16 R11, [R6.64] ;  /* 0x00000004060b1981 */ /* 0x0000a2000c1e1500 */
[----:B------:R-:W-:Y:S02]  /*23a90*/  ISETP.GT.AND P0, PT, R4, 0x38, PT ;  /* 0x000000380400780c */ /* 0x000fe40003f04270 */
[----:B------:R-:W-:Y:S01]  /*23aa0*/  PRMT R54, RZ, 0x7610, R54 ;  /* 0x00007610ff367816 */ /* 0x000fe20000000036 */
[----:B---3--:R1:W-:Y:S01]  /*23ab0*/  STL [R1+0x3d0], R16 ;  /* 0x0003d01001007387 */ /* 0x0083e20000100800 */
[----:B------:R-:W3:Y:S02]  /*23ac0*/  LDL R9, [R1+0x108c] ;  /* 0x00108c0001097983 */ /* 0x000ee40000100800 */
[----:B------:R-:W3:Y:S01]  /*23ad0*/  LDL R8, [R1+0x1090] ;  /* 0x0010900001087983 */ /* 0x000ee20000100800 */
[----:B-1----:R-:W3:Y:S01]  /*23ae0*/  LDL R16, [R1+0x1094] ;  /* 0x0010940001107983 */ /* 0x002ee20000100800 */
[----:B------:R-:W-:Y:S02]  /*23af0*/  STL [R1+0x3f8], R30 ;  /* 0x0003f81e01007387 */ /* 0x000fe40000100800 */
[----:B------:R-:W4:Y:S02]  /*23b00*/  LDL R14, [R1+0x1084] ;  /* 0x00108400010e7983 */ /* 0x000f240000100800 */
[----:B------:R-:W4:Y:S01]  /*23b10*/  LDL R13, [R1+0x1088] ;  /* 0x00108800010d7983 */ /* 0x000f220000100800 */
[----:B------:R-:W-:Y:S01]  /*23b20*/  STL [R1+0x3f0], R25 ;  /* 0x0003f01901007387 */ /* 0x000fe20000100800 */
[----:B0-----:R-:W-:-:S02]  /*23b30*/  @P0 IMAD.MOV.U32 R6, RZ, RZ, R2 ;  /* 0x000000ffff060224 */ /* 0x001fc400078e0002 */
[----:B------:R-:W-:-:S05]  /*23b40*/  @P0 IMAD.MOV.U32 R7, RZ, RZ, R10 ;  /* 0x000000ffff070224 */ /* 0x000fca00078e000a */
[----:B------:R0:W4:Y:S04]  /*23b50*/  @P0 LDG.E.U16 R54, [R6.64] ;  /* 0x0000000406360981 */ /* 0x000128000c1e1500 */
[----:B--2---:R1:W-:Y:S04]  /*23b60*/  STL [R1+0x2a8], R11 ;  /* 0x0002a80b01007387 */ /* 0x0043e80000100800 */
[----:B-1----:R-:W2:Y:S01]  /*23b70*/  LDL R11, [R1+0x107c] ;  /* 0x00107c00010b7983 */ /* 0x002ea20000100800 */
[----:B------:R-:W-:Y:S02]  /*23b80*/  STL [R1+0x3e8], R24 ;  /* 0x0003e81801007387 */ /* 0x000fe40000100800 */
[----:B------:R-:W2:Y:S01]  /*23b90*/  LDL R10, [R1+0x1080] ;  /* 0x00108000010a7983 */ /* 0x000ea20000100800 */
[----:B------:R-:W-:Y:S01]  /*23ba0*/  PRMT R53, RZ, 0x7610, R53 ;  /* 0x00007610ff357816 */ /* 0x000fe20000000035 */
[----:B0-----:R-:W-:Y:S01]  /*23bb0*/  @P0 IMAD.MOV.U32 R6, RZ, RZ, R12 ;  /* 0x000000ffff060224 */ /* 0x001fe200078e000c */
[----:B------:R-:W-:-:S02]  /*23bc0*/  PRMT R52, RZ, 0x7610, R52 ;  /* 0x00007610ff347816 */ /* 0x000fc40000000034 */
[----:B------:R-:W-:Y:S02]  /*23bd0*/  PRMT R51, RZ, 0x7610, R51 ;  /* 0x00007610ff337816 */ /* 0x000fe40000000033 */
[----:B------:R-:W-:Y:S01]  /*23be0*/  PRMT R50, RZ, 0x7610, R50 ;  /* 0x00007610ff327816 */ /* 0x000fe20000000032 */
[----:B------:R-:W2:Y:S01]  /*23bf0*/  LDL R2, [R1+0x1078] ;  /* 0x0010780001027983 */ /* 0x000ea20000100800 */
[----:B---3--:R-:W-:-:S05]  /*23c00*/  @P0 IMAD.MOV.U32 R7, RZ, RZ, R16 ;  /* 0x000000ffff070224 */ /* 0x008fca00078e0010 */
[----:B------:R0:W3:Y:S02]  /*23c10*/  @P0 LDG.E.U16 R53, [R6.64] ;  /* 0x0000000406350981 */ /* 0x0000e4000c1e1500 */
[----:B0-----:R-:W-:Y:S02]  /*23c20*/  @P0 IMAD.MOV.U32 R6, RZ, RZ, R8 ;  /* 0x000000ffff060224 */ /* 0x001fe400078e0008 */
[----:B------:R-:W-:-:S05]  /*23c30*/  @P0 IMAD.MOV.U32 R7, RZ, RZ, R9 ;  /* 0x000000ffff070224 */ /* 0x000fca00078e0009 */
[----:B------:R4:W3:Y:S02]  /*23c40*/  @P0 LDG.E.U16 R52, [R6.64] ;  /* 0x0000000406340981 */ /* 0x0008e4000c1e1500 */
[----:B----4-:R-:W-:Y:S02]  /*23c50*/  @P0 IMAD.MOV.U32 R6, RZ, RZ, R13 ;  /* 0x000000ffff060224 */ /* 0x010fe400078e000d */
[----:B------:R-:W-:-:S05]  /*23c60*/  @P0 IMAD.MOV.U32 R7, RZ, RZ, R14 ;  /* 0x000000ffff070224 */ /* 0x000fca00078e000e */
[----:B------:R2:W4:Y:S04]  /*23c70*/  @P0 LDG.E.U16 R51, [R6.64] ;  /* 0x0000000406330981 */ /* 0x000528000c1e1500 */
[----:B------:R-:W-:Y:S01]  /*23c80*/  STL [R1+0x37b8], R54 ;  /* 0x0037b83601007387 */ /* 0x000fe20000100800 */
[----:B------:R-:W-:Y:S02]  /*23c90*/  STL [R1+0x3e0], R23 ;  /* 0x0003e01701007387 */ /* 0x000fe40000100800 */
[----:B------:R-:W4:Y:S02]  /*23ca0*/  LDL R16, [R1+0x1074] ;  /* 0x0010740001107983 */ /* 0x000f240000100800 */
[----:B--2---:R-:W-:Y:S02]  /*23cb0*/  @P0 IMAD.MOV.U32 R7, RZ, RZ, R11 ;  /* 0x000000ffff070224 */ /* 0x004fe400078e000b */
[----:B------:R-:W-:-:S05]  /*23cc0*/  @P0 IMAD.MOV.U32 R6, RZ, RZ, R10 ;  /* 0x000000ffff060224 */ /* 0x000fca00078e000a */
[----:B------:R0:W2:Y:S04]  /*23cd0*/  @P0 LDG.E.U16 R50, [R6.64] ;  /* 0x0000000406320981 */ /* 0x0000a8000c1e1500 */
[----:B------:R1:W-:Y:S01]  /*23ce0*/  STL [R1+0x2ac], R17 ;  /* 0x0002ac1101007387 */ /* 0x0003e20000100800 */
[----:B------:R-:W2:Y:S03]  /*23cf0*/  LDL R12, [R1+0x1070] ;  /* 0x00107000010c7983 */ /* 0x000ea60000100800 */
[----:B-1----:R-:W2:Y:S01]  /*23d00*/  LDL R17, [R1+0x106c] ;  /* 0x00106c0001117983 */ /* 0x002ea20000100800 */
[----:B------:R1:W-:Y:S01]  /*23d10*/  STL [R1+0x3d8], R19 ;  /* 0x0003d81301007387 */ /* 0x0003e20000100800 */
[----:B------:R-:W-:Y:S01]  /*23d20*/  PRMT R49, RZ, 0x7610, R49 ;  /* 0x00007610ff317816 */ /* 0x000fe20000000031 */
[----:B0-----:R-:W-:Y:S01]  /*23d30*/  @P0 IMAD.MOV.U32 R6, RZ, RZ, R2 ;  /* 0x000000ffff060224 */ /* 0x001fe200078e0002 */
[----:B---3--:R-:W-:Y:S01]  /*23d40*/  STL [R1+0x37bc], R53 ;  /* 0x0037bc3501007387 */ /* 0x008fe20000100800 */
[----:B------:R-:W3:Y:S02]  /*23d50*/  LDL R9, [R1+0x1064] ;  /* 0x0010640001097983 */ /* 0x000ee40000100800 */
[----:B------:R-:W3:Y:S01]  /*23d60*/  LDL R8, [R1+0x1068] ;  /* 0x0010680001087983 */ /* 0x000ee20000100800 */
[----:B------:R-:W-:Y:S01]  /*23d70*/  STL [R1+0x37c0], R52 ;  /* 0x0037c03401007387 */ /* 0x000fe20000100800 */
[----:B------:R-:W3:Y:S02]  /*23d80*/  LDL R14, [R1+0x105c] ;  /* 0x00105c00010e7983 */ /* 0x000ee40000100800 */
[----:B------:R-:W3:Y:S01]  /*23d90*/  LDL R13, [R1+0x1060] ;  /* 0x00106000010d7983 */ /* 0x000ee20000100800 */
[----:B----4-:R-:W-:Y:S01]  /*23da0*/  STL [R1+0x37c4], R51 ;  /* 0x0037c43301007387 */ /* 0x010fe20000100800 */
[----:B------:R-:W4:Y:S02]  /*23db0*/  LDL R11, [R1+0x1054] ;  /* 0x00105400010b7983 */ /* 0x000f240000100800 */
[----:B------:R-:W4:Y:S02]  /*23dc0*/  LDL R10, [R1+0x1058] ;  /* 0x00105800010a7983 */ /* 0x000f240000100800 */
[----:B------:R-:W-:-:S05]  /*23dd0*/  @P0 IMAD.MOV.U32 R7, RZ, RZ, R16 ;  /* 0x000000ffff070224 */ /* 0x000fca00078e0010 */
[----:B------:R0:W4:Y:S04]  /*23de0*/  @P0 LDG.E.U16 R49, [R6.64] ;  /* 0x0000000406310981 */ /* 0x000128000c1e1500 */
[----:B--2---:R-:W-:Y:S01]  /*23df0*/  STL [R1+0x37c8], R50 ;  /* 0x0037c83201007387 */ /* 0x004fe20000100800 */
[----:B------:R-:W2:Y:S02]  /*23e00*/  LDL R16, [R1+0x104c] ;  /* 0x00104c0001107983 */ /* 0x000ea40000100800 */
[----:B------:R-:W2:Y:S01]  /*23e10*/  LDL R2, [R1+0x1050] ;  /* 0x0010500001027983 */ /* 0x000ea20000100800 */
[----:B------:R-:W-:Y:S02]  /*23e20*/  PRMT R48, RZ, 0x7610, R48 ;  /* 0x00007610ff307816 */ /* 0x000fe40000000030 */
[----:B------:R-:W-:Y:S01]  /*23e30*/  ISETP.GT.AND P1, PT, R4, 0x39, PT ;  /* 0x000000390400780c */ /* 0x000fe20003f24270 */
[----:B0-----:R-:W-:Y:S01]  /*23e40*/  @P0 IMAD.MOV.U32 R6, RZ, RZ, R12 ;  /* 0x000000ffff060224 */ /* 0x001fe200078e000c */
[----:B------:R-:W-:Y:S01]  /*23e50*/  PRMT R47, RZ, 0x7610, R47 ;  /* 0x00007610ff2f7816 */ /* 0x000fe2000000002f */
[----:B------:R-:W-:-:S05]  /*23e60*/  @P0 IMAD.MOV.U32 R7, RZ, RZ, R17 ;  /* 0x000000ffff070224 */ /* 0x000fca00078e0011 */
[----:B------:R3:W2:Y:S01]  /*23e70*/  @P0 LDG.E.U16 R48, [R6.64] ;  /* 0x0000000406300981 */ /* 0x0006a2000c1e1500 */
[----:B------:R-:W-:Y:S02]  /*23e80*/  PRMT R46, RZ, 0x7610, R46 ;  /* 0x00007610ff2e7816 */ /* 0x000fe4000000002e */
[----:B------:R-:W-:Y:S02]  /*23e90*/  PRMT R45, RZ, 0x7610, R45 ;  /* 0x00007610ff2d7816 */ /* 0x000fe4000000002d */
[----:B------:R-:W-:Y:S01]  /*23ea0*/  PRMT R43, RZ, 0x7610, R43 ;  /* 0x00007610ff2b7816 */ /* 0x000fe2000000002b */
[----:B---3--:R-:W-:Y:S02]  /*23eb0*/  @P0 IMAD.MOV.U32 R7, RZ, RZ, R9 ;  /* 0x000000ffff070224 */ /* 0x008fe400078e0009 */
[----:B------:R-:W-:-:S05]  /*23ec0*/  @P0 IMAD.MOV.U32 R6, RZ, RZ, R8 ;  /* 0x000000ffff060224 */ /* 0x000fca00078e0008 */
        /* <DEDUP_REMOVED lines=8> */
[----:B------:R-:W4:Y:S02]  /*23f50*/  LDL R18, [R1+0x1044] ;  /* 0x0010440001127983 */ /* 0x000f240000100800 */
[----:B------:R-:W4:Y:S02]  /*23f60*/  LDL R12, [R1+0x1048] ;  /* 0x00104800010c7983 */ /* 0x000f240000100800 */
[----:B--2---:R-:W-:Y:S02]  /*23f70*/  @P1 IMAD.MOV.U32 R7, RZ, RZ, R16 ;  /* 0x000000ffff071224 */ /* 0x004fe400078e0010 */
[----:B------:R-:W-:-:S05]  /*23f80*/  @P1 IMAD.MOV.U32 R6, RZ, RZ, R2 ;  /* 0x000000ffff061224 */ /* 0x000fca00078e0002 */
[----:B------:R0:W2:Y:S04]  /*23f90*/  @P1 LDG.E.U16 R43, [R6.64] ;  /* 0x00000004062b1981 */ /* 0x0000a8000c1e1500 */
[----:B------:R-:W-:Y:S01]  /*23fa0*/  STL [R1+0x37d0], R48 ;  /* 0x0037d03001007387 */ /* 0x000fe20000100800 */
[----:B------:R-:W2:Y:S02]  /*23fb0*/  LDL R9, [R1+0x103c] ;  /* 0x00103c0001097983 */ /* 0x000ea40000100800 */
[----:B------:R-:W2:Y:S01]  /*23fc0*/  LDL R8, [R1+0x1040] ;  /* 0x0010400001087983 */ /* 0x000ea20000100800 */
[----:B---3--:R-:W-:Y:S01]  /*23fd0*/  STL [R1+0x37d4], R47 ;  /* 0x0037d42f01007387 */ /* 0x008fe20000100800 */
[----:B------:R-:W3:Y:S02]  /*23fe0*/  LDL R17, [R1+0x1034] ;  /* 0x0010340001117983 */ /* 0x000ee40000100800 */
[----:B------:R-:W3:Y:S01]  /*23ff0*/  LDL R14, [R1+0x1038] ;  /* 0x00103800010e7983 */ /* 0x000ee20000100800 */
[----:B------:R-:W-:Y:S01]  /*24000*/  STL [R1+0x37d8], R46 ;  /* 0x0037d82e01007387 */ /* 0x000fe20000100800 */
[----:B------:R-:W3:Y:S02]  /*24010*/  LDL R11, [R1+0x102c] ;  /* 0x00102c00010b7983 */ /* 0x000ee40000100800 */
[----:B------:R-:W3:Y:S02]  /*24020*/  LDL R10, [R1+0x1030] ;  /* 0x00103000010a7983 */ /* 0x000ee40000100800 */
[----:B------:R-:W3:Y:S01]  /*24030*/  LDL R13, [R1+0x1028] ;  /* 0x00102800010d7983 */ /* 0x000ee20000100800 */
[----:B----4-:R-:W-:Y:S01]  /*24040*/  STL [R1+0x37dc], R45 ;  /* 0x0037dc2d01007387 */ /* 0x010fe20000100800 */
[----:B-1----:R-:W4:Y:S02]  /*24050*/  LDL R19, [R1+0x1024] ;  /* 0x0010240001137983 */ /* 0x002f240000100800 */
[----:B------:R-:W4:Y:S02]  /*24060*/  LDL R16, [R1+0x101c] ;  /* 0x00101c0001107983 */ /* 0x000f240000100800 */
[----:B------:R-:W4:Y:S02]  /*24070*/  LDL R2, [R1+0x1020] ;  /* 0x0010200001027983 */ /* 0x000f240000100800 */
[----:B0-----:R-:W-:-:S02]  /*24080*/  @P1 IMAD.MOV.U32 R6, RZ, RZ, R12 ;  /* 0x000000ffff061224 */ /* 0x001fc400078e000c */
[----:B------:R-:W-:Y:S01]  /*24090*/  @P1 IMAD.MOV.U32 R7, RZ, RZ, R18 ;  /* 0x000000ffff071224 */ /* 0x000fe200078e0012 */
[----:B--2---:R-:W-:Y:S01]  /*240a0*/  STL [R1+0x37e0], R43 ;  /* 0x0037e02b01007387 */ /* 0x004fe20000100800 */
[----:B------:R-:W2:Y:S02]  /*240b0*/  LDL R18, [R1+0x1014] ;  /* 0x0010140001127983 */ /* 0x000ea40000100800 */
[----:B------:R-:W2:Y:S01]  /*240c0*/  LDL R12, [R1+0x1018] ;  /* 0x00101800010c7983 */ /* 0x000ea20000100800 */
[----:B------:R-:W-:Y:S02]  /*240d0*/  PRMT R41, RZ, 0x7610, R41 ;  /* 0x00007610ff297816 */ /* 0x000fe40000000029 */
[----:B------:R-:W-:-:S04]  /*240e0*/  PRMT R39, RZ, 0x7610, R39 ;  /* 0x00007610ff277816 */ /* 0x000fc80000000027 */
[----:B------:R0:W2:Y:S01]  /*240f0*/  @P1 LDG.E.U16 R41, [R6.64] ;  /* 0x0000000406291981 */ /* 0x0000a2000c1e1500 */
[----:B------:R-:W-:Y:S01]  /*24100*/  PRMT R37, RZ, 0x7610, R37 ;  /* 0x00007610ff257816 */ /* 0x000fe20000000025 */
[----:B0-----:R-:W-:Y:S02]  /*24110*/  @P1 IMAD.MOV.U32 R6, RZ, RZ, R8 ;  /* 0x000000ffff061224 */ /* 0x001fe400078e0008 */
[----:B------:R-:W-:Y:S01]  /*24120*/  @P1 IMAD.MOV.U32 R7, RZ, RZ, R9 ;  /* 0x000000ffff071224 */ /* 0x000fe200078e0009 */
[----:B------:R-:W-:Y:S02]  /*24130*/  PRMT R35, RZ, 0x7610, R35 ;  /* 0x00007610ff237816 */ /* 0x000fe40000000023 */
[----:B------:R-:W-:Y:S02]  /*24140*/  ISETP.GT.AND P0, PT, R4, 0x3a, PT ;  /* 0x0000003a0400780c */ /* 0x000fe40003f04270 */
[----:B------:R-:W-:Y:S02]  /*24150*/  PRMT R33, RZ, 0x7610, R33 ;  /* 0x00007610ff217816 */ /* 0x000fe40000000021 */
[----:B------:R-:W-:Y:S01]  /*24160*/  PRMT R29, RZ, 0x7610, R29 ;  /* 0x00007610ff1d7816 */ /* 0x000fe2000000001d */
[----:B------:R3:W2:Y:S01]  /*24170*/  @P1 LDG.E.U16 R39, [R6.64] ;  /* 0x0000000406271981 */ /* 0x0006a2000c1e1500 */
[----:B------:R-:W-:-:S03]  /*24180*/  PRMT R5, RZ, 0x7610, R5 ;  /* 0x00007610ff057816 */ /* 0x000fc60000000005 */
[----:B------:R-:W2:Y:S04]  /*24190*/  LDL R9, [R1+0x100c] ;  /* 0x00100c0001097983 */ /* 0x000ea80000100800 */
[----:B------:R-:W2:Y:S01]  /*241a0*/  LDL R8, [R1+0x1010] ;  /* 0x0010100001087983 */ /* 0x000ea20000100800 */
[----:B---3--:R-:W-:Y:S02]  /*241b0*/  @P1 IMAD.MOV.U32 R7, RZ, RZ, R17 ;  /* 0x000000ffff071224 */ /* 0x008fe400078e0011 */
[----:B------:R-:W-:Y:S01]  /*241c0*/  @P1 IMAD.MOV.U32 R6, RZ, RZ, R14 ;  /* 0x000000ffff061224 */ /* 0x000fe200078e000e */
[----:B------:R-:W3:Y:S04]  /*241d0*/  LDL R17, [R1+0x1004] ;  /* 0x0010040001117983 */ /* 0x000ee80000100800 */
[----:B------:R-:W3:Y:S04]  /*241e0*/  LDL R14, [R1+0x1008] ;  /* 0x00100800010e7983 */ /* 0x000ee80000100800 */
[----:B------:R0:W3:Y:S02]  /*241f0*/  @P1 LDG.E.U16 R37, [R6.64] ;  /* 0x0000000406251981 */ /* 0x0000e4000c1e1500 */
[----:B0-----:R-:W-:-:S02]  /*24200*/  @P1 IMAD.MOV.U32 R7, RZ, RZ, R11 ;  /* 0x000000ffff071224 */ /* 0x001fc400078e000b */
[----:B------:R-:W-:Y:S01]  /*24210*/  @P1 IMAD.MOV.U32 R6, RZ, RZ, R10 ;  /* 0x000000ffff061224 */ /* 0x000fe200078e000a */
[----:B------:R-:W3:Y:S04]  /*24220*/  LDL R11, [R1+0xffc] ;  /* 0x000ffc00010b7983 */ /* 0x000ee80000100800 */
[----:B------:R-:W3:Y:S04]  /*24230*/  LDL R10, [R1+0x1000] ;  /* 0x00100000010a7983 */ /* 0x000ee80000100800 */
[----:B------:R0:W3:Y:S02]  /*24240*/  @P1 LDG.E.U16 R35, [R6.64] ;  /* 0x0000000406231981 */ /* 0x0000e4000c1e1500 */
[----:B0-----:R-:W-:-:S02]  /*24250*/  @P1 IMAD.MOV.U32 R6, RZ, RZ, R13 ;  /* 0x000000ffff061224 */ /* 0x001fc400078e000d */
[----:B----4-:R-:W-:Y:S01]  /*24260*/  @P1 IMAD.MOV.U32 R7, RZ, RZ, R19 ;  /* 0x000000ffff071224 */ /* 0x010fe200078e0013 */
[----:B------:R-:W4:Y:S04]  /*24270*/  LDL R13, [R1+0xff8] ;  /* 0x000ff800010d7983 */ /* 0x000f280000100800 */
[----:B------:R0:W4:Y:S02]  /*24280*/  @P1 LDG.E.U16 R33, [R6.64] ;  /* 0x0000000406211981 */ /* 0x000124000c1e1500 */
[----:B0-----:R-:W-:Y:S02]  /*24290*/  @P0 IMAD.MOV.U32 R6, RZ, RZ, R2 ;  /* 0x000000ffff060224 */ /* 0x001fe400078e0002 */
[----:B------:R-:W-:Y:S01]  /*242a0*/  @P0 IMAD.MOV.U32 R7, RZ, RZ, R16 ;  /* 0x000000ffff070224 */ /* 0x000fe200078e0010 */
[----:B------:R-:W4:Y:S04]  /*242b0*/  LDL R2, [R1+0xff0] ;  /* 0x000ff00001027983 */ /* 0x000f280000100800 */
[----:B------:R-:W4:Y:S04]  /*242c0*/  LDL R16, [R1+0xff4] ;  /* 0x000ff40001107983 */ /* 0x000f280000100800 */
[----:B------:R2:W4:Y:S02]  /*242d0*/  @P0 LDG.E.U16 R29, [R6.64] ;  /* 0x00000004061d0981 */ /* 0x000524000c1e1500 */
[----:B--2---:R-:W-:-:S02]  /*242e0*/  @P0 IMAD.MOV.U32 R7, RZ, RZ, R18 ;  /* 0x000000ffff070224 */ /* 0x004fc400078e0012 */
[----:B------:R-:W-:-:S05]  /*242f0*/  @P0 IMAD.MOV.U32 R6, RZ, RZ, R12 ;  /* 0x000000ffff060224 */ /* 0x000fca00078e000c */
[----:B------:R0:W2:Y:S02]  /*24300*/  @P0 LDG.E.U16 R5, [R6.64] ;  /* 0x0000000406050981 */ /* 0x0000a4000c1e1500 */
[----:B0-----:R-:W-:Y:S02]  /*24310*/  PRMT R6, RZ, 0x7610, R6 ;  /* 0x00007610ff067816 */ /* 0x001fe40000000006 */
[----:B------:R-:W-:-:S04]  /*24320*/  PRMT R7, RZ, 0x7610, R7 ;  /* 0x00007610ff077816 */ /* 0x000fc80000000007 */
[----:B------:R3:W2:Y:S02]  /*24330*/  @P0 LDG.E.U16 R6, [R8.64] ;  /* 0x0000000408060981 */ /* 0x0006a4000c1e1500 */
[----:B---3--:R-:W-:Y:S02]  /*24340*/  @P0 IMAD.MOV.U32 R9, RZ, RZ, R17 ;  /* 0x000000ffff090224 */ /* 0x008fe400078e0011 */
[----:B------:R-:W-:-:S05]  /*24350*/  @P0 IMAD.MOV.U32 R8, RZ, RZ, R14 ;  /* 0x000000ffff080224 */ /* 0x000fca00078e000e */
[----:B------:R0:W3:Y:S04]  /*24360*/  @P0 LDG.E.U16 R7, [R8.64] ;  /* 0x0000000408070981 */ /* 0x0000e8000c1e1500 */
[----:B----4-:R-:W-:Y:S01]  /*24370*/  STL [R1+0x3794], R29 ;  /* 0x0037941d01007387 */ /* 0x010fe20000100800 */
[----:B------:R-:W4:Y:S03]  /*24380*/  LDL R12, [R1+0xfec] ;  /* 0x000fec00010c7983 */ /* 0x000f260000100800 */
[----:B--2---:R1:W-:Y:S01]  /*24390*/  STL [R1+0x3798], R5 ;  /* 0x0037980501007387 */ /* 0x0043e20000100800 */
[----:B------:R-:W2:Y:S01]  /*243a0*/  LDL R24, [R1+0xfe4] ;  /* 0x000fe40001187983 */ /* 0x000ea20000100800 */
[----:B0-----:R-:W-:-:S02]  /*243b0*/  PRMT R8, RZ, 0x7610, R8 ;  /* 0x00007610ff087816 */ /* 0x001fc40000000008 */
[----:B------:R-:W-:Y:S01]  /*243c0*/  PRMT R9, RZ, 0x7610, R9 ;  /* 0x00007610ff097816 */ /* 0x000fe20000000009 */
[----:B------:R-:W2:Y:S04]  /*243d0*/  LDL R18, [R1+0xfe0] ;  /* 0x000fe00001127983 */ /* 0x000ea80000100800 */
[----:B------:R0:W2:Y:S04]  /*243e0*/  @P0 LDG.E.U16 R8, [R10.64] ;  /* 0x000000040a080981 */ /* 0x0000a8000c1e1500 */
[----:B-1----:R-:W2:Y:S01]  /*243f0*/  LDL R5, [R1+0xfe8] ;  /* 0x000fe80001057983 */ /* 0x002ea20000100800 */
[----:B0-----:R-:W-:-:S02]  /*24400*/  @P0 IMAD.MOV.U32 R10, RZ, RZ, R13 ;  /* 0x000000ffff0a0224 */ /* 0x001fc400078e000d */
[----:B------:R-:W-:-:S05]  /*24410*/  @P0 IMAD.MOV.U32 R11, RZ, RZ, R16 ;  /* 0x000000ffff0b0224 */ /* 0x000fca00078e0010 */
[----:B------:R0:W2:Y:S02]  /*24420*/  @P0 LDG.E.U16 R9, [R10.64] ;  /* 0x000000040a090981 */ /* 0x0000a4000c1e1500 */
[----:B0-----:R-:W-:Y:S02]  /*24430*/  PRMT R10, RZ, 0x7610, R10 ;  /* 0x00007610ff0a7816 */ /* 0x001fe4000000000a */
[----:B------:R-:W-:Y:S01]  /*24440*/  PRMT R11, RZ, 0x7610, R11 ;  /* 0x00007610ff0b7816 */ /* 0x000fe2000000000b */
[----:B------:R-:W-:Y:S01]  /*24450*/  STL [R1+0x379c], R6 ;  /* 0x00379c0601007387 */ /* 0x000fe20000100800 */
[----:B------:R-:W2:Y:S03]  /*24460*/  LDL R19, [R1+0xfdc] ;  /* 0x000fdc0001137983 */ /* 0x000ea60000100800 */
[----:B---3--:R-:W-:Y:S01]  /*24470*/  STL [R1+0x37a0], R7 ;  /* 0x0037a00701007387 */ /* 0x008fe20000100800 */
[----:B------:R-:W3:Y:S02]  /*24480*/  LDL R23, [R1+0xfd8] ;  /* 0x000fd80001177983 */ /* 0x000ee40000100800 */
[----:B------:R-:W3:Y:S02]  /*24490*/  LDL R14, [R1+0x1e6c] ;  /* 0x001e6c00010e7983 */ /* 0x000ee40000100800 */
[----:B----4-:R-:W-:-:S02]  /*244a0*/  @P0 IMAD.MOV.U32 R13, RZ, RZ, R12 ;  /* 0x000000ffff0d0224 */ /* 0x010fc400078e000c */
[----:B------:R-:W-:-:S05]  /*244b0*/  @P0 IMAD.MOV.U32 R12, RZ, RZ, R2 ;  /* 0x000000ffff0c0224 */ /* 0x000fca00078e0002 */
[----:B------:R2:W4:Y:S02]  /*244c0*/  @P0 LDG.E.U16 R10, [R12.64] ;  /* 0x000000040c0a0981 */ /* 0x000524000c1e1500 */
[----:B--2---:R-:W-:Y:S02]  /*244d0*/  @P0 IMAD.MOV.U32 R13, RZ, RZ, R24 ;  /* 0x000000ffff0d0224 */ /* 0x004fe400078e0018 */
[----:B------:R-:W-:-:S05]  /*244e0*/  @P0 IMAD.MOV.U32 R12, RZ, RZ, R5 ;  /* 0x000000ffff0c0224 */ /* 0x000fca00078e0005 */
[----:B------:R0:W2:Y:S01]  /*244f0*/  @P0 LDG.E.U16 R11, [R12.64] ;  /* 0x000000040c0b0981 */ /* 0x0000a2000c1e1500 */
[----:B------:R-:W-:-:S03]  /*24500*/  ISETP.GT.AND P1, PT, R4, 0x3b, PT ;  /* 0x0000003b0400780c */ /* 0x000fc60003f24270 */
[----:B------:R-:W-:Y:S01]  /*24510*/  STL [R1+0x37a4], R8 ;  /* 0x0037a40801007387 */ /* 0x000fe20000100800 */
[----:B------:R-:W2:Y:S02]  /*24520*/  LDL R17, [R1+0xfd4] ;  /* 0x000fd40001117983 */ /* 0x000ea40000100800 */
[----:B------:R-:W2:Y:S01]  /*24530*/  LDL R16, [R1+0x1e74] ;  /* 0x001e740001107983 */ /* 0x000ea20000100800 */
[----:B------:R-:W-:Y:S01]  /*24540*/  STL [R1+0x37a8], R9 ;  /* 0x0037a80901007387 */ /* 0x000fe20000100800 */
[----:B------:R-:W2:Y:S05]  /*24550*/  LDL R2, [R1+0x1e7c] ;  /* 0x001e7c0001027983 */ /* 0x000eaa0000100800 */
[----:B0-----:R-:W-:Y:S01]  /*24560*/  @P1 IMAD.MOV.U32 R12, RZ, RZ, R18 ;  /* 0x000000ffff0c1224 */ /* 0x001fe200078e0012 */
[----:B------:R-:W-:Y:S01]  /*24570*/  PRMT R20, RZ, 0x7610, R20 ;  /* 0x00007610ff147816 */ /* 0x000fe20000000014 */
[----:B------:R-:W-:Y:S01]  /*24580*/  @P1 IMAD.MOV.U32 R13, RZ, RZ, R19 ;  /* 0x000000ffff0d1224 */ /* 0x000fe200078e0013 */
[----:B----4-:R0:W-:Y:S01]  /*24590*/  STL [R1+0x37ac], R10 ;  /* 0x0037ac0a01007387 */ /* 0x0101e20000100800 */
[----:B------:R-:W4:Y:S01]  /*245a0*/  LDL R5, [R1+0x1e70] ;  /* 0x001e700001057983 */ /* 0x000f220000100800 */
[----:B0-----:R-:W-:-:S06]  /*245b0*/  PRMT R10, RZ, 0x7610, R10 ;  /* 0x00007610ff0a7816 */ /* 0x001fcc000000000a */
[----:B------:R3:W4:Y:S02]  /*245c0*/  @P1 LDG.E.U16 R10, [R12.64] ;  /* 0x000000040c0a1981 */ /* 0x000724000c1e1500 */
[----:B---3--:R-:W-:Y:S02]  /*245d0*/  @P1 IMAD.MOV.U32 R12, RZ, RZ, R14 ;  /* 0x000000ffff0c1224 */ /* 0x008fe400078e000e */
[----:B------:R-:W-:-:S05]  /*245e0*/  @P1 IMAD.MOV.U32 R13, RZ, RZ, R23 ;  /* 0x000000ffff0d1224 */ /* 0x000fca00078e0017 */
[----:B------:R0:W3:Y:S04]  /*245f0*/  @P1 LDG.E.U16 R20, [R12.64] ;  /* 0x000000040c141981 */ /* 0x0000e8000c1e1500 */
[----:B--2---:R-:W-:Y:S01]  /*24600*/  STL [R1+0x37b0], R11 ;  /* 0x0037b00b01007387 */ /* 0x004fe20000100800 */
[----:B------:R-:W2:Y:S02]  /*24610*/  LDL R19, [R1+0x1e78] ;  /* 0x001e780001137983 */ /* 0x000ea40000100800 */
[----:B------:R-:W2:Y:S01]  /*24620*/  LDL R18, [R1+0x1e80] ;  /* 0x001e800001127983 */ /* 0x000ea20000100800 */
[----:B------:R-:W-:Y:S01]  /*24630*/  PRMT R22, RZ, 0x7610, R22 ;  /* 0x00007610ff167816 */ /* 0x000fe20000000016 */
[----:B0-----:R-:W-:Y:S02]  /*24640*/  @P1 IMAD.MOV.U32 R12, RZ, RZ, R16 ;  /* 0x000000ffff0c1224 */ /* 0x001fe400078e0010 */
[----:B------:R-:W-:Y:S01]  /*24650*/  @P1 IMAD.MOV.U32 R13, RZ, RZ, R17 ;  /* 0x000000ffff0d1224 */ /* 0x000fe200078e0011 */
[----:B------:R-:W-:-:S02]  /*24660*/  PRMT R21, RZ, 0x7610, R21 ;  /* 0x00007610ff157816 */ /* 0x000fc40000000015 */
[----:B------:R-:W-:Y:S01]  /*24670*/  PRMT R15, RZ, 0x7610, R15 ;  /* 0x00007610ff0f7816 */ /* 0x000fe2000000000f */
[----:B------:R-:W2:Y:S04]  /*24680*/  LDL R14, [R1+0x1e98] ;  /* 0x001e9800010e7983 */ /* 0x000ea80000100800 */
[----:B------:R0:W2:Y:S04]  /*24690*/  @P1 LDG.E.U16 R22, [R12.64] ;  /* 0x000000040c161981 */ /* 0x0000a8000c1e1500 */
[----:B------:R-:W2:Y:S01]  /*246a0*/  LDL R8, [R1+0x1ea0] ;  /* 0x001ea00001087983 */ /* 0x000ea20000100800 */
[----:B0-----:R-:W-:-:S02]  /*246b0*/  @P1 IMAD.MOV.U32 R12, RZ, RZ, R2 ;  /* 0x000000ffff0c1224 */ /* 0x001fc400078e0002 */
[----:B----4-:R-:W-:-:S05]  /*246c0*/  @P1 IMAD.MOV.U32 R13, RZ, RZ, R5 ;  /* 0x000000ffff0d1224 */ /* 0x010fca00078e0005 */
[----:B------:R2:W4:Y:S04]  /*246d0*/  @P1 LDG.E.U16 R21, [R12.64] ;  /* 0x000000040c151981 */ /* 0x000528000c1e1500 */
[----:B------:R0:W-:Y:S04]  /*246e0*/  STL [R1+0x248], R10 ;  /* 0x0002480a01007387 */ /* 0x0001e80000100800 */
[----:B0-----:R-:W4:Y:S04]  /*246f0*/  LDL R10, [R1+0x1ea8] ;  /* 0x001ea800010a7983 */ /* 0x001f280000100800 */
[----:B---3--:R0:W-:Y:S01]  /*24700*/  STL [R1+0x240], R20 ;  /* 0x0002401401007387 */ /* 0x0081e20000100800 */
[----:B------:R-:W3:Y:S02]  /*24710*/  LDL R17, [R1+0x1ea4] ;  /* 0x001ea40001117983 */ /* 0x000ee40000100800 */
[----:B------:R-:W3:Y:S02]  /*24720*/  LDL R16, [R1+0x1eb4] ;  /* 0x001eb40001107983 */ /* 0x000ee40000100800 */
[----:B------:R-:W3:Y:S01]  /*24730*/  LDL R5, [R1+0x1eb0] ;  /* 0x001eb00001057983 */ /* 0x000ee20000100800 */
[----:B------:R-:W3:Y:S04]  /*24740*/  LDL R2, [R1+0x1ebc] ;  /* 0x001ebc0001027983 */ /* 0x000ee80000100800 */
[----:B0-----:R-:W3:Y:S01]  /*24750*/  LDL R20, [R1+0x1e8c] ;  /* 0x001e8c0001147983 */ /* 0x001ee20000100800 */
[----:B--2---:R-:W-:-:S02]  /*24760*/  @P1 IMAD.MOV.U32 R13, RZ, RZ, R19 ;  /* 0x000000ffff0d1224 */ /* 0x004fc400078e0013 */
[----:B------:R-:W-:Y:S01]  /*24770*/  @P1 IMAD.MOV.U32 R12, RZ, RZ, R18 ;  /* 0x000000ffff0c1224 */ /* 0x000fe200078e0012 */
[----:B------:R-:W-:Y:S01]  /*24780*/  ISETP.GT.AND P0, PT, R4, 0x3c, PT ;  /* 0x0000003c0400780c */ /* 0x000fe20003f04270 */
[----:B------:R-:W2:Y:S04]  /*24790*/  LDL R19, [R1+0x1eb8] ;  /* 0x001eb80001137983 */ /* 0x000ea80000100800 */
[----:B------:R0:W2:Y:S04]  /*247a0*/  @P1 LDG.E.U16 R15, [R12.64] ;  /* 0x000000040c0f1981 */ /* 0x0000a8000c1e1500 */
[----:B------:R-:W3:Y:S01]  /*247b0*/  LDL R18, [R1+0x1ec0] ;  /* 0x001ec00001127983 */ /* 0x000ee20000100800 */
[----:B0-----:R-:W-:-:S02]  /*247c0*/  PRMT R12, RZ, 0x7610, R12 ;  /* 0x00007610ff0c7816 */ /* 0x001fc4000000000c */
[----:B------:R-:W-:Y:S01]  /*247d0*/  PRMT R13, RZ, 0x7610, R13 ;  /* 0x00007610ff0d7816 */ /* 0x000fe2000000000d */
[----:B--2---:R0:W-:Y:S01]  /*247e0*/  STL [R1+0x228], R15 ;  /* 0x0002280f01007387 */ /* 0x0041e20000100800 */
[----:B----4-:R1:W-:Y:S02]  /*247f0*/  STL [R1+0x230], R21 ;  /* 0x0002301501007387 */ /* 0x0103e40000100800 */
[----:B------:R-:W2:Y:S02]  /*24800*/  LDL R23, [R1+0x1ed0] ;  /* 0x001ed00001177983 */ /* 0x000ea40000100800 */
[----:B0-----:R-:W-:Y:S02]  /*24810*/  @P0 IMAD.MOV.U32 R15, RZ, RZ, R14 ;  /* 0x000000ffff0f0224 */ /* 0x001fe400078e000e */
[----:B------:R-:W-:Y:S01]  /*24820*/  @P0 IMAD.MOV.U32 R14, RZ, RZ, R8 ;  /* 0x000000ffff0e0224 */ /* 0x000fe200078e0008 */
[----:B-1----:R-:W4:Y:S04]  /*24830*/  LDL R21, [R1+0x1eac] ;  /* 0x001eac0001157983 */ /* 0x002f280000100800 */
[----:B------:R-:W2:Y:S04]  /*24840*/  LDL R8, [R1+0x1ec8] ;  /* 0x001ec80001087983 */ /* 0x000ea80000100800 */
[----:B------:R0:W2:Y:S02]  /*24850*/  @P0 LDG.E.U16 R12, [R14.64] ;  /* 0x000000040e0c0981 */ /* 0x0000a4000c1e1500 */
[----:B0-----:R-:W-:-:S02]  /*24860*/  @P0 IMAD.MOV.U32 R14, RZ, RZ, R10 ;  /* 0x000000ffff0e0224 */ /* 0x001fc400078e000a */
[----:B---3--:R-:W-:Y:S01]  /*24870*/  @P0 IMAD.MOV.U32 R15, RZ, RZ, R20 ;  /* 0x000000ffff0f0224 */ /* 0x008fe200078e0014 */
[----:B------:R-:W3:Y:S04]  /*24880*/  LDL R10, [R1+0x1ed4] ;  /* 0x001ed400010a7983 */ /* 0x000ee80000100800 */
[----:B------:R-:W3:Y:S04]  /*24890*/  LDL R20, [R1+0x1ec4] ;  /* 0x001ec40001147983 */ /* 0x000ee80000100800 */
[----:B------:R0:W3:Y:S01]  /*248a0*/  @P0 LDG.E.U16 R13, [R14.64] ;  /* 0x000000040e0d0981 */ /* 0x0000e2000c1e1500 */
[----:B------:R1:W-:Y:S02]  /*248b0*/  STL [R1+0x238], R22 ;  /* 0x0002381601007387 */ /* 0x0003e40000100800 */
[----:B------:R-:W3:Y:S02]  /*248c0*/  LDL R25, [R1+0x1e84] ;  /* 0x001e840001197983 */ /* 0x000ee40000100800 */
[----:B------:R-:W3:Y:S01]  /*248d0*/  LDL R24, [R1+0x1e94] ;  /* 0x001e940001187983 */ /* 0x000ee20000100800 */
[----:B0-----:R-:W-:Y:S01]  /*248e0*/  PRMT R14, RZ, 0x7610, R14 ;  /* 0x00007610ff0e7816 */ /* 0x001fe2000000000e */
[----:B-1----:R-:W3:Y:S05]  /*248f0*/  LDL R22, [R1+0x1edc] ;  /* 0x001edc0001167983 */ /* 0x002eea0000100800 */
[----:B------:R0:W3:Y:S02]  /*24900*/  @P0 LDG.E.U16 R14, [R16.64] ;  /* 0x00000004100e0981 */ /* 0x0000e4000c1e1500 */
[----:B0-----:R-:W-:-:S02]  /*24910*/  @P0 IMAD.MOV.U32 R16, RZ, RZ, R2 ;  /* 0x000000ffff100224 */ /* 0x001fc400078e0002 */
[----:B------:R-:W-:Y:S01]  /*24920*/  @P0 IMAD.MOV.U32 R17, RZ, RZ, R5 ;  /* 0x000000ffff110224 */ /* 0x000fe200078e0005 */
[----:B------:R-:W3:Y:S04]  /*24930*/  LDL R2, [R1+0x1e88] ;  /* 0x001e880001027983 */ /* 0x000ee80000100800 */
[----:B------:R-:W3:Y:S01]  /*24940*/  LDL R5, [R1+0xfd0] ;  /* 0x000fd00001057983 */ /* 0x000ee20000100800 */
[----:B------:R-:W-:-:S06]  /*24950*/  PRMT R15, RZ, 0x7610, R15 ;  /* 0x00007610ff0f7816 */ /* 0x000fcc000000000f */
[----:B------:R0:W3:Y:S02]  /*24960*/  @P0 LDG.E.U16 R15, [R16.64] ;  /* 0x00000004100f0981 */ /* 0x0000e4000c1e1500 */
[----:B0-----:R-:W-:Y:S02]  /*24970*/  PRMT R16, RZ, 0x7610, R16 ;  /* 0x00007610ff107816 */ /* 0x001fe40000000010 */
[----:B------:R-:W-:-:S04]  /*24980*/  PRMT R17, RZ, 0x7610, R17 ;  /* 0x00007610ff117816 */ /* 0x000fc80000000011 */
[----:B------:R4:W3:Y:S01]  /*24990*/  @P0 LDG.E.U16 R16, [R18.64] ;  /* 0x0000000412100981 */ /* 0x0008e2000c1e1500 */
[----:B------:R-:W-:Y:S02]  /*249a0*/  PRMT R26, RZ, 0x7610, R26 ;  /* 0x00007610ff1a7816 */ /* 0x000fe4000000001a */
[----:B------:R-:W-:Y:S01]  /*249b0*/  PRMT R11, RZ, 0x7610, R11 ;  /* 0x00007610ff0b7816 */ /* 0x000fe2000000000b */
[----:B----4-:R-:W-:Y:S02]  /*249c0*/  @P0 IMAD.MOV.U32 R19, RZ, RZ, R21 ;  /* 0x000000ffff130224 */ /* 0x010fe400078e0015 */
[----:B--2---:R-:W-:Y:S02]  /*249d0*/  @P0 IMAD.MOV.U32 R18, RZ, RZ, R8 ;  /* 0x000000ffff120224 */ /* 0x004fe400078e0008 */
[----:B------:R-:W2:Y:S04]  /*249e0*/  LDL R8, [R1+0x1e9c] ;  /* 0x001e9c0001087983 */ /* 0x000ea80000100800 */
[----:B------:R0:W4:Y:S02]  /*249f0*/  @P0 LDG.E.U16 R17, [R18.64] ;  /* 0x0000000412110981 */ /* 0x000124000c1e1500 */
[----:B0-----:R-:W-:Y:S01]  /*24a00*/  PRMT R18, RZ, 0x7610, R18 ;  /* 0x00007610ff127816 */ /* 0x001fe20000000012 */
[----:B---3--:R-:W-:-:S02]  /*24a10*/  @P0 IMAD.MOV.U32 R21, RZ, RZ, R20 ;  /* 0x000000ffff150224 */ /* 0x008fc400078e0014 */
[----:B------:R-:W-:Y:S01]  /*24a20*/  @P0 IMAD.MOV.U32 R20, RZ, RZ, R10 ;  /* 0x000000ffff140224 */ /* 0x000fe200078e000a */
[----:B------:R-:W-:Y:S01]  /*24a30*/  PRMT R19, RZ, 0x7610, R19 ;  /* 0x00007610ff137816 */ /* 0x000fe20000000013 */
[----:B------:R-:W3:Y:S04]  /*24a40*/  LDL R10, [R1+0x1e90] ;  /* 0x001e9000010a7983 */ /* 0x000ee80000100800 */
[----:B------:R0:W4:Y:S02]  /*24a50*/  @P0 LDG.E.U16 R18, [R20.64] ;  /* 0x0000000414120981 */ /* 0x000124000c1e1500 */
[----:B0-----:R-:W-:Y:S02]  /*24a60*/  @P0 IMAD.MOV.U32 R20, RZ, RZ, R22 ;  /* 0x000000ffff140224 */ /* 0x001fe400078e0016 */
[----:B------:R-:W-:Y:S01]  /*24a70*/  @P0 IMAD.MOV.U32 R21, RZ, RZ, R23 ;  /* 0x000000ffff150224 */ /* 0x000fe200078e0017 */
[----:B------:R-:W4:Y:S04]  /*24a80*/  LDL R22, [R1+0x1ee0] ;  /* 0x001ee00001167983 */ /* 0x000f280000100800 */
[----:B------:R-:W4:Y:S04]  /*24a90*/  LDL R23, [R1+0x1ed8] ;  /* 0x001ed80001177983 */ /* 0x000f280000100800 */
[----:B------:R0:W4:Y:S02]  /*24aa0*/  @P0 LDG.E.U16 R19, [R20.64] ;  /* 0x0000000414130981 */ /* 0x000124000c1e1500 */
[----:B0-----:R-:W-:-:S02]  /*24ab0*/  @P1 IMAD.MOV.U32 R20, RZ, RZ, R2 ;  /* 0x000000ffff141224 */ /* 0x001fc400078e0002 */
        /* <DEDUP_REMOVED lines=8> */
[----:B------:R2:W4:Y:S01]  /*24b40*/  @P1 LDG.E.U16 R11, [R20.64] ;  /* 0x00000004140b1981 */ /* 0x000522000c1e1500 */
[----:B------:R-:W-:Y:S01]  /*24b50*/  PRMT R27, RZ, 0x7610, R27 ;  /* 0x00007610ff1b7816 */ /* 0x000fe2000000001b */
[----:B--2---:R-:W-:-:S02]  /*24b60*/  @P1 IMAD.MOV.U32 R20, RZ, RZ, R8 ;  /* 0x000000ffff141224 */ /* 0x004fc400078e0008 */
[----:B---3--:R-:W-:-:S05]  /*24b70*/  @P1 IMAD.MOV.U32 R21, RZ, RZ, R10 ;  /* 0x000000ffff151224 */ /* 0x008fca00078e000a */
[----:B------:R0:W2:Y:S04]  /*24b80*/  @P1 LDG.E.U16 R27, [R20.64] ;  /* 0x00000004141b1981 */ /* 0x0000a8000c1e1500 */
[----:B----4-:R1:W-:Y:S04]  /*24b90*/  STL [R1+0x220], R26 ;  /* 0x0002201a01007387 */ /* 0x0103e80000100800 */
[----:B-1----:R-:W3:Y:S04]  /*24ba0*/  LDL R26, [R1+0x1ef0] ;  /* 0x001ef000011a7983 */ /* 0x002ee80000100800 */
[----:B------:R1:W-:Y:S01]  /*24bb0*/  STL [R1+0x218], R11 ;  /* 0x0002180b01007387 */ /* 0x0003e20000100800 */
[----:B------:R-:W4:Y:S02]  /*24bc0*/  LDL R10, [R1+0x1ef8] ;  /* 0x001ef800010a7983 */ /* 0x000f240000100800 */
[----:B------:R-:W2:Y:S01]  /*24bd0*/  LDL R8, [R1+0x1f00] ;  /* 0x001f000001087983 */ /* 0x000ea20000100800 */
[----:B------:R-:W-:-:S02]  /*24be0*/  ISETP.GT.AND P0, PT, R4, 0x3d, PT ;  /* 0x0000003d0400780c */ /* 0x000fc40003f04270 */
[----:B0-----:R-:W-:Y:S02]  /*24bf0*/  PRMT R20, RZ, 0x7610, R20 ;  /* 0x00007610ff147816 */ /* 0x001fe40000000014 */
[----:B------:R-:W-:Y:S01]  /*24c00*/  PRMT R21, RZ, 0x7610, R21 ;  /* 0x00007610ff157816 */ /* 0x000fe20000000015 */
[----:B------:R-:W4:Y:S04]  /*24c10*/  LDL R31, [R1+0x1f04] ;  /* 0x001f0400011f7983 */ /* 0x000f280000100800 */
[----:B------:R-:W4:Y:S04]  /*24c20*/  LDL R30, [R1+0x1f14] ;  /* 0x001f1400011e7983 */ /* 0x000f280000100800 */
[----:B-1----:R-:W4:Y:S04]  /*24c30*/  LDL R11, [R1+0x1efc] ;  /* 0x001efc00010b7983 */ /* 0x002f280000100800 */
[----:B------:R-:W4:Y:S04]  /*24c40*/  LDL R43, [R1+0x1f10] ;  /* 0x001f1000012b7983 */ /* 0x000f280000100800 */
[----:B------:R0:W4:Y:S02]  /*24c50*/  @P0 LDG.E.U16 R20, [R22.64] ;  /* 0x0000000416140981 */ /* 0x000124000c1e1500 */
[----:B0-----:R-:W-:-:S02]  /*24c60*/  @P0 IMAD.MOV.U32 R22, RZ, RZ, R2 ;  /* 0x000000ffff160224 */ /* 0x001fc400078e0002 */
[----:B------:R-:W-:Y:S01]  /*24c70*/  @P0 IMAD.MOV.U32 R23, RZ, RZ, R5 ;  /* 0x000000ffff170224 */ /* 0x000fe200078e0005 */
[----:B------:R-:W4:Y:S04]  /*24c80*/  LDL R2, [R1+0x1f08] ;  /* 0x001f080001027983 */ /* 0x000f280000100800 */
[----:B------:R-:W4:Y:S04]  /*24c90*/  LDL R5, [R1+0x1eec] ;  /* 0x001eec0001057983 */ /* 0x000f280000100800 */
[----:B------:R0:W4:Y:S02]  /*24ca0*/  @P0 LDG.E.U16 R21, [R22.64] ;  /* 0x0000000416150981 */ /* 0x000124000c1e1500 */
[----:B0-----:R-:W-:-:S06]  /*24cb0*/  PRMT R22, RZ, 0x7610, R22 ;  /* 0x00007610ff167816 */ /* 0x001fcc0000000016 */
[----:B------:R3:W4:Y:S02]  /*24cc0*/  @P0 LDG.E.U16 R22, [R24.64] ;  /* 0x0000000418160981 */ /* 0x000724000c1e1500 */
[----:B---3--:R-:W-:Y:S02]  /*24cd0*/  @P0 IMAD.MOV.U32 R25, RZ, RZ, R26 ;  /* 0x000000ffff190224 */ /* 0x008fe400078e001a */
[----:B--2---:R-:W-:Y:S02]  /*24ce0*/  @P0 IMAD.MOV.U32 R26, RZ, RZ, R8 ;  /* 0x000000ffff1a0224 */ /* 0x004fe400078e0008 */
[----:B----4-:R-:W-:Y:S02]  /*24cf0*/  @P0 IMAD.MOV.U32 R24, RZ, RZ, R11 ;  /* 0x000000ffff180224 */ /* 0x010fe400078e000b */
[----:B------:R-:W2:Y:S01]  /*24d00*/  LDL R11, [R1+0x1f1c] ;  /* 0x001f1c00010b7983 */ /* 0x000ea20000100800 */
[----:B------:R0:W-:Y:S02]  /*24d10*/  STL [R1+0x210], R27 ;  /* 0x0002101b01007387 */ /* 0x0001e40000100800 */
[----:B------:R-:W3:Y:S01]  /*24d20*/  LDL R8, [R1+0x1f20] ;  /* 0x001f200001087983 */ /* 0x000ee20000100800 */
[----:B------:R-:W-:-:S02]  /*24d30*/  PRMT R23, RZ, 0x7610, R23 ;  /* 0x00007610ff177816 */ /* 0x000fc40000000017 */
[----:B------:R-:W-:Y:S01]  /*24d40*/  ISETP.GT.AND P1, PT, R4, 0x3e, PT ;  /* 0x0000003e0400780c */ /* 0x000fe20003f24270 */
[----:B------:R-:W4:Y:S04]  /*24d50*/  LDL R50, [R1+0x1f24] ;  /* 0x001f240001327983 */ /* 0x000f280000100800 */
[----:B------:R-:W3:Y:S04]  /*24d60*/  LDL R48, [R1+0x1f34] ;  /* 0x001f340001307983 */ /* 0x000ee80000100800 */
[----:B------:R1:W3:Y:S01]  /*24d70*/  @P0 LDG.E.U16 R23, [R24.64] ;  /* 0x0000000418170981 */ /* 0x0002e2000c1e1500 */
[----:B------:R-:W-:-:S02]  /*24d80*/  PRMT R28, RZ, 0x7610, R28 ;  /* 0x00007610ff1c7816 */ /* 0x000fc4000000001c */
[----:B------:R-:W-:Y:S01]  /*24d90*/  PRMT R32, RZ, 0x7610, R32 ;  /* 0x00007610ff207816 */ /* 0x000fe20000000020 */
[----:B------:R-:W3:Y:S01]  /*24da0*/  LDL R47, [R1+0x1f2c] ;  /* 0x001f2c00012f7983 */ /* 0x000ee20000100800 */
[----:B0-----:R-:W-:Y:S02]  /*24db0*/  @P0 IMAD.MOV.U32 R27, RZ, RZ, R10 ;  /* 0x000000ffff1b0224 */ /* 0x001fe400078e000a */
[----:B------:R-:W3:Y:S01]  /*24dc0*/  LDL R10, [R1+0x1f18] ;  /* 0x001f1800010a7983 */ /* 0x000ee20000100800 */
[----:B------:R-:W3:Y:S01]  /*24dd0*/  LDL R45, [R1+0x1f48] ;  /* 0x001f4800012d7983 */ /* 0x000ee20000100800 */
[----:B------:R-:W-:Y:S02]  /*24de0*/  PRMT R34, RZ, 0x7610, R34 ;  /* 0x00007610ff227816 */ /* 0x000fe40000000022 */
[----:B------:R-:W-:Y:S02]  /*24df0*/  PRMT R36, RZ, 0x7610, R36 ;  /* 0x00007610ff247816 */ /* 0x000fe40000000024 */
[----:B------:R-:W-:-:S02]  /*24e00*/  PRMT R38, RZ, 0x7610, R38 ;  /* 0x00007610ff267816 */ /* 0x000fc40000000026 */
[----:B-1----:R-:W-:Y:S02]  /*24e10*/  PRMT R24, RZ, 0x7610, R24 ;  /* 0x00007610ff187816 */ /* 0x002fe40000000018 */
[----:B------:R-:W-:Y:S02]  /*24e20*/  PRMT R25, RZ, 0x7610, R25 ;  /* 0x00007610ff197816 */ /* 0x000fe40000000019 */
[----:B------:R-:W-:Y:S02]  /*24e30*/  PRMT R40, RZ, 0x7610, R40 ;  /* 0x00007610ff287816 */ /* 0x000fe40000000028 */
[----:B------:R-:W-:Y:S02]  /*24e40*/  PRMT R42, RZ, 0x7610, R42 ;  /* 0x00007610ff2a7816 */ /* 0x000fe4000000002a */
[----:B------:R-:W-:Y:S02]  /*24e50*/  PRMT R44, RZ, 0x7610, R44 ;  /* 0x00007610ff2c7816 */ /* 0x000fe4000000002c */
[----:B------:R-:W-:Y:S01]  /*24e60*/  PRMT R7, RZ, 0x7610, R7 ;  /* 0x00007610ff077816 */ /* 0x000fe20000000007 */
[----:B------:R0:W4:Y:S04]  /*24e70*/  @P0 LDG.E.U16 R24, [R26.64] ;  /* 0x000000041a180981 */ /* 0x000128000c1e1500 */
[----:B------:R-:W4:Y:S01]  /*24e80*/  LDL R51, [R1+0x1f64] ;  /* 0x001f640001337983 */ /* 0x000f220000100800 */
[----:B0-----:R-:W-:-:S02]  /*24e90*/  @P0 IMAD.MOV.U32 R26, RZ, RZ, R2 ;  /* 0x000000ffff1a0224 */ /* 0x001fc400078e0002 */
[----:B------:R-:W-:Y:S01]  /*24ea0*/  @P0 IMAD.MOV.U32 R27, RZ, RZ, R5 ;  /* 0x000000ffff1b0224 */ /* 0x000fe200078e0005 */
[----:B------:R-:W4:Y:S04]  /*24eb0*/  LDL R2, [R1+0x1f28] ;  /* 0x001f280001027983 */ /* 0x000f280000100800 */
[----:B------:R-:W4:Y:S04]  /*24ec0*/  LDL R5, [R1+0x1f0c] ;  /* 0x001f0c0001057983 */ /* 0x000f280000100800 */
[----:B------:R0:W4:Y:S02]  /*24ed0*/  @P0 LDG.E.U16 R25, [R26.64] ;  /* 0x000000041a190981 */ /* 0x000124000c1e1500 */
[----:B0-----:R-:W-:-:S02]  /*24ee0*/  PRMT R26, RZ, 0x7610, R26 ;  /* 0x00007610ff1a7816 */ /* 0x001fc4000000001a */
[----:B------:R-:W-:-:S04]  /*24ef0*/  PRMT R27, RZ, 0x7610, R27 ;  /* 0x00007610ff1b7816 */ /* 0x000fc8000000001b */
[----:B------:R0:W4:Y:S02]  /*24f00*/  @P0 LDG.E.U16 R26, [R30.64] ;  /* 0x000000041e1a0981 */ /* 0x000124000c1e1500 */
[----:B0-----:R-:W-:Y:S02]  /*24f10*/  @P0 IMAD.MOV.U32 R31, RZ, RZ, R43 ;  /* 0x000000ffff1f0224 */ /* 0x001fe400078e002b */
[----:B------:R-:W4:Y:S01]  /*24f20*/  LDL R43, [R1+0x1f30] ;  /* 0x001f3000012b7983 */ /* 0x000f220000100800 */
[----:B--2---:R-:W-:-:S03]  /*24f30*/  @P0 IMAD.MOV.U32 R30, RZ, RZ, R11 ;  /* 0x000000ffff1e0224 */ /* 0x004fc600078e000b */
[----:B------:R-:W2:Y:S04]  /*24f40*/  LDL R11, [R1+0x1f3c] ;  /* 0x001f3c00010b7983 */ /* 0x000ea80000100800 */
[----:B------:R3:W2:Y:S02]  /*24f50*/  @P0 LDG.E.U16 R27, [R30.64] ;  /* 0x000000041e1b0981 */ /* 0x0006a4000c1e1500 */
[----:B---3--:R-:W-:Y:S02]  /*24f60*/  @P1 IMAD.MOV.U32 R30, RZ, RZ, R8 ;  /* 0x000000ffff1e1224 */ /* 0x008fe400078e0008 */
[----:B------:R-:W-:Y:S01]  /*24f70*/  @P1 IMAD.MOV.U32 R31, RZ, RZ, R10 ;  /* 0x000000ffff1f1224 */ /* 0x000fe200078e000a */
[----:B------:R-:W3:Y:S04]  /*24f80*/  LDL R8, [R1+0x1f40] ;  /* 0x001f400001087983 */ /* 0x000ee80000100800 */
[----:B------:R-:W3:Y:S04]  /*24f90*/  LDL R10, [R1+0x1f38] ;  /* 0x001f3800010a7983 */ /* 0x000ee80000100800 */
[----:B------:R4:W3:Y:S02]  /*24fa0*/  @P1 LDG.E.U16 R28, [R30.64] ;  /* 0x000000041e1c1981 */ /* 0x0008e4000c1e1500 */
[----:B----4-:R-:W-:-:S02]  /*24fb0*/  @P1 IMAD.MOV.U32 R30, RZ, RZ, R2 ;  /* 0x000000ffff1e1224 */ /* 0x010fc400078e0002 */
[----:B------:R-:W-:Y:S01]  /*24fc0*/  @P1 IMAD.MOV.U32 R31, RZ, RZ, R5 ;  /* 0x000000ffff1f1224 */ /* 0x000fe200078e0005 */
[----:B------:R-:W4:Y:S04]  /*24fd0*/  LDL R2, [R1+0x1f54] ;  /* 0x001f540001027983 */ /* 0x000f280000100800 */
[----:B------:R-:W4:Y:S04]  /*24fe0*/  LDL R5, [R1+0x1f44] ;  /* 0x001f440001057983 */ /* 0x000f280000100800 */
[----:B------:R0:W4:Y:S02]  /*24ff0*/  @P1 LDG.E.U16 R32, [R30.64] ;  /* 0x000000041e201981 */ /* 0x000124000c1e1500 */
[----:B0-----:R-:W-:-:S02]  /*25000*/  @P1 IMAD.MOV.U32 R30, RZ, RZ, R48 ;  /* 0x000000ffff1e1224 */ /* 0x001fc400078e0030 */
[----:B------:R-:W-:Y:S01]  /*25010*/  @P1 IMAD.MOV.U32 R31, RZ, RZ, R50 ;  /* 0x000000ffff1f1224 */ /* 0x000fe200078e0032 */
[----:B------:R-:W-:Y:S01]  /*25020*/  ISETP.GT.AND P0, PT, R4, 0x3f, PT ;  /* 0x0000003f0400780c */ /* 0x000fe20003f04270 */
[----:B------:R-:W4:Y:S04]  /*25030*/  LDL R50, [R1+0x1f78] ;  /* 0x001f780001327983 */ /* 0x000f280000100800 */
[----:B------:R0:W4:Y:S04]  /*25040*/  @P1 LDG.E.U16 R34, [R30.64] ;  /* 0x000000041e221981 */ /* 0x000128000c1e1500 */
[----:B------:R-:W4:Y:S01]  /*25050*/  LDL R48, [R1+0x1f74] ;  /* 0x001f740001307983 */ /* 0x000f220000100800 */
[----:B0-----:R-:W-:-:S03]  /*25060*/  @P1 IMAD.MOV.U32 R31, RZ, RZ, R43 ;  /* 0x000000ffff1f1224 */ /* 0x001fc600078e002b */
        /* <DEDUP_REMOVED lines=20> */
[----:B------:R-:W4:Y:S01]  /*251b0*/  LDL R43, [R1+0x1f94] ;  /* 0x001f9400012b7983 */ /* 0x000f220000100800 */
[----:B--2---:R-:W-:-:S03]  /*251c0*/  @P1 IMAD.MOV.U32 R30, RZ, RZ, R11 ;  /* 0x000000ffff1e1224 */ /* 0x004fc600078e000b */
[----:B------:R-:W2:Y:S04]  /*251d0*/  LDL R11, [R1+0x1f90] ;  /* 0x001f9000010b7983 */ /* 0x000ea80000100800 */
[----:B------:R3:W2:Y:S02]  /*251e0*/  @P1 LDG.E.U16 R44, [R30.64] ;  /* 0x000000041e2c1981 */ /* 0x0006a4000c1e1500 */
[----:B---3--:R-:W-:Y:S02]  /*251f0*/  @P0 IMAD.MOV.U32 R30, RZ, RZ, R8 ;  /* 0x000000ffff1e0224 */ /* 0x008fe400078e0008 */
[----:B------:R-:W-:Y:S01]  /*25200*/  @P0 IMAD.MOV.U32 R31, RZ, RZ, R10 ;  /* 0x000000ffff1f0224 */ /* 0x000fe200078e000a */
[----:B------:R-:W3:Y:S04]  /*25210*/  LDL R8, [R1+0x1f98] ;  /* 0x001f980001087983 */ /* 0x000ee80000100800 */
[----:B------:R-:W2:Y:S04]  /*25220*/  LDL R10, [R1+0x1f9c] ;  /* 0x001f9c00010a7983 */ /* 0x000ea80000100800 */
[----:B------:R4:W2:Y:S02]  /*25230*/  @P0 LDG.E.U16 R7, [R30.64] ;  /* 0x000000041e070981 */ /* 0x0008a4000c1e1500 */
[----:B----4-:R-:W-:-:S02]  /*25240*/  @P0 IMAD.MOV.U32 R30, RZ, RZ, R2 ;  /* 0x000000ffff1e0224 */ /* 0x010fc400078e0002 */
[----:B------:R-:W-:Y:S01]  /*25250*/  @P0 IMAD.MOV.U32 R31, RZ, RZ, R5 ;  /* 0x000000ffff1f0224 */ /* 0x000fe200078e0005 */
[----:B------:R-:W-:Y:S02]  /*25260*/  PRMT R52, RZ, 0x7610, R52 ;  /* 0x00007610ff347816 */ /* 0x000fe40000000034 */
[----:B------:R-:W-:-:S04]  /*25270*/  PRMT R49, RZ, 0x7610, R49 ;  /* 0x00007610ff317816 */ /* 0x000fc80000000031 */
[----:B------:R0:W4:Y:S04]  /*25280*/  @P0 LDG.E.U16 R52, [R30.64] ;  /* 0x000000041e340981 */ /* 0x000128000c1e1500 */
[----:B--2---:R1:W-:Y:S01]  /*25290*/  STL [R1+0x1cc], R7 ;  /* 0x0001cc0701007387 */ /* 0x0043e20000100800 */
[----:B------:R-:W2:Y:S02]  /*252a0*/  LDL R5, [R1+0x1fa8] ;  /* 0x001fa80001057983 */ /* 0x000ea40000100800 */
[----:B------:R-:W2:Y:S01]  /*252b0*/  LDL R2, [R1+0x2174] ;  /* 0x0021740001027983 */ /* 0x000ea20000100800 */
[----:B-1----:R-:W2:Y:S01]  /*252c0*/  LDL R7, [R1+0x1fac] ;  /* 0x001fac0001077983 */ /* 0x002ea20000100800 */
[----:B0-----:R-:W-:Y:S02]  /*252d0*/  @P0 IMAD.MOV.U32 R30, RZ, RZ, R50 ;  /* 0x000000ffff1e0224 */ /* 0x001fe400078e0032 */
[----:B------:R-:W-:Y:S01]  /*252e0*/  @P0 IMAD.MOV.U32 R31, RZ, RZ, R51 ;  /* 0x000000ffff1f0224 */ /* 0x000fe200078e0033 */
[----:B------:R-:W-:-:S04]  /*252f0*/  PRMT R46, RZ, 0x7610, R46 ;  /* 0x00007610ff2e7816 */ /* 0x000fc8000000002e */
[----:B------:R0:W4:Y:S01]  /*25300*/  @P0 LDG.E.U16 R49, [R30.64] ;  /* 0x000000041e310981 */ /* 0x000122000c1e1500 */
[----:B------:R-:W-:Y:S01]  /*25310*/  PRMT R29, RZ, 0x7610, R29 ;  /* 0x00007610ff1d7816 */ /* 0x000fe2000000001d */
[----:B0-----:R-:W-:Y:S02]  /*25320*/  @P0 IMAD.MOV.U32 R30, RZ, RZ, R47 ;  /* 0x000000ffff1e0224 */ /* 0x001fe400078e002f */
[----:B------:R-:W-:-:S05]  /*25330*/  @P0 IMAD.MOV.U32 R31, RZ, RZ, R48 ;  /* 0x000000ffff1f0224 */ /* 0x000fca00078e0030 */
[----:B------:R0:W4:Y:S01]  /*25340*/  @P0 LDG.E.U16 R46, [R30.64] ;  /* 0x000000041e2e0981 */ /* 0x000122000c1e1500 */
[----:B------:R-:W-:Y:S01]  /*25350*/  PRMT R9, RZ, 0x7610, R9 ;  /* 0x00007610ff097816 */ /* 0x000fe20000000009 */
[----:B0-----:R-:W-:Y:S02]  /*25360*/  @P0 IMAD.MOV.U32 R30, RZ, RZ, R43 ;  /* 0x000000ffff1e0224 */ /* 0x001fe400078e002b */
[----:B------:R-:W-:Y:S01]  /*25370*/  @P0 IMAD.MOV.U32 R31, RZ, RZ, R45 ;  /* 0x000000ffff1f0224 */ /* 0x000fe200078e002d */
[----:B------:R-:W-:Y:S02]  /*25380*/  PRMT R6, RZ, 0x7610, R6 ;  /* 0x00007610ff067816 */ /* 0x000fe40000000006 */
[----:B------:R-:W-:Y:S01]  /*25390*/  PRMT R0, RZ, 0x7610, R0 ;  /* 0x00007610ff007816 */ /* 0x000fe20000000000 */
[----:B------:R-:W4:Y:S04]  /*253a0*/  LDL.LU R45, [R1+0xf40] ;  /* 0x000f4000012d7983 */ /* 0x000f280000300800 */
[----:B------:R0:W4:Y:S02]  /*253b0*/  @P0 LDG.E.U16 R29, [R30.64] ;  /* 0x000000041e1d0981 */ /* 0x000124000c1e1500 */
[----:B0-----:R-:W-:-:S02]  /*253c0*/  @P0 IMAD.MOV.U32 R30, RZ, RZ, R10 ;  /* 0x000000ffff1e0224 */ /* 0x001fc400078e000a */
[----:B------:R-:W-:-:S05]  /*253d0*/  @P0 IMAD.MOV.U32 R31, RZ, RZ, R11 ;  /* 0x000000ffff1f0224 */ /* 0x000fca00078e000b */
[----:B------:R3:W4:Y:S02]  /*253e0*/  @P0 LDG.E.U16 R9, [R30.64] ;  /* 0x000000041e090981 */ /* 0x000724000c1e1500 */
[----:B---3--:R-:W-:Y:S02]  /*253f0*/  @P0 IMAD.MOV.U32 R31, RZ, RZ, R8 ;  /* 0x000000ffff1f0224 */ /* 0x008fe400078e0008 */
[----:B--2---:R-:W-:-:S05]  /*25400*/  @P0 IMAD.MOV.U32 R30, RZ, RZ, R7 ;  /* 0x000000ffff1e0224 */ /* 0x004fca00078e0007 */
[----:B------:R0:W2:Y:S02]  /*25410*/  @P0 LDG.E.U16 R6, [R30.64] ;  /* 0x000000041e060981 */ /* 0x0000a4000c1e1500 */
[----:B0-----:R-:W-:Y:S02]  /*25420*/  @P0 IMAD.MOV.U32 R30, RZ, RZ, R2 ;  /* 0x000000ffff1e0224 */ /* 0x001fe400078e0002 */
[----:B------:R-:W-:-:S05]  /*25430*/  @P0 IMAD.MOV.U32 R31, RZ, RZ, R5 ;  /* 0x000000ffff1f0224 */ /* 0x000fca00078e0005 */
[----:B------:R-:W3:Y:S04]  /*25440*/  @P0 LDG.E.U16 R0, [R30.64] ;  /* 0x000000041e000981 */ /* 0x000ee8000c1e1500 */
[----:B----4-:R0:W-:Y:S04]  /*25450*/  STL [R1+0x1b4], R46 ;  /* 0x0001b42e01007387 */ /* 0x0101e80000100800 */
[----:B------:R-:W1:Y:S04]  /*25460*/  S2R R43, SR_TID.X ;  /* 0x00000000002b7919 */ /* 0x000e680000002100 */
[----:B------:R-:W4:Y:S01]  /*25470*/  S2R R3, SR_TID.X ;  /* 0x0000000000037919 */ /* 0x000f220000002100 */
[----:B------:R-:W-:Y:S06]  /*25480*/  BAR.SYNC.DEFER_BLOCKING 0x0 ;  /* 0x0000000000007b1d */ /* 0x000fec0000010000 */
[----:B0-----:R-:W2:Y:S01]  /*25490*/  LDL.LU R46, [R1+0xf3c] ;  /* 0x000f3c00012e7983 */ /* 0x001ea20000300800 */
[----:B------:R-:W2:Y:S02]  /*254a0*/  LDL.LU R47, [R1+0xf38] ;  /* 0x000f3800012f7983 */ /* 0x000ea40000300800 */
[----:B------:R-:W2:Y:S02]  /*254b0*/  LDL.LU R48, [R1+0xf34] ;  /* 0x000f340001307983 */ /* 0x000ea40000300800 */
[----:B------:R0:W-:Y:S02]  /*254c0*/  STL [R1+0x1bc], R49 ;  /* 0x0001bc3101007387 */ /* 0x0001e40000100800 */
[----:B0-----:R-:W4:Y:S01]  /*254d0*/  LDL.LU R49, [R1+0xf30] ;  /* 0x000f300001317983 */ /* 0x001f220000300800 */
[----:B------:R-:W4:Y:S02]  /*254e0*/  LDL.LU R50, [R1+0xf2c] ;  /* 0x000f2c0001327983 */ /* 0x000f240000300800 */
[----:B------:R-:W4:Y:S02]  /*254f0*/  LDL.LU R51, [R1+0xf28] ;  /* 0x000f280001337983 */ /* 0x000f240000300800 */
[----:B------:R0:W-:Y:S02]  /*25500*/  STL [R1+0x1c4], R52 ;  /* 0x0001c43401007387 */ /* 0x0001e40000100800 */
[----:B0-----:R-:W4:Y:S01]  /*25510*/  LDL.LU R52, [R1+0xf24] ;  /* 0x000f240001347983 */ /* 0x001f220000300800 */
[----:B------:R-:W4:Y:S02]  /*25520*/  LDL.LU R53, [R1+0xea0] ;  /* 0x000ea00001357983 */ /* 0x000f240000300800 */
[----:B------:R-:W4:Y:S02]  /*25530*/  LDL.LU R54, [R1+0xe9c] ;  /* 0x000e9c0001367983 */ /* 0x000f240000300800 */
[----:B------:R-:W4:Y:S01]  /*25540*/  LDL.LU R55, [R1+0xe98] ;  /* 0x000e980001377983 */ /* 0x000f220000300800 */
[----:B------:R-:W4:Y:S01]  /*25550*/  LDL.LU R56, [R1+0xe94] ;  /* 0x000e940001387983 */ /* 0x000f220000300800 */
[----:B------:R-:W4:Y:S02]  /*25560*/  LDL.LU R57, [R1+0xe90] ;  /* 0x000e900001397983 */ /* 0x000f240000300800 */
[----:B------:R-:W4:Y:S02]  /*25570*/  LDL.LU R58, [R1+0xe8c] ;  /* 0x000e8c00013a7983 */ /* 0x000f240000300800 */
[----:B------:R-:W4:Y:S01]  /*25580*/  LDL.LU R59, [R1+0xe88] ;  /* 0x000e8800013b7983 */ /* 0x000f220000300800 */
[----:B------:R-:W4:Y:S01]  /*25590*/  LDL.LU R61, [R1+0xe84] ;  /* 0x000e8400013d7983 */ /* 0x000f220000300800 */
[----:B------:R-:W4:Y:S02]  /*255a0*/  LDL.LU R2, [R1+0xe00] ;  /* 0x000e000001027983 */ /* 0x000f240000300800 */
[----:B------:R-:W4:Y:S01]  /*255b0*/  LDL.LU R60, [R1+0xdfc] ;  /* 0x000dfc00013c7983 */ /* 0x000f220000300800 */
[----:B---3--:R0:W-:Y:S04]  /*255c0*/  STL [R1+0x198], R0 ;  /* 0x0001980001007387 */ /* 0x0081e80000100800 */
[----:B0-----:R-:W3:Y:S01]  /*255d0*/  LDL.LU R0, [R1+0xdf8] ;  /* 0x000df80001007983 */ /* 0x001ee20000300800 */
[----:B------:R-:W-:Y:S02]  /*255e0*/  STL [R1+0x3700], R31 ;  /* 0x0037001f01007387 */ /* 0x000fe40000100800 */
[----:B------:R-:W-:Y:S02]  /*255f0*/  STL [R1+0x3708], R31 ;  /* 0x0037081f01007387 */ /* 0x000fe40000100800 */
[----:B------:R1:W-:Y:S01]  /*25600*/  STL [R1+0x1ac], R29 ;  /* 0x0001ac1d01007387 */ /* 0x0003e20000100800 */
[----:B------:R-:W-:Y:S01]  /*25610*/  STL [R1+0x3710], R31 ;  /* 0x0037101f01007387 */ /* 0x000fe20000100800 */
[----:B------:R-:W-:Y:S02]  /*25620*/  STL [R1+0x3718], R31 ;  /* 0x0037181f01007387 */ /* 0x000fe40000100800 */
[----:B------:R-:W-:Y:S02]  /*25630*/  STL [R1+0x1a4], R9 ;  /* 0x0001a40901007387 */ /* 0x000fe40000100800 */
[----:B------:R-:W-:Y:S01]  /*25640*/  STL [R1+0x3720], R31 ;  /* 0x0037201f01007387 */ /* 0x000fe20000100800 */
[----:B------:R-:W-:Y:S01]  /*25650*/  STL [R1+0x3728], R31 ;  /* 0x0037281f01007387 */ /* 0x000fe20000100800 */
[----:B--2---:R0:W-:Y:S01]  /*25660*/  STL [R1+0x19c], R6 ;  /* 0x00019c0601007387 */ /* 0x0041e20000100800 */
[----:B-1----:R-:W-:-:S02]  /*25670*/  LOP3.LUT R29, R43, 0x1f, RZ, 0xc0, !PT ;  /* 0x0000001f2b1d7812 */ /* 0x002fc400078ec0ff */
[----:B------:R-:W-:Y:S01]  /*25680*/  LOP3.LUT R5, R43, 0x1f, RZ, 0xc0, !PT ;  /* 0x0000001f2b057812 */ /* 0x000fe200078ec0ff */
[----:B------:R-:W-:Y:S01]  /*25690*/  STL [R1+0x3730], R31 ;  /* 0x0037301f01007387 */ /* 0x000fe20000100800 */
[----:B------:R-:W-:Y:S01]  /*256a0*/  STL [R1+0x3738], R31 ;  /* 0x0037381f01007387 */ /* 0x000fe20000100800 */
[----:B0-----:R-:W-:Y:S02]  /*256b0*/  LOP3.LUT R6, R29, 0x20, RZ, 0xfc, !PT ;  /* 0x000000201d067812 */ /* 0x001fe400078efcff */
[----:B------:R-:W-:Y:S01]  /*256c0*/  STL [R1+0x36f8], R30 ;  /* 0x0036f81e01007387 */ /* 0x000fe20000100800 */
[----:B------:R0:W-:Y:S01]  /*256d0*/  STL [R1+0x373c], R30 ;  /* 0x00373c1e01007387 */ /* 0x0001e20000100800 */
[-C--:B------:R-:W-:Y:S02]  /*256e0*/  ISETP.GE.AND P0, PT, R5, R4.reuse, PT ;  /* 0x000000040500720c */ /* 0x080fe40003f06270 */
[----:B------:R-:W-:Y:S02]  /*256f0*/  ISETP.GE.AND P1, PT, R6, R4, PT ;  /* 0x000000040600720c */ /* 0x000fe40003f26270 */
[----:B----4-:R-:W-:Y:S01]  /*25700*/  LOP3.LUT R3, R3, 0x1f, RZ, 0xc0, !PT ;  /* 0x0000001f03037812 */ /* 0x010fe200078ec0ff */
[----:B------:R-:W2:Y:S04]  /*25710*/  LDL.LU R4, [R1+0xdf4] ;  /* 0x000df40001047983 */ /* 0x000ea80000300800 */
[----:B0-----:R-:W4:Y:S01]  /*25720*/  LDL.LU R30, [R1+0xdf0] ;  /* 0x000df000011e7983 */ /* 0x001f220000300800 */
[----:B------:R-:W4:Y:S02]  /*25730*/  LDL.LU R31, [R1+0xdec] ;  /* 0x000dec00011f7983 */ /* 0x000f240000300800 */
[----:B------:R-:W4:Y:S02]  /*25740*/  LDL.LU R11, [R1+0xde8] ;  /* 0x000de800010b7983 */ /* 0x000f240000300800 */
[----:B------:R-:W4:Y:S01]  /*25750*/  LDL.LU R10, [R1+0xde4] ;  /* 0x000de400010a7983 */ /* 0x000f220000300800 */
[----:B------:R-:W4:Y:S01]  /*25760*/  LDL.LU R9, [R1+0xd7c] ;  /* 0x000d7c0001097983 */ /* 0x000f220000300800 */
[----:B------:R-:W-:-:S02]  /*25770*/  IMAD.SHL.U32 R3, R3, 0x2, RZ ;  /* 0x0000000203037824 */ /* 0x000fc400078e00ff */
[----:B------:R-:W4:Y:S02]  /*25780*/  LDL.LU R8, [R1+0xd78] ;  /* 0x000d780001087983 */ /* 0x000f240000300800 */
[----:B------:R-:W4:Y:S01]  /*25790*/  LDL.LU R7, [R1+0xd74] ;  /* 0x000d740001077983 */ /* 0x000f220000300800 */
[----:B------:R-:W4:Y:S01]  /*257a0*/  LDL.LU R6, [R1+0xd70] ;  /* 0x000d700001067983 */ /* 0x000f220000300800 */
[----:B------:R-:W4:Y:S02]  /*257b0*/  LDL.LU R5, [R1+0xd6c] ;  /* 0x000d6c0001057983 */ /* 0x000f240000300800 */
[----:B------:R-:W4:Y:S01]  /*257c0*/  LDL.LU R29, [R1+0xd68] ;  /* 0x000d6800011d7983 */ /* 0x000f220000300800 */
[----:B------:R0:W-:Y:S01]  /*257d0*/  STS.U16 [R3], R45 ;  /* 0x0000002d03007388 */ /* 0x0001e20000000400 */
[----:B------:R-:W4:Y:S03]  /*257e0*/  LDL.LU R43, [R1+0xd64] ;  /* 0x000d6400012b7983 */ /* 0x000f260000300800 */
[----:B------:R1:W-:Y:S04]  /*257f0*/  STS.U16 [R3+0x40], R46 ;  /* 0x0000402e03007388 */ /* 0x0003e80000000400 */
[----:B------:R1:W-:Y:S04]  /*25800*/  STS.U16 [R3+0x80], R47 ;  /* 0x0000802f03007388 */ /* 0x0003e80000000400 */
[----:B------:R1:W-:Y:S04]  /*25810*/  STS.U16 [R3+0xc0], R48 ;  /* 0x0000c03003007388 */ /* 0x0003e80000000400 */
[----:B------:R1:W-:Y:S04]  /*25820*/  STS.U16 [R3+0x100], R49 ;  /* 0x0001003103007388 */ /* 0x0003e80000000400 */
[----:B------:R1:W-:Y:S04]  /*25830*/  STS.U16 [R3+0x140], R50 ;  /* 0x0001403203007388 */ /* 0x0003e80000000400 */
[----:B0-----:R-:W4:Y:S01]  /*25840*/  LDL.LU R45, [R1+0xd60] ;  /* 0x000d6000012d7983 */ /* 0x001f220000300800 */
[----:B-1----:R-:W4:Y:S02]  /*25850*/  LDL.LU R46, [R1+0xca4] ;  /* 0x000ca400012e7983 */ /* 0x002f240000300800 */
[----:B------:R-:W4:Y:S01]  /*25860*/  LDL.LU R47, [R1+0xca0] ;  /* 0x000ca000012f7983 */ /* 0x000f220000300800 */
[----:B------:R-:W4:Y:S01]  /*25870*/  LDL.LU R48, [R1+0xc9c] ;  /* 0x000c9c0001307983 */ /* 0x000f220000300800 */
[----:B------:R-:W4:Y:S03]  /*25880*/  LDL.LU R49, [R1+0xc98] ;  /* 0x000c980001317983 */ /* 0x000f260000300800 */
[----:B------:R0:W-:Y:S01]  /*25890*/  STS.U16 [R3+0x180], R51 ;  /* 0x0001803303007388 */ /* 0x0001e20000000400 */
        /* <DEDUP_REMOVED lines=22> */
[----:B------:R-:W4:Y:S02]  /*25a00*/  LDL.LU R2, [R1+0xc08] ;  /* 0x000c080001027983 */ /* 0x000f240000300800 */
[----:B------:R-:W4:Y:S01]  /*25a10*/  LDL.LU R60, [R1+0xba4] ;  /* 0x000ba400013c7983 */ /* 0x000f220000300800 */
[----:B---3--:R0:W-:Y:S04]  /*25a20*/  STS.U16 [R3+0x1080], R0 ;  /* 0x0010800003007388 */ /* 0x0081e80000000400 */
[----:B0-----:R-:W3:Y:S04]  /*25a30*/  LDL.LU R0, [R1+0xba0] ;  /* 0x000ba00001007983 */ /* 0x001ee80000300800 */
[----:B--2---:R0:W-:Y:S04]  /*25a40*/  STS.U16 [R3+0x10c0], R4 ;  /* 0x0010c00403007388 */ /* 0x0041e80000000400 */
[----:B----4-:R1:W-:Y:S04]  /*25a50*/  STS.U16 [R3+0x1100], R30 ;  /* 0x0011001e03007388 */ /* 0x0103e80000000400 */
[----:B------:R2:W-:Y:S04]  /*25a60*/  STS.U16 [R3+0x1140], R31 ;  /* 0x0011401f03007388 */ /* 0x0005e80000000400 */
[----:B0-----:R-:W4:Y:S04]  /*25a70*/  LDL.LU R4, [R1+0xb9c] ;  /* 0x000b9c0001047983 */ /* 0x001f280000300800 */
[----:B------:R0:W-:Y:S04]  /*25a80*/  STS.U16 [R3+0x1180], R11 ;  /* 0x0011800b03007388 */ /* 0x0001e80000000400 */
[----:B------:R0:W-:Y:S04]  /*25a90*/  STS.U16 [R3+0x11c0], R10 ;  /* 0x0011c00a03007388 */ /* 0x0001e80000000400 */
[----:B------:R0:W-:Y:S04]  /*25aa0*/  STS.U16 [R3+0x1840], R9 ;  /* 0x0018400903007388 */ /* 0x0001e80000000400 */
[----:B------:R0:W-:Y:S04]  /*25ab0*/  STS.U16 [R3+0x1800], R8 ;  /* 0x0018000803007388 */ /* 0x0001e80000000400 */
[----:B-1----:R-:W4:Y:S01]  /*25ac0*/  LDL.LU R30, [R1+0xb98] ;  /* 0x000b9800011e7983 */ /* 0x002f220000300800 */
[----:B--2---:R-:W2:Y:S02]  /*25ad0*/  LDL.LU R31, [R1+0xb94] ;  /* 0x000b9400011f7983 */ /* 0x004ea40000300800 */
[----:B0-----:R-:W2:Y:S01]  /*25ae0*/  LDL.LU R11, [R1+0xb90] ;  /* 0x000b9000010b7983 */ /* 0x001ea20000300800 */
[----:B------:R-:W2:Y:S01]  /*25af0*/  LDL.LU R10, [R1+0xb8c] ;  /* 0x000b8c00010a7983 */ /* 0x000ea20000300800 */
[----:B------:R-:W2:Y:S03]  /*25b00*/  LDL.LU R9, [R1+0xb88] ;  /* 0x000b880001097983 */ /* 0x000ea60000300800 */
[----:B------:R0:W-:Y:S01]  /*25b10*/  STS.U16 [R3+0x18c0], R7 ;  /* 0x0018c00703007388 */ /* 0x0001e20000000400 */
[----:B------:R-:W2:Y:S03]  /*25b20*/  LDL.LU R8, [R1+0x654] ;  /* 0x0006540001087983 */ /* 0x000ea60000300800 */
[----:B------:R1:W-:Y:S04]  /*25b30*/  STS.U16 [R3+0x1880], R6 ;  /* 0x0018800603007388 */ /* 0x0003e80000000400 */
[----:B------:R1:W-:Y:S04]  /*25b40*/  STS.U16 [R3+0x1940], R5 ;  /* 0x0019400503007388 */ /* 0x0003e80000000400 */
[----:B------:R1:W-:Y:S04]  /*25b50*/  STS.U16 [R3+0x1900], R29 ;  /* 0x0019001d03007388 */ /* 0x0003e80000000400 */
[----:B------:R1:W-:Y:S04]  /*25b60*/  STS.U16 [R3+0x19c0], R43 ;  /* 0x0019c02b03007388 */ /* 0x0003e80000000400 */
[----:B------:R1:W-:Y:S04]  /*25b70*/  STS.U16 [R3+0x1980], R45 ;  /* 0x0019802d03007388 */ /* 0x0003e80000000400 */
[----:B0-----:R-:W2:Y:S01]  /*25b80*/  LDL.LU R7, [R1+0x650] ;  /* 0x0006500001077983 */ /* 0x001ea20000300800 */
[----:B-1----:R-:W2:Y:S02]  /*25b90*/  LDL.LU R6, [R1+0x64c] ;  /* 0x00064c0001067983 */ /* 0x002ea40000300800 */
[----:B------:R-:W2:Y:S01]  /*25ba0*/  LDL.LU R5, [R1+0x648] ;  /* 0x0006480001057983 */ /* 0x000ea20000300800 */
        /* <DEDUP_REMOVED lines=37> */
[----:B---3--:R0:W-:Y:S04]  /*25e00*/  STS.U16 [R3+0x3040], R0 ;  /* 0x0030400003007388 */ /* 0x0081e80000000400 */
[----:B0-----:R-:W3:Y:S04]  /*25e10*/  LDL.LU R0, [R1+0x2a4] ;  /* 0x0002a40001007983 */ /* 0x001ee80000300800 */
[----:B----4-:R-:W-:Y:S04]  /*25e20*/  STS.U16 [R3+0x3080], R4 ;  /* 0x0030800403007388 */ /* 0x010fe80000000400 */
[----:B------:R-:W-:Y:S04]  /*25e30*/  STS.U16 [R3+0x30c0], R30 ;  /* 0x0030c01e03007388 */ /* 0x000fe80000000400 */
[----:B--2---:R-:W-:Y:S04]  /*25e40*/  STS.U16 [R3+0x3100], R31 ;  /* 0x0031001f03007388 */ /* 0x004fe80000000400 */
[----:B------:R-:W-:Y:S04]  /*25e50*/  STS.U16 [R3+0x3140], R11 ;  /* 0x0031400b03007388 */ /* 0x000fe80000000400 */
[----:B------:R-:W-:Y:S04]  /*25e60*/  STS.U16 [R3+0x3180], R10 ;  /* 0x0031800a03007388 */ /* 0x000fe80000000400 */
[----:B------:R0:W-:Y:S04]  /*25e70*/  STS.U16 [R3+0x3900], R43 ;  /* 0x0039002b03007388 */ /* 0x0001e80000000400 */
[----:B------:R1:W-:Y:S04]  /*25e80*/  STS.U16 [R3+0x39c0], R45 ;  /* 0x0039c02d03007388 */ /* 0x0003e80000000400 */
[----:B0-----:R-:W2:Y:S04]  /*25e90*/  LDL.LU R43, [R1+0x2a0] ;  /* 0x0002a000012b7983 */ /* 0x001ea80000300800 */
[----:B------:R0:W-:Y:S01]  /*25ea0*/  STS.U16 [R3+0x3980], R46 ;  /* 0x0039802e03007388 */ /* 0x0001e20000000400 */
[----:B-1----:R-:W4:Y:S03]  /*25eb0*/  LDL.LU R45, [R1+0x29c] ;  /* 0x00029c00012d7983 */ /* 0x002f260000300800 */
        /* <DEDUP_REMOVED lines=14> */
[----:B0-----:R-:W4:Y:S01]  /*25fa0*/  LDL.LU R52, [R1+0x214] ;  /* 0x0002140001347983 */ /* 0x001f220000300800 */
[----:B-1----:R-:W4:Y:S02]  /*25fb0*/  LDL.LU R53, [R1+0x20c] ;  /* 0x00020c0001357983 */ /* 0x002f240000300800 */
[----:B------:R-:W4:Y:S01]  /*25fc0*/  LDL.LU R54, [R1+0x208] ;  /* 0x0002080001367983 */ /* 0x000f220000300800 */
[----:B------:R-:W-:Y:S04]  /*25fd0*/  STS.U16 [R3+0x31c0], R9 ;  /* 0x0031c00903007388 */ /* 0x000fe80000000400 */
        /* <DEDUP_REMOVED lines=13> */
[----:B---3--:R0:W-:Y:S04]  /*260b0*/  STS.U16 [R3+0x5000], R0 ;  /* 0x0050000003007388 */ /* 0x0081e80000000400 */
[----:B0-----:R-:W3:Y:S01]  /*260c0*/  LDL.LU R0, [R1+0x204] ;  /* 0x0002040001007983 */ /* 0x001ee20000300800 */
[----:B------:R-:W3:Y:S02]  /*260d0*/  LDL.LU R4, [R1+0x200] ;  /* 0x0002000001047983 */ /* 0x000ee40000300800 */
[----:B------:R-:W3:Y:S02]  /*260e0*/  LDL.LU R30, [R1+0x1fc] ;  /* 0x0001fc00011e7983 */ /* 0x000ee40000300800 */
[----:B------:R-:W3:Y:S01]  /*260f0*/  LDL.LU R31, [R1+0x1f8] ;  /* 0x0001f800011f7983 */ /* 0x000ee20000300800 */
[----:B------:R-:W3:Y:S01]  /*26100*/  LDL.LU R11, [R1+0x194] ;  /* 0x00019400010b7983 */ /* 0x000ee20000300800 */
        /* <DEDUP_REMOVED lines=15> */
[----:B--2---:R0:W-:Y:S04]  /*26200*/  STS.U16 [R3+0x5040], R43 ;  /* 0x0050402b03007388 */ /* 0x0041e80000000400 */
[----:B----4-:R1:W-:Y:S04]  /*26210*/  STS.U16 [R3+0x5080], R45 ;  /* 0x0050802d03007388 */ /* 0x0103e80000000400 */
[----:B0-----:R-:W2:Y:S04]  /*26220*/  LDL.LU R43, [R1+0x37e0] ;  /* 0x0037e000012b7983 */ /* 0x001ea80000300800 */
[----:B-1----:R-:W2:Y:S04]  /*26230*/  LDL.LU R45, [R1+0x37dc] ;  /* 0x0037dc00012d7983 */ /* 0x002ea80000300800 */
[----:B------:R0:W-:Y:S04]  /*26240*/  STS.U16 [R3+0x50c0], R46 ;  /* 0x0050c02e03007388 */ /* 0x0001e80000000400 */
[----:B------:R1:W-:Y:S04]  /*26250*/  STS.U16 [R3+0x5100], R47 ;  /* 0x0051002f03007388 */ /* 0x0003e80000000400 */
[----:B------:R1:W-:Y:S04]  /*26260*/  STS.U16 [R3+0x5140], R48 ;  /* 0x0051403003007388 */ /* 0x0003e80000000400 */
[----:B------:R1:W-:Y:S04]  /*26270*/  STS.U16 [R3+0x5180], R49 ;  /* 0x0051803103007388 */ /* 0x0003e80000000400 */
[----:B------:R1:W-:Y:S04]  /*26280*/  STS.U16 [R3+0x51c0], R50 ;  /* 0x0051c03203007388 */ /* 0x0003e80000000400 */
[----:B------:R1:W-:Y:S04]  /*26290*/  STS.U16 [R3+0x5840], R51 ;  /* 0x0058403303007388 */ /* 0x0003e80000000400 */
[----:B0-----:R-:W2:Y:S01]  /*262a0*/  LDL.LU R46, [R1+0x37d8] ;  /* 0x0037d800012e7983 */ /* 0x001ea20000300800 */
[----:B-1----:R-:W2:Y:S02]  /*262b0*/  LDL.LU R47, [R1+0x37d4] ;  /* 0x0037d400012f7983 */ /* 0x002ea40000300800 */
[----:B------:R-:W2:Y:S02]  /*262c0*/  LDL.LU R48, [R1+0x37d0] ;  /* 0x0037d00001307983 */ /* 0x000ea40000300800 */
[----:B------:R-:W2:Y:S01]  /*262d0*/  LDL.LU R49, [R1+0x37cc] ;  /* 0x0037cc0001317983 */ /* 0x000ea20000300800 */
[----:B------:R-:W2:Y:S01]  /*262e0*/  LDL.LU R50, [R1+0x37c8] ;  /* 0x0037c80001327983 */ /* 0x000ea20000300800 */
[----:B------:R-:W2:Y:S03]  /*262f0*/  LDL.LU R51, [R1+0x37c4] ;  /* 0x0037c40001337983 */ /* 0x000ea60000300800 */
[----:B------:R0:W-:Y:S04]  /*26300*/  STS.U16 [R3+0x5800], R52 ;  /* 0x0058003403007388 */ /* 0x0001e80000000400 */
[----:B------:R1:W-:Y:S04]  /*26310*/  STS.U16 [R3+0x58c0], R53 ;  /* 0x0058c03503007388 */ /* 0x0003e80000000400 */
[----:B------:R1:W-:Y:S04]  /*26320*/  STS.U16 [R3+0x5880], R54 ;  /* 0x0058803603007388 */ /* 0x0003e80000000400 */
[----:B0-----:R-:W2:Y:S01]  /*26330*/  LDL.LU R52, [R1+0x37c0] ;  /* 0x0037c00001347983 */ /* 0x001ea20000300800 */
[----:B-1----:R-:W2:Y:S02]  /*26340*/  LDL.LU R53, [R1+0x37bc] ;  /* 0x0037bc0001357983 */ /* 0x002ea40000300800 */
[----:B------:R-:W2:Y:S01]  /*26350*/  LDL.LU R54, [R1+0x37b8] ;  /* 0x0037b80001367983 */ /* 0x000ea20000300800 */
[----:B---3--:R0:W-:Y:S04]  /*26360*/  STS.U16 [R3+0x5940], R0 ;  /* 0x0059400003007388 */ /* 0x0081e80000000400 */
[----:B------:R1:W-:Y:S04]  /*26370*/  STS.U16 [R3+0x59c0], R30 ;  /* 0x0059c01e03007388 */ /* 0x0003e80000000400 */
[----:B------:R3:W-:Y:S04]  /*26380*/  STS.U16 [R3+0x5980], R31 ;  /* 0x0059801f03007388 */ /* 0x0007e80000000400 */
[----:B------:R3:W-:Y:S04]  /*26390*/  STS.U16 [R3+0x6000], R11 ;  /* 0x0060000b03007388 */ /* 0x0007e80000000400 */
[----:B------:R3:W-:Y:S04]  /*263a0*/  STS.U16 [R3+0x6040], R10 ;  /* 0x0060400a03007388 */ /* 0x0007e80000000400 */
[----:B------:R3:W-:Y:S04]  /*263b0*/  STS.U16 [R3+0x6080], R9 ;  /* 0x0060800903007388 */ /* 0x0007e80000000400 */
[----:B0-----:R-:W4:Y:S01]  /*263c0*/  LDL.LU R0, [R1+0x37b4] ;  /* 0x0037b40001007983 */ /* 0x001f220000300800 */
[----:B-1----:R-:W4:Y:S02]  /*263d0*/  LDL.LU R30, [R1+0xf20] ;  /* 0x000f2000011e7983 */ /* 0x002f240000300800 */
[----:B---3--:R-:W3:Y:S02]  /*263e0*/  LDL.LU R31, [R1+0xf1c] ;  /* 0x000f1c00011f7983 */ /* 0x008ee40000300800 */
[----:B------:R-:W3:Y:S01]  /*263f0*/  LDL.LU R11, [R1+0xf18] ;  /* 0x000f1800010b7983 */ /* 0x000ee20000300800 */
[----:B------:R-:W3:Y:S04]  /*26400*/  LDL.LU R10, [R1+0xf14] ;  /* 0x000f1400010a7983 */ /* 0x000ee80000300800 */
[----:B------:R0:W-:Y:S01]  /*26410*/  STS.U16 [R3+0x60c0], R8 ;  /* 0x0060c00803007388 */ /* 0x0001e20000000400 */
[----:B------:R-:W3:Y:S03]  /*26420*/  LDL.LU R9, [R1+0xf10] ;  /* 0x000f100001097983 */ /* 0x000ee60000300800 */
[----:B------:R1:W-:Y:S04]  /*26430*/  STS.U16 [R3+0x6100], R7 ;  /* 0x0061000703007388 */ /* 0x0003e80000000400 */
[----:B------:R1:W-:Y:S04]  /*26440*/  STS.U16 [R3+0x6140], R6 ;  /* 0x0061400603007388 */ /* 0x0003e80000000400 */
[----:B------:R1:W-:Y:S04]  /*26450*/  STS.U16 [R3+0x6180], R5 ;  /* 0x0061800503007388 */ /* 0x0003e80000000400 */
[----:B------:R1:W-:Y:S04]  /*26460*/  STS.U16 [R3+0x61c0], R29 ;  /* 0x0061c01d03007388 */ /* 0x0003e80000000400 */
[----:B------:R1:W-:Y:S04]  /*26470*/  STS.U16 [R3+0x6840], R55 ;  /* 0x0068403703007388 */ /* 0x0003e80000000400 */
[----:B0-----:R-:W3:Y:S01]  /*26480*/  LDL.LU R8, [R1+0xf0c] ;  /* 0x000f0c0001087983 */ /* 0x001ee20000300800 */
[----:B-1----:R-:W3:Y:S02]  /*26490*/  LDL.LU R7, [R1+0xf08] ;  /* 0x000f080001077983 */ /* 0x002ee40000300800 */
[----:B------:R-:W3:Y:S01]  /*264a0*/  LDL.LU R6, [R1+0xf04] ;  /* 0x000f040001067983 */ /* 0x000ee20000300800 */
[----:B------:R-:W3:Y:S01]  /*264b0*/  LDL.LU R5, [R1+0xe80] ;  /* 0x000e800001057983 */ /* 0x000ee20000300800 */
[----:B------:R-:W3:Y:S03]  /*264c0*/  LDL.LU R29, [R1+0xe7c] ;  /* 0x000e7c00011d7983 */ /* 0x000ee60000300800 */
[----:B------:R0:W-:Y:S01]  /*264d0*/  STS.U16 [R3+0x6800], R56 ;  /* 0x0068003803007388 */ /* 0x0001e20000000400 */
[----:B------:R-:W3:Y:S03]  /*264e0*/  LDL.LU R55, [R1+0xe78] ;  /* 0x000e780001377983 */ /* 0x000ee60000300800 */
        /* <DEDUP_REMOVED lines=9> */
[----:B------:R0:W-:Y:S04]  /*26580*/  STS.U16 [R3+0x69c0], R2 ;  /* 0x0069c00203007388 */ /* 0x0001e80000000400 */
[----:B------:R1:W-:Y:S04]  /*26590*/  STS.U16 [R3+0x6980], R60 ;  /* 0x0069803c03007388 */ /* 0x0003e80000000400 */
[----:B0-----:R-:W3:Y:S01]  /*265a0*/  LDL.LU R2, [R1+0xde0] ;  /* 0x000de00001027983 */ /* 0x001ee20000300800 */
[----:B-1----:R-:W3:Y:S03]  /*265b0*/  LDL.LU R60, [R1+0xddc] ;  /* 0x000ddc00013c7983 */ /* 0x002ee60000300800 */
[----:B------:R0:W-:Y:S04]  /*265c0*/  STS.U16 [R3+0x5900], R4 ;  /* 0x0059000403007388 */ /* 0x0001e80000000400 */
[----:B------:R-:W-:Y:S04]  /*265d0*/  STS.U16 [R3+0x7840], R12 ;  /* 0x0078400c03007388 */ /* 0x000fe80000000400 */
[----:B------:R-:W-:Y:S04]  /*265e0*/  STS.U16 [R3+0x7800], R13 ;  /* 0x0078000d03007388 */ /* 0x000fe80000000400 */
[----:B------:R-:W-:Y:S04]  /*265f0*/  STS.U16 [R3+0x78c0], R14 ;  /* 0x0078c00e03007388 */ /* 0x000fe80000000400 */
[----:B--2---:R-:W-:Y:S04]  /*26600*/  STS.U16 [R3+0x71c0], R47 ;  /* 0x0071c02f03007388 */ /* 0x004fe80000000400 */
[----:B------:R-:W-:Y:S04]  /*26610*/  STS.U16 [R3+0x7180], R48 ;  /* 0x0071803003007388 */ /* 0x000fe80000000400 */
[----:B------:R-:W-:Y:S01]  /*26620*/  STS.U16 [R3+0x7140], R49 ;  /* 0x0071403103007388 */ /* 0x000fe20000000400 */
[----:B0-----:R-:W-:-:S03]  /*26630*/  LOP3.LUT R4, R3, 0x10, RZ, 0x3c, !PT ;  /* 0x0000001003047812 */ /* 0x001fc600078e3cff */
[----:B------:R-:W-:Y:S04]  /*26640*/  STS.U16 [R3+0x70c0], R51 ;  /* 0x0070c03303007388 */ /* 0x000fe80000000400 */
[----:B------:R-:W-:Y:S04]  /*26650*/  STS.U16 [R3+0x7100], R50 ;  /* 0x0071003203007388 */ /* 0x000fe80000000400 */
[----:B------:R-:W-:Y:S04]  /*26660*/  STS.U16 [R3+0x7880], R15 ;  /* 0x0078800f03007388 */ /* 0x000fe80000000400 */
[----:B------:R-:W-:Y:S04]  /*26670*/  STS.U16 [R3+0x7940], R16 ;  /* 0x0079401003007388 */ /* 0x000fe80000000400 */
[----:B------:R-:W-:Y:S04]  /*26680*/  STS.U16 [R3+0x7900], R17 ;  /* 0x0079001103007388 */ /* 0x000fe80000000400 */
[----:B------:R-:W-:Y:S04]  /*26690*/  STS.U16 [R3+0x79c0], R18 ;  /* 0x0079c01203007388 */ /* 0x000fe80000000400 */
[----:B------:R-:W-:Y:S04]  /*266a0*/  STS.U16 [R3+0x7980], R19 ;  /* 0x0079801303007388 */ /* 0x000fe80000000400 */
[----:B------:R-:W-:Y:S01]  /*266b0*/  STL [R1+0x3748], R54 ;  /* 0x0037483601007387 */ /* 0x000fe20000100800 */
[----:B------:R-:W-:Y:S02]  /*266c0*/  STL [R1+0x374c], R53 ;  /* 0x00374c3501007387 */ /* 0x000fe40000100800 */
[----:B------:R-:W-:Y:S02]  /*266d0*/  STL [R1+0x3750], R52 ;  /* 0x0037503401007387 */ /* 0x000fe40000100800 */
[----:B------:R-:W-:Y:S01]  /*266e0*/  STL [R1+0x3754], R51 ;  /* 0x0037543301007387 */ /* 0x000fe20000100800 */
[----:B------:R-:W-:Y:S04]  /*266f0*/  STS.U16 [R3+0x7000], R54 ;  /* 0x0070003603007388 */ /* 0x000fe80000000400 */
[----:B------:R-:W-:Y:S04]  /*26700*/  STS.U16 [R3+0x7040], R53 ;  /* 0x0070403503007388 */ /* 0x000fe80000000400 */
[----:B------:R-:W-:Y:S04]  /*26710*/  STS.U16 [R3+0x7080], R52 ;  /* 0x0070803403007388 */ /* 0x000fe80000000400 */
[----:B------:R-:W-:Y:S01]  /*26720*/  STL [R1+0x3758], R50 ;  /* 0x0037583201007387 */ /* 0x000fe20000100800 */
[----:B------:R-:W-:Y:S02]  /*26730*/  STL [R1+0x375c], R49 ;  /* 0x00375c3101007387 */ /* 0x000fe40000100800 */
[----:B------:R-:W-:Y:S02]  /*26740*/  STL [R1+0x3760], R48 ;  /* 0x0037603001007387 */ /* 0x000fe40000100800 */
[----:B------:R-:W-:Y:S01]  /*26750*/  STL [R1+0x3764], R47 ;  /* 0x0037642f01007387 */ /* 0x000fe20000100800 */
[----:B------:R-:W-:Y:S01]  /*26760*/  STL [R1+0x3768], R12 ;  /* 0x0037680c01007387 */ /* 0x000fe20000100800 */
[----:B------:R-:W-:Y:S02]  /*26770*/  STL [R1+0x376c], R13 ;  /* 0x00376c0d01007387 */ /* 0x000fe40000100800 */
[----:B------:R0:W-:Y:S02]  /*26780*/  STL [R1+0x3770], R14 ;  /* 0x0037700e01007387 */ /* 0x0001e40000100800 */
[----:B0-----:R-:W2:Y:S01]  /*26790*/  LDL.LU R14, [R1+0xdd8] ;  /* 0x000dd800010e7983 */ /* 0x001ea20000300800 */
[----:B------:R-:W2:Y:S02]  /*267a0*/  LDL.LU R13, [R1+0xdd4] ;  /* 0x000dd400010d7983 */ /* 0x000ea40000300800 */
[----:B------:R-:W2:Y:S02]  /*267b0*/  LDL.LU R12, [R1+0xdd0] ;  /* 0x000dd000010c7983 */ /* 0x000ea40000300800 */
[----:B------:R-:W2:Y:S01]  /*267c0*/  LDL.LU R47, [R1+0xdcc] ;  /* 0x000dcc00012f7983 */ /* 0x000ea20000300800 */
[----:B------:R-:W2:Y:S01]  /*267d0*/  LDL.LU R48, [R1+0xdc8] ;  /* 0x000dc80001307983 */ /* 0x000ea20000300800 */
[----:B------:R-:W2:Y:S02]  /*267e0*/  LDL.LU R49, [R1+0xdc4] ;  /* 0x000dc40001317983 */ /* 0x000ea40000300800 */
[----:B------:R-:W2:Y:S02]  /*267f0*/  LDL.LU R50, [R1+0xd5c] ;  /* 0x000d5c0001327983 */ /* 0x000ea40000300800 */
[----:B------:R-:W2:Y:S01]  /*26800*/  LDL.LU R51, [R1+0xd58] ;  /* 0x000d580001337983 */ /* 0x000ea20000300800 */
[----:B------:R-:W2:Y:S04]  /*26810*/  LDL.LU R52, [R1+0xd54] ;  /* 0x000d540001347983 */ /* 0x000ea80000300800 */
[----:B----4-:R-:W-:Y:S01]  /*26820*/  STS.U16 [R4+0x200], R30 ;  /* 0x0002001e04007388 */ /* 0x010fe20000000400 */
[----:B---3--:R-:W-:Y:S03]  /*26830*/  STS.U16 [R4+0x240], R31 ;  /* 0x0002401f04007388 */ /* 0x008fe60000000400 */
[----:B------:R-:W-:Y:S01]  /*26840*/  STS.U16 [R4+0x280], R11 ;  /* 0x0002800b04007388 */ /* 0x000fe20000000400 */
[----:B------:R-:W-:Y:S03]  /*26850*/  STS.U16 [R4+0x2c0], R10 ;  /* 0x0002c00a04007388 */ /* 0x000fe60000000400 */
[----:B------:R-:W-:Y:S04]  /*26860*/  STS.U16 [R4+0x300], R9 ;  /* 0x0003000904007388 */ /* 0x000fe80000000400 */
[----:B------:R-:W-:Y:S01]  /*26870*/  STS.U16 [R4+0x340], R8 ;  /* 0x0003400804007388 */ /* 0x000fe20000000400 */
[----:B------:R-:W-:Y:S02]  /*26880*/  STS.U16 [R4+0x380], R7 ;  /* 0x0003800704007388 */ /* 0x000fe40000000400 */
[----:B------:R-:W-:Y:S01]  /*26890*/  STS.U16 [R4+0x3c0], R6 ;  /* 0x0003c00604007388 */ /* 0x000fe20000000400 */
[----:B------:R-:W-:Y:S01]  /*268a0*/  STS.U16 [R4+0xa40], R5 ;  /* 0x000a400504007388 */ /* 0x000fe20000000400 */
[----:B------:R-:W-:Y:S02]  /*268b0*/  STS.U16 [R4+0xa00], R29 ;  /* 0x000a001d04007388 */ /* 0x000fe40000000400 */
[----:B------:R-:W-:Y:S01]  /*268c0*/  STS.U16 [R4+0xac0], R55 ;  /* 0x000ac03704007388 */ /* 0x000fe20000000400 */
[----:B------:R-:W-:Y:S01]  /*268d0*/  STS.U16 [R4+0xa80], R56 ;  /* 0x000a803804007388 */ /* 0x000fe20000000400 */
[----:B------:R-:W-:Y:S02]  /*268e0*/  STS.U16 [R4+0xb40], R57 ;  /* 0x000b403904007388 */ /* 0x000fe40000000400 */
[----:B------:R-:W-:Y:S01]  /*268f0*/  STS.U16 [R4+0xb00], R58 ;  /* 0x000b003a04007388 */ /* 0x000fe20000000400 */
[----:B------:R0:W-:Y:S01]  /*26900*/  STS.U16 [R4+0xbc0], R59 ;  /* 0x000bc03b04007388 */ /* 0x0001e20000000400 */
[----:B------:R1:W-:Y:S03]  /*26910*/  STS.U16 [R4+0xb80], R61 ;  /* 0x000b803d04007388 */ /* 0x0003e60000000400 */
[----:B0-----:R-:W3:Y:S01]  /*26920*/  LDL.LU R59, [R1+0xd50] ;  /* 0x000d5000013b7983 */ /* 0x001ee20000300800 */
[----:B-1----:R-:W4:Y:S02]  /*26930*/  LDL.LU R61, [R1+0xd4c] ;  /* 0x000d4c00013d7983 */ /* 0x002f240000300800 */
        /* <DEDUP_REMOVED lines=14> */
[----:B------:R-:W4:Y:S04]  /*26a20*/  LDL.LU R57, [R1+0xbf8] ;  /* 0x000bf80001397983 */ /* 0x000f280000300800 */
[----:B------:R0:W-:Y:S01]  /*26a30*/  STS.U16 [R4+0x1200], R2 ;  /* 0x0012000204007388 */ /* 0x0001e20000000400 */
[----:B------:R-:W4:Y:S02]  /*26a40*/  LDL.LU R58, [R1+0xbf4] ;  /* 0x000bf400013a7983 */ /* 0x000f240000300800 */
[----:B------:R1:W-:Y:S01]  /*26a50*/  STS.U16 [R4+0x1240], R60 ;  /* 0x0012403c04007388 */ /* 0x0003e20000000400 */
[----:B0-----:R-:W4:Y:S01]  /*26a60*/  LDL.LU R2, [R1+0xbf0] ;  /* 0x000bf00001027983 */ /* 0x001f220000300800 */
[----:B-1----:R-:W4:Y:S03]  /*26a70*/  LDL.LU R60, [R1+0xbec] ;  /* 0x000bec00013c7983 */ /* 0x002f260000300800 */
[----:B--2---:R-:W-:Y:S01]  /*26a80*/  STS.U16 [R4+0x1280], R14 ;  /* 0x0012800e04007388 */ /* 0x004fe20000000400 */
[----:B------:R-:W-:Y:S02]  /*26a90*/  STS.U16 [R4+0x12c0], R13 ;  /* 0x0012c00d04007388 */ /* 0x000fe40000000400 */
[----:B------:R-:W-:Y:S02]  /*26aa0*/  STS.U16 [R4+0x1300], R12 ;  /* 0x0013000c04007388 */ /* 0x000fe40000000400 */
[----:B------:R-:W-:Y:S01]  /*26ab0*/  STS.U16 [R4+0x1340], R47 ;  /* 0x0013402f04007388 */ /* 0x000fe20000000400 */
[----:B------:R-:W-:Y:S01]  /*26ac0*/  STS.U16 [R4+0x1380], R48 ;  /* 0x0013803004007388 */ /* 0x000fe20000000400 */
[----:B------:R-:W-:Y:S02]  /*26ad0*/  STS.U16 [R4+0x13c0], R49 ;  /* 0x0013c03104007388 */ /* 0x000fe40000000400 */
[----:B------:R-:W-:Y:S02]  /*26ae0*/  STS.U16 [R4+0x1a40], R50 ;  /* 0x001a403204007388 */ /* 0x000fe40000000400 */
[----:B------:R-:W-:Y:S01]  /*26af0*/  STS.U16 [R4+0x1a00], R51 ;  /* 0x001a003304007388 */ /* 0x000fe20000000400 */
[----:B------:R-:W-:Y:S04]  /*26b00*/  STS.U16 [R4+0x1ac0], R52 ;  /* 0x001ac03404007388 */ /* 0x000fe80000000400 */
[----:B---3--:R0:W-:Y:S01]  /*26b10*/  STS.U16 [R4+0x1a80], R59 ;  /* 0x001a803b04007388 */ /* 0x0081e20000000400 */
[----:B----4-:R1:W-:Y:S03]  /*26b20*/  STS.U16 [R4+0x1b40], R61 ;  /* 0x001b403d04007388 */ /* 0x0103e60000000400 */
[----:B------:R-:W-:Y:S01]  /*26b30*/  STS.U16 [R4+0x1b00], R53 ;  /* 0x001b003504007388 */ /* 0x000fe20000000400 */
[----:B------:R-:W-:Y:S03]  /*26b40*/  STS.U16 [R4+0x1bc0], R54 ;  /* 0x001bc03604007388 */ /* 0x000fe60000000400 */
[----:B------:R-:W-:Y:S01]  /*26b50*/  STS.U16 [R4+0x1b80], R30 ;  /* 0x001b801e04007388 */ /* 0x000fe20000000400 */
[----:B------:R-:W-:Y:S02]  /*26b60*/  STS.U16 [R4+0x2200], R31 ;  /* 0x0022001f04007388 */ /* 0x000fe40000000400 */
[----:B------:R-:W-:Y:S02]  /*26b70*/  STS.U16 [R4+0x2240], R11 ;  /* 0x0022400b04007388 */ /* 0x000fe40000000400 */
[----:B------:R-:W-:Y:S01]  /*26b80*/  STS.U16 [R4+0x2280], R10 ;  /* 0x0022800a04007388 */ /* 0x000fe20000000400 */
[----:B------:R-:W-:Y:S04]  /*26b90*/  STS.U16 [R4+0x22c0], R9 ;  /* 0x0022c00904007388 */ /* 0x000fe80000000400 */
[----:B0-----:R-:W2:Y:S01]  /*26ba0*/  LDL.LU R59, [R1+0xbe8] ;  /* 0x000be800013b7983 */ /* 0x001ea20000300800 */
[----:B-1----:R-:W3:Y:S02]  /*26bb0*/  LDL.LU R61, [R1+0xb84] ;  /* 0x000b8400013d7983 */ /* 0x002ee40000300800 */
[----:B------:R-:W-:Y:S01]  /*26bc0*/  STS.U16 [R4+0x2300], R8 ;  /* 0x0023000804007388 */ /* 0x000fe20000000400 */
[----:B------:R-:W-:Y:S04]  /*26bd0*/  STS.U16 [R4+0x2340], R7 ;  /* 0x0023400704007388 */ /* 0x000fe80000000400 */
[----:B------:R-:W4:Y:S04]  /*26be0*/  LDL.LU R14, [R1+0xb80] ;  /* 0x000b8000010e7983 */ /* 0x000f280000300800 */
[----:B------:R-:W-:Y:S01]  /*26bf0*/  STS.U16 [R4+0x2380], R6 ;  /* 0x0023800604007388 */ /* 0x000fe20000000400 */
[----:B------:R-:W4:Y:S02]  /*26c00*/  LDL.LU R13, [R1+0xb7c] ;  /* 0x000b7c00010d7983 */ /* 0x000f240000300800 */
[----:B------:R-:W-:Y:S02]  /*26c10*/  STS.U16 [R4+0x23c0], R5 ;  /* 0x0023c00504007388 */ /* 0x000fe40000000400 */
[----:B------:R-:W4:Y:S01]  /*26c20*/  LDL.LU R12, [R1+0xb78] ;  /* 0x000b7800010c7983 */ /* 0x000f220000300800 */
[----:B------:R-:W-:Y:S04]  /*26c30*/  STS.U16 [R4+0x2a40], R29 ;  /* 0x002a401d04007388 */ /* 0x000fe80000000400 */
[----:B------:R-:W4:Y:S01]  /*26c40*/  LDL.LU R47, [R1+0xb74] ;  /* 0x000b7400012f7983 */ /* 0x000f220000300800 */
[----:B------:R-:W-:Y:S02]  /*26c50*/  STS.U16 [R4+0x2a00], R55 ;  /* 0x002a003704007388 */ /* 0x000fe40000000400 */
[----:B------:R-:W4:Y:S02]  /*26c60*/  LDL.LU R48, [R1+0xb70] ;  /* 0x000b700001307983 */ /* 0x000f240000300800 */
[----:B------:R-:W-:Y:S01]  /*26c70*/  STS.U16 [R4+0x2ac0], R56 ;  /* 0x002ac03804007388 */ /* 0x000fe20000000400 */
[----:B------:R-:W4:Y:S04]  /*26c80*/  LDL.LU R49, [R1+0xb6c] ;  /* 0x000b6c0001317983 */ /* 0x000f280000300800 */
[----:B------:R-:W-:Y:S01]  /*26c90*/  STS.U16 [R4+0x2a80], R57 ;  /* 0x002a803904007388 */ /* 0x000fe20000000400 */
[----:B------:R-:W4:Y:S02]  /*26ca0*/  LDL.LU R50, [R1+0xb68] ;  /* 0x000b680001327983 */ /* 0x000f240000300800 */
[----:B------:R-:W-:Y:S02]  /*26cb0*/  STS.U16 [R4+0x2b40], R58 ;  /* 0x002b403a04007388 */ /* 0x000fe40000000400 */
[----:B------:R-:W4:Y:S01]  /*26cc0*/  LDL.LU R51, [R1+0x634] ;  /* 0x0006340001337983 */ /* 0x000f220000300800 */
[----:B------:R0:W-:Y:S04]  /*26cd0*/  STS.U16 [R4+0x2b00], R2 ;  /* 0x002b000204007388 */ /* 0x0001e80000000400 */
[----:B------:R-:W4:Y:S01]  /*26ce0*/  LDL.LU R52, [R1+0x630] ;  /* 0x0006300001347983 */ /* 0x000f220000300800 */
[----:B------:R1:W-:Y:S03]  /*26cf0*/  STS.U16 [R4+0x2bc0], R60 ;  /* 0x002bc03c04007388 */ /* 0x0003e60000000400 */
[----:B0-----:R-:W4:Y:S01]  /*26d00*/  LDL.LU R2, [R1+0x58c] ;  /* 0x00058c0001027983 */ /* 0x001f220000300800 */
        /* <DEDUP_REMOVED lines=16> */
[----:B------:R-:W4:Y:S03]  /*26e10*/  LDL.LU R58, [R1+0x418] ;  /* 0x00041800013a7983 */ /* 0x000f260000300800 */
[----:B--2---:R0:W-:Y:S01]  /*26e20*/  STS.U16 [R4+0x2b80], R59 ;  /* 0x002b803b04007388 */ /* 0x0041e20000000400 */
[----:B---3--:R1:W-:Y:S03]  /*26e30*/  STS.U16 [R4+0x3200], R61 ;  /* 0x0032003d04007388 */ /* 0x0083e60000000400 */
[----:B----4-:R-:W-:Y:S01]  /*26e40*/  STS.U16 [R4+0x3240], R14 ;  /* 0x0032400e04007388 */ /* 0x010fe20000000400 */
[----:B------:R-:W-:Y:S03]  /*26e50*/  STS.U16 [R4+0x3280], R13 ;  /* 0x0032800d04007388 */ /* 0x000fe60000000400 */
[----:B------:R-:W-:Y:S01]  /*26e60*/  STS.U16 [R4+0x32c0], R12 ;  /* 0x0032c00c04007388 */ /* 0x000fe20000000400 */
[----:B------:R-:W-:Y:S03]  /*26e70*/  STS.U16 [R4+0x3300], R47 ;  /* 0x0033002f04007388 */ /* 0x000fe60000000400 */
[----:B0-----:R-:W2:Y:S04]  /*26e80*/  LDL.LU R59, [R1+0x414] ;  /* 0x00041400013b7983 */ /* 0x001ea80000300800 */
[----:B------:R-:W-:Y:S01]  /*26e90*/  STS.U16 [R4+0x3340], R48 ;  /* 0x0033403004007388 */ /* 0x000fe20000000400 */
[----:B------:R-:W-:Y:S02]  /*26ea0*/  STS.U16 [R4+0x3380], R49 ;  /* 0x0033803104007388 */ /* 0x000fe40000000400 */
[----:B-1----:R-:W3:Y:S01]  /*26eb0*/  LDL.LU R61, [R1+0x410] ;  /* 0x00041000013d7983 */ /* 0x002ee20000300800 */
[----:B------:R-:W-:Y:S01]  /*26ec0*/  STS.U16 [R4+0x33c0], R50 ;  /* 0x0033c03204007388 */ /* 0x000fe20000000400 */
[----:B------:R-:W-:Y:S03]  /*26ed0*/  STS.U16 [R4+0x3a40], R51 ;  /* 0x003a403304007388 */ /* 0x000fe60000000400 */
[----:B------:R-:W-:Y:S04]  /*26ee0*/  STS.U16 [R4+0x3a00], R52 ;  /* 0x003a003404007388 */ /* 0x000fe80000000400 */
[----:B------:R0:W-:Y:S01]  /*26ef0*/  STS.U16 [R4+0x3ac0], R2 ;  /* 0x003ac00204007388 */ /* 0x0001e20000000400 */
[----:B------:R1:W-:Y:S03]  /*26f00*/  STS.U16 [R4+0x3a80], R60 ;  /* 0x003a803c04007388 */ /* 0x0003e60000000400 */
[----:B0-----:R-:W4:Y:S01]  /*26f10*/  LDL.LU R2, [R1+0x40c] ;  /* 0x00040c0001027983 */ /* 0x001f220000300800 */
[----:B-1----:R-:W4:Y:S02]  /*26f20*/  LDL.LU R60, [R1+0x408] ;  /* 0x00040800013c7983 */ /* 0x002f240000300800 */
[----:B------:R-:W4:Y:S02]  /*26f30*/  LDL.LU R14, [R1+0x274] ;  /* 0x00027400010e7983 */ /* 0x000f240000300800 */
[----:B------:R-:W-:Y:S01]  /*26f40*/  STS.U16 [R4+0x3b40], R53 ;  /* 0x003b403504007388 */ /* 0x000fe20000000400 */
        /* <DEDUP_REMOVED lines=13> */
[----:B------:R0:W-:Y:S02]  /*27020*/  STS.U16 [R4+0x42c0], R8 ;  /* 0x0042c00804007388 */ /* 0x0001e40000000400 */
[----:B------:R-:W4:Y:S01]  /*27030*/  LDL.LU R52, [R1+0x1f4] ;  /* 0x0001f40001347983 */ /* 0x000f220000300800 */
[----:B------:R1:W-:Y:S04]  /*27040*/  STS.U16 [R4+0x4300], R7 ;  /* 0x0043000704007388 */ /* 0x0003e80000000400 */
[----:B0-----:R-:W4:Y:S01]  /*27050*/  LDL.LU R8, [R1+0x1f0] ;  /* 0x0001f00001087983 */ /* 0x001f220000300800 */
[----:B-1----:R-:W4:Y:S02]  /*27060*/  LDL.LU R7, [R1+0x1ec] ;  /* 0x0001ec0001077983 */ /* 0x002f240000300800 */
[----:B------:R-:W4:Y:S01]  /*27070*/  LDL.LU R53, [R1+0x1e8] ;  /* 0x0001e80001357983 */ /* 0x000f220000300800 */
[----:B------:R-:W4:Y:S04]  /*27080*/  LDL.LU R54, [R1+0x1e4] ;  /* 0x0001e40001367983 */ /* 0x000f280000300800 */
[----:B------:R-:W4:Y:S01]  /*27090*/  LDL.LU R30, [R1+0x1e0] ;  /* 0x0001e000011e7983 */ /* 0x000f220000300800 */
[----:B------:R-:W4:Y:S02]  /*270a0*/  LDL.LU R31, [R1+0x1dc] ;  /* 0x0001dc00011f7983 */ /* 0x000f240000300800 */
[----:B------:R-:W4:Y:S02]  /*270b0*/  LDL.LU R11, [R1+0x1d8] ;  /* 0x0001d800010b7983 */ /* 0x000f240000300800 */
[----:B------:R-:W4:Y:S01]  /*270c0*/  LDL.LU R10, [R1+0x84] ;  /* 0x00008400010a7983 */ /* 0x000f220000300800 */
[----:B------:R0:W-:Y:S04]  /*270d0*/  STS.U16 [R4+0x4340], R6 ;  /* 0x0043400604007388 */ /* 0x0001e80000000400 */
[----:B------:R-:W4:Y:S01]  /*270e0*/  LDL.LU R9, [R1+0x80] ;  /* 0x0000800001097983 */ /* 0x000f220000300800 */
[----:B------:R1:W-:Y:S02]  /*270f0*/  STS.U16 [R4+0x4380], R5 ;  /* 0x0043800504007388 */ /* 0x0003e40000000400 */
[----:B------:R1:W-:Y:S02]  /*27100*/  STS.U16 [R4+0x43c0], R29 ;  /* 0x0043c01d04007388 */ /* 0x0003e40000000400 */
[----:B------:R1:W-:Y:S01]  /*27110*/  STS.U16 [R4+0x4a40], R55 ;  /* 0x004a403704007388 */ /* 0x0003e20000000400 */
[----:B------:R1:W-:Y:S01]  /*27120*/  STS.U16 [R4+0x4a00], R56 ;  /* 0x004a003804007388 */ /* 0x0003e20000000400 */
[----:B------:R1:W-:Y:S03]  /*27130*/  STS.U16 [R4+0x4ac0], R57 ;  /* 0x004ac03904007388 */ /* 0x0003e60000000400 */
[----:B0-----:R-:W4:Y:S01]  /*27140*/  LDL.LU R6, [R1+0x7c] ;  /* 0x00007c0001067983 */ /* 0x001f220000300800 */
[----:B-1----:R-:W4:Y:S03]  /*27150*/  LDL.LU R5, [R1+0x78] ;  /* 0x0000780001057983 */ /* 0x002f260000300800 */
[----:B------:R-:W4:Y:S04]  /*27160*/  LDL.LU R29, [R1+0x74] ;  /* 0x00007400011d7983 */ /* 0x000f280000300800 */
[----:B------:R-:W4:Y:S01]  /*27170*/  LDL.LU R55, [R1+0x70] ;  /* 0x0000700001377983 */ /* 0x000f220000300800 */
[----:B------:R-:W4:Y:S02]  /*27180*/  LDL.LU R56, [R1+0x6c] ;  /* 0x00006c0001387983 */ /* 0x000f240000300800 */
[----:B------:R0:W-:Y:S02]  /*27190*/  STS.U16 [R4+0x4a80], R58 ;  /* 0x004a803a04007388 */ /* 0x0001e40000000400 */
[----:B------:R-:W4:Y:S01]  /*271a0*/  LDL.LU R57, [R1+0x68] ;  /* 0x0000680001397983 */ /* 0x000f220000300800 */
[----:B0-----:R-:W4:Y:S04]  /*271b0*/  LDL.LU R58, [R1+0x24] ;  /* 0x00002400013a7983 */ /* 0x001f280000300800 */
[----:B--2---:R0:W-:Y:S01]  /*271c0*/  STS.U16 [R4+0x4b40], R59 ;  /* 0x004b403b04007388 */ /* 0x0041e20000000400 */
[----:B---3--:R1:W-:Y:S03]  /*271d0*/  STS.U16 [R4+0x4b00], R61 ;  /* 0x004b003d04007388 */ /* 0x0083e60000000400 */
[----:B0-----:R-:W2:Y:S01]  /*271e0*/  LDL.LU R59, [R1+0x20] ;  /* 0x00002000013b7983 */ /* 0x001ea20000300800 */
[----:B-1----:R-:W3:Y:S03]  /*271f0*/  LDL.LU R61, [R1+0x1c] ;  /* 0x00001c00013d7983 */ /* 0x002ee60000300800 */
[----:B----4-:R0:W-:Y:S01]  /*27200*/  STS.U16 [R4+0x4bc0], R2 ;  /* 0x004bc00204007388 */ /* 0x0101e20000000400 */
[----:B------:R1:W-:Y:S03]  /*27210*/  STS.U16 [R4+0x4b80], R60 ;  /* 0x004b803c04007388 */ /* 0x0003e60000000400 */
[----:B0-----:R-:W4:Y:S01]  /*27220*/  LDL.LU R2, [R1+0x18] ;  /* 0x0000180001027983 */ /* 0x001f220000300800 */
[----:B-1----:R-:W4:Y:S02]  /*27230*/  LDL.LU R60, [R1+0x14] ;  /* 0x00001400013c7983 */ /* 0x002f240000300800 */
[----:B------:R-:W-:Y:S02]  /*27240*/  STS.U16 [R4+0x5200], R14 ;  /* 0x0052000e04007388 */ /* 0x000fe40000000400 */
[----:B------:R-:W-:Y:S01]  /*27250*/  STS.U16 [R4+0x5240], R13 ;  /* 0x0052400d04007388 */ /* 0x000fe20000000400 */
[----:B------:R-:W-:Y:S01]  /*27260*/  STS.U16 [R4+0x5280], R12 ;  /* 0x0052800c04007388 */ /* 0x000fe20000000400 */
[----:B------:R-:W-:Y:S02]  /*27270*/  STS.U16 [R4+0x52c0], R47 ;  /* 0x0052c02f04007388 */ /* 0x000fe40000000400 */
[----:B------:R-:W-:Y:S02]  /*27280*/  STS.U16 [R4+0x5300], R48 ;  /* 0x0053003004007388 */ /* 0x000fe40000000400 */
[----:B------:R-:W-:Y:S01]  /*27290*/  STS.U16 [R4+0x5340], R49 ;  /* 0x0053403104007388 */ /* 0x000fe20000000400 */
[----:B------:R-:W-:Y:S01]  /*272a0*/  STS.U16 [R4+0x5380], R50 ;  /* 0x0053803204007388 */ /* 0x000fe20000000400 */
[----:B------:R-:W-:Y:S02]  /*272b0*/  STS.U16 [R4+0x53c0], R51 ;  /* 0x0053c03304007388 */ /* 0x000fe40000000400 */
[----:B------:R-:W-:Y:S01]  /*272c0*/  STS.U16 [R4+0x5a40], R52 ;  /* 0x005a403404007388 */ /* 0x000fe20000000400 */
[----:B------:R0:W-:Y:S01]  /*272d0*/  STS.U16 [R4+0x5a00], R8 ;  /* 0x005a000804007388 */ /* 0x0001e20000000400 */
        /* <DEDUP_REMOVED lines=10> */
[----:B------:R0:W-:Y:S02]  /*27380*/  STS.U16 [R4+0x6280], R6 ;  /* 0x0062800604007388 */ /* 0x0001e40000000400 */
[----:B------:R1:W-:Y:S02]  /*27390*/  STS.U16 [R4+0x62c0], R5 ;  /* 0x0062c00504007388 */ /* 0x0003e40000000400 */
[----:B------:R1:W-:Y:S01]  /*273a0*/  STS.U16 [R4+0x6300], R29 ;  /* 0x0063001d04007388 */ /* 0x0003e20000000400 */
[----:B------:R1:W-:Y:S01]  /*273b0*/  STS.U16 [R4+0x6340], R55 ;  /* 0x0063403704007388 */ /* 0x0003e20000000400 */
[----:B------:R1:W-:Y:S02]  /*273c0*/  STS.U16 [R4+0x6380], R56 ;  /* 0x0063803804007388 */ /* 0x0003e40000000400 */
[----:B------:R1:W-:Y:S01]  /*273d0*/  STS.U16 [R4+0x63c0], R57 ;  /* 0x0063c03904007388 */ /* 0x0003e20000000400 */
[----:B0-----:R-:W4:Y:S01]  /*273e0*/  LDL.LU R6, [R1+0xf00] ;  /* 0x000f000001067983 */ /* 0x001f220000300800 */
[----:B-1----:R-:W4:Y:S03]  /*273f0*/  LDL.LU R5, [R1+0xefc] ;  /* 0x000efc0001057983 */ /* 0x002f260000300800 */
[----:B------:R-:W4:Y:S01]  /*27400*/  LDL.LU R29, [R1+0xef4] ;  /* 0x000ef400011d7983 */ /* 0x000f220000300800 */
[----:B------:R-:W4:Y:S03]  /*27410*/  LDL.LU R55, [R1+0xeec] ;  /* 0x000eec0001377983 */ /* 0x000f260000300800 */
[----:B------:R-:W4:Y:S04]  /*27420*/  LDL.LU R56, [R1+0xee4] ;  /* 0x000ee40001387983 */ /* 0x000f280000300800 */
[----:B------:R0:W-:Y:S01]  /*27430*/  STS.U16 [R4+0x6a40], R58 ;  /* 0x006a403a04007388 */ /* 0x0001e20000000400 */
[----:B------:R-:W4:Y:S03]  /*27440*/  LDL.LU R57, [R1+0xedc] ;  /* 0x000edc0001397983 */ /* 0x000f260000300800 */
        /* <DEDUP_REMOVED lines=8> */
[----:B-1----:R-:W4:Y:S03]  /*274d0*/  LDL.LU R60, [R1+0xe54] ;  /* 0x000e5400013c7983 */ /* 0x002f260000300800 */
[----:B------:R-:W-:Y:S01]  /*274e0*/  STS.U16 [R4+0x6b00], R8 ;  /* 0x006b000804007388 */ /* 0x000fe20000000400 */
[----:B------:R-:W-:Y:S02]  /*274f0*/  STS.U16 [R4+0x6bc0], R7 ;  /* 0x006bc00704007388 */ /* 0x000fe40000000400 */
[----:B------:R0:W-:Y:S02]  /*27500*/  STS.U16 [R4+0x6b80], R0 ;  /* 0x006b800004007388 */ /* 0x0001e40000000400 */
[----:B------:R-:W-:Y:S01]  /*27510*/  STS.U16 [R4+0x7200], R46 ;  /* 0x0072002e04007388 */ /* 0x000fe20000000400 */
[----:B------:R-:W-:Y:S01]  /*27520*/  STS.U16 [R4+0x7240], R45 ;  /* 0x0072402d04007388 */ /* 0x000fe20000000400 */
[----:B------:R-:W-:Y:S02]  /*27530*/  STS.U16 [R4+0x7280], R43 ;  /* 0x0072802b04007388 */ /* 0x000fe40000000400 */
[----:B------:R-:W-:Y:S02]  /*27540*/  STS.U16 [R4+0x72c0], R41 ;  /* 0x0072c02904007388 */ /* 0x000fe40000000400 */
[----:B------:R-:W-:Y:S01]  /*27550*/  STS.U16 [R4+0x7300], R39 ;  /* 0x0073002704007388 */ /* 0x000fe20000000400 */
[----:B------:R-:W-:Y:S01]  /*27560*/  STS.U16 [R4+0x7340], R37 ;  /* 0x0073402504007388 */ /* 0x000fe20000000400 */
[----:B------:R-:W-:Y:S01]  /*27570*/  STS.U16 [R4+0x7380], R35 ;  /* 0x0073802304007388 */ /* 0x000fe20000000400 */
[----:B0-----:R-:W-:-:S02]  /*27580*/  LOP3.LUT R0, R3, 0x20, RZ, 0x3c, !PT ;  /* 0x0000002003007812 */ /* 0x001fc400078e3cff */
[----:B------:R-:W4:Y:S01]  /*27590*/  LDL.LU R3, [R1+0xe4c] ;  /* 0x000e4c0001037983 */ /* 0x000f220000300800 */
[----:B------:R-:W4:Y:S02]  /*275a0*/  LDL.LU R14, [R1+0xe44] ;  /* 0x000e4400010e7983 */ /* 0x000f240000300800 */
[----:B------:R-:W4:Y:S01]  /*275b0*/  LDL.LU R13, [R1+0xe3c] ;  /* 0x000e3c00010d7983 */ /* 0x000f220000300800 */
        /* <DEDUP_REMOVED lines=16> */
[----:B------:R0:W-:Y:S02]  /*276c0*/  STS.U16 [R4+0x7b80], R27 ;  /* 0x007b801b04007388 */ /* 0x0001e40000000400 */
[----:B------:R-:W4:Y:S02]  /*276d0*/  LDL.LU R54, [R1+0xd94] ;  /* 0x000d940001367983 */ /* 0x000f240000300800 */
[----:B------:R1:W-:Y:S01]  /*276e0*/  STS.U16 [R0+0x400], R6 ;  /* 0x0004000600007388 */ /* 0x0003e20000000400 */
        /* <DEDUP_REMOVED lines=8> */
[----:B------:R0:W-:Y:S04]  /*27770*/  STS.U16 [R0+0x440], R5 ;  /* 0x0004400500007388 */ /* 0x0001e80000000400 */
[----:B-1----:R-:W4:Y:S01]  /*27780*/  LDL.LU R6, [R1+0xd08] ;  /* 0x000d080001067983 */ /* 0x002f220000300800 */
        /* <DEDUP_REMOVED lines=10> */
[----:B------:R-:W4:Y:S01]  /*27830*/  LDL.LU R58, [R1+0xc40] ;  /* 0x000c4000013a7983 */ /* 0x000f220000300800 */
        /* <DEDUP_REMOVED lines=8> */
[----:B------:R0:W-:Y:S01]  /*278c0*/  STS.U16 [R0+0xc80], R3 ;  /* 0x000c800300007388 */ /* 0x0001e20000000400 */
[----:B------:R1:W-:Y:S02]  /*278d0*/  STS.U16 [R0+0xd40], R14 ;  /* 0x000d400e00007388 */ /* 0x0003e40000000400 */
[----:B------:R1:W-:Y:S01]  /*278e0*/  STS.U16 [R0+0xd00], R13 ;  /* 0x000d000d00007388 */ /* 0x0003e20000000400 */
[----:B------:R1:W-:Y:S01]  /*278f0*/  STS.U16 [R0+0xdc0], R12 ;  /* 0x000dc00c00007388 */ /* 0x0003e20000000400 */
[----:B------:R1:W-:Y:S03]  /*27900*/  STS.U16 [R0+0xd80], R47 ;  /* 0x000d802f00007388 */ /* 0x0003e60000000400 */
[----:B0-----:R-:W4:Y:S01]  /*27910*/  LDL.LU R3, [R1+0xbd8] ;  /* 0x000bd80001037983 */ /* 0x001f220000300800 */
[----:B-1----:R-:W4:Y:S02]  /*27920*/  LDL.LU R14, [R1+0xbd0] ;  /* 0x000bd000010e7983 */ /* 0x002f240000300800 */
[----:B------:R-:W4:Y:S01]  /*27930*/  LDL.LU R13, [R1+0xbc8] ;  /* 0x000bc800010d7983 */ /* 0x000f220000300800 */
[----:B------:R0:W-:Y:S04]  /*27940*/  STS.U16 [R0+0x1400], R48 ;  /* 0x0014003000007388 */ /* 0x0001e80000000400 */
[----:B------:R-:W4:Y:S01]  /*27950*/  LDL.LU R12, [R1+0xbc0] ;  /* 0x000bc000010c7983 */ /* 0x000f220000300800 */
[----:B------:R-:W4:Y:S02]  /*27960*/  LDL.LU R47, [R1+0xbb8] ;  /* 0x000bb800012f7983 */ /* 0x000f240000300800 */
[----:B------:R1:W-:Y:S02]  /*27970*/  STS.U16 [R0+0x1440], R49 ;  /* 0x0014403100007388 */ /* 0x0003e40000000400 */
[----:B------:R1:W-:Y:S01]  /*27980*/  STS.U16 [R0+0x1480], R50 ;  /* 0x0014803200007388 */ /* 0x0003e20000000400 */
[----:B------:R1:W-:Y:S01]  /*27990*/  STS.U16 [R0+0x14c0], R51 ;  /* 0x0014c03300007388 */ /* 0x0003e20000000400 */
[----:B------:R1:W-:Y:S03]  /*279a0*/  STS.U16 [R0+0x1500], R52 ;  /* 0x0015003400007388 */ /* 0x0003e60000000400 */
[----:B0-----:R-:W4:Y:S01]  /*279b0*/  LDL.LU R48, [R1+0xbb0] ;  /* 0x000bb00001307983 */ /* 0x001f220000300800 */
[----:B-1----:R-:W4:Y:S03]  /*279c0*/  LDL.LU R49, [R1+0xb64] ;  /* 0x000b640001317983 */ /* 0x002f260000300800 */
[----:B------:R0:W-:Y:S04]  /*279d0*/  STS.U16 [R0+0x1540], R53 ;  /* 0x0015403500007388 */ /* 0x0001e80000000400 */
[----:B------:R-:W4:Y:S01]  /*279e0*/  LDL.LU R50, [R1+0xb60] ;  /* 0x000b600001327983 */ /* 0x000f220000300800 */
[----:B------:R-:W4:Y:S02]  /*279f0*/  LDL.LU R51, [R1+0xb58] ;  /* 0x000b580001337983 */ /* 0x000f240000300800 */
[----:B------:R-:W4:Y:S02]  /*27a00*/  LDL.LU R52, [R1+0xb50] ;  /* 0x000b500001347983 */ /* 0x000f240000300800 */
[----:B------:R1:W-:Y:S01]  /*27a10*/  STS.U16 [R0+0x1580], R54 ;  /* 0x0015803600007388 */ /* 0x0003e20000000400 */
[----:B------:R1:W-:Y:S01]  /*27a20*/  STS.U16 [R0+0x15c0], R4 ;  /* 0x0015c00400007388 */ /* 0x0003e20000000400 */
[----:B------:R1:W-:Y:S03]  /*27a30*/  STS.U16 [R0+0x1c40], R30 ;  /* 0x001c401e00007388 */ /* 0x0003e60000000400 */
[----:B0-----:R-:W4:Y:S01]  /*27a40*/  LDL.LU R53, [R1+0xb48] ;  /* 0x000b480001357983 */ /* 0x001f220000300800 */
[----:B------:R0:W-:Y:S02]  /*27a50*/  STS.U16 [R0+0x1c00], R31 ;  /* 0x001c001f00007388 */ /* 0x0001e40000000400 */
[----:B------:R0:W-:Y:S01]  /*27a60*/  STS.U16 [R0+0x1cc0], R11 ;  /* 0x001cc00b00007388 */ /* 0x0001e20000000400 */
[----:B-1----:R-:W4:Y:S01]  /*27a70*/  LDL.LU R54, [R1+0xb40] ;  /* 0x000b400001367983 */ /* 0x002f220000300800 */
[----:B------:R-:W4:Y:S02]  /*27a80*/  LDL.LU R4, [R1+0x668] ;  /* 0x0006680001047983 */ /* 0x000f240000300800 */
[----:B------:R-:W4:Y:S02]  /*27a90*/  LDL.LU R30, [R1+0x660] ;  /* 0x00066000011e7983 */ /* 0x000f240000300800 */
[----:B------:R1:W-:Y:S01]  /*27aa0*/  STS.U16 [R0+0x1c80], R10 ;  /* 0x001c800a00007388 */ /* 0x0003e20000000400 */
[----:B------:R1:W-:Y:S04]  /*27ab0*/  STS.U16 [R0+0x1d40], R9 ;  /* 0x001d400900007388 */ /* 0x0003e80000000400 */
[----:B0-----:R-:W4:Y:S01]  /*27ac0*/  LDL.LU R31, [R1+0x574] ;  /* 0x00057400011f7983 */ /* 0x001f220000300800 */
[----:B------:R-:W4:Y:S02]  /*27ad0*/  LDL.LU R11, [R1+0x570] ;  /* 0x00057000010b7983 */ /* 0x000f240000300800 */
[----:B------:R0:W-:Y:S02]  /*27ae0*/  STS.U16 [R0+0x1d00], R8 ;  /* 0x001d000800007388 */ /* 0x0001e40000000400 */
[----:B------:R0:W-:Y:S01]  /*27af0*/  STS.U16 [R0+0x1dc0], R7 ;  /* 0x001dc00700007388 */ /* 0x0001e20000000400 */
[----:B------:R0:W-:Y:S04]  /*27b00*/  STS.U16 [R0+0x1d80], R6 ;  /* 0x001d800600007388 */ /* 0x0001e80000000400 */
[----:B-1----:R-:W4:Y:S01]  /*27b10*/  LDL.LU R10, [R1+0x56c] ;  /* 0x00056c00010a7983 */ /* 0x002f220000300800 */
[----:B------:R-:W4:Y:S02]  /*27b20*/  LDL.LU R9, [R1+0x564] ;  /* 0x0005640001097983 */ /* 0x000f240000300800 */
[----:B------:R1:W-:Y:S01]  /*27b30*/  STS.U16 [R0+0x2400], R5 ;  /* 0x0024000500007388 */ /* 0x0003e20000000400 */
[----:B0-----:R-:W4:Y:S01]  /*27b40*/  LDL.LU R8, [R1+0x55c] ;  /* 0x00055c0001087983 */ /* 0x001f220000300800 */
[----:B------:R-:W4:Y:S02]  /*27b50*/  LDL.LU R7, [R1+0x554] ;  /* 0x0005540001077983 */ /* 0x000f240000300800 */
[----:B------:R-:W4:Y:S02]  /*27b60*/  LDL.LU R6, [R1+0x54c] ;  /* 0x00054c0001067983 */ /* 0x000f240000300800 */
[----:B------:R0:W-:Y:S01]  /*27b70*/  STS.U16 [R0+0x2440], R29 ;  /* 0x0024401d00007388 */ /* 0x0001e20000000400 */
[----:B------:R0:W-:Y:S01]  /*27b80*/  STS.U16 [R0+0x2480], R55 ;  /* 0x0024803700007388 */ /* 0x0001e20000000400 */
[----:B------:R0:W-:Y:S03]  /*27b90*/  STS.U16 [R0+0x24c0], R56 ;  /* 0x0024c03800007388 */ /* 0x0001e60000000400 */
[----:B-1----:R-:W4:Y:S01]  /*27ba0*/  LDL.LU R5, [R1+0x544] ;  /* 0x0005440001057983 */ /* 0x002f220000300800 */
[----:B------:R1:W-:Y:S02]  /*27bb0*/  STS.U16 [R0+0x2500], R57 ;  /* 0x0025003900007388 */ /* 0x0003e40000000400 */
[----:B------:R1:W-:Y:S01]  /*27bc0*/  STS.U16 [R0+0x2540], R58 ;  /* 0x0025403a00007388 */ /* 0x0003e20000000400 */
[----:B0-----:R-:W4:Y:S01]  /*27bd0*/  LDL.LU R29, [R1+0x484] ;  /* 0x00048400011d7983 */ /* 0x001f220000300800 */
[----:B------:R-:W4:Y:S02]  /*27be0*/  LDL.LU R55, [R1+0x480] ;  /* 0x0004800001377983 */ /* 0x000f240000300800 */
[----:B------:R-:W4:Y:S01]  /*27bf0*/  LDL.LU R56, [R1+0x47c] ;  /* 0x00047c0001387983 */ /* 0x000f220000300800 */
[----:B-1----:R-:W4:Y:S01]  /*27c00*/  LDL.LU R57, [R1+0x474] ;  /* 0x0004740001397983 */ /* 0x002f220000300800 */
[----:B------:R-:W4:Y:S03]  /*27c10*/  LDL.LU R58, [R1+0x46c] ;  /* 0x00046c00013a7983 */ /* 0x000f260000300800 */
        /* <DEDUP_REMOVED lines=10> */
[----:B------:R-:W-:Y:S01]  /*27cc0*/  STS.U16 [R0+0x2d40], R13 ;  /* 0x002d400d00007388 */ /* 0x000fe20000000400 */
[----:B------:R-:W-:Y:S01]  /*27cd0*/  STS.U16 [R0+0x2d00], R12 ;  /* 0x002d000c00007388 */ /* 0x000fe20000000400 */
[----:B------:R-:W-:Y:S03]  /*27ce0*/  STS.U16 [R0+0x2dc0], R47 ;  /* 0x002dc02f00007388 */ /* 0x000fe60000000400 */
[----:B------:R-:W-:Y:S01]  /*27cf0*/  STS.U16 [R0+0x2d80], R48 ;  /* 0x002d803000007388 */ /* 0x000fe20000000400 */
[----:B------:R-:W-:Y:S03]  /*27d00*/  STS.U16 [R0+0x3400], R49 ;  /* 0x0034003100007388 */ /* 0x000fe60000000400 */
[----:B------:R-:W-:Y:S01]  /*27d10*/  STS.U16 [R0+0x3440], R50 ;  /* 0x0034403200007388 */ /* 0x000fe20000000400 */
[----:B------:R-:W-:Y:S02]  /*27d20*/  STS.U16 [R0+0x3480], R51 ;  /* 0x0034803300007388 */ /* 0x000fe40000000400 */
[----:B------:R-:W-:Y:S01]  /*27d30*/  STS.U16 [R0+0x34c0], R52 ;  /* 0x0034c03400007388 */ /* 0x000fe20000000400 */
[----:B------:R-:W-:Y:S04]  /*27d40*/  STS.U16 [R0+0x3500], R53 ;  /* 0x0035003500007388 */ /* 0x000fe80000000400 */
[----:B------:R-:W-:Y:S01]  /*27d50*/  STS.U16 [R0+0x3540], R54 ;  /* 0x0035403600007388 */ /* 0x000fe20000000400 */
[----:B------:R-:W-:Y:S02]  /*27d60*/  STS.U16 [R0+0x3580], R4 ;  /* 0x0035800400007388 */ /* 0x000fe40000000400 */
[----:B------:R-:W-:Y:S01]  /*27d70*/  STS.U16 [R0+0x35c0], R30 ;  /* 0x0035c01e00007388 */ /* 0x000fe20000000400 */
[----:B------:R-:W-:Y:S01]  /*27d80*/  STS.U16 [R0+0x3c40], R31 ;  /* 0x003c401f00007388 */ /* 0x000fe20000000400 */
[----:B------:R0:W-:Y:S03]  /*27d90*/  STS.U16 [R0+0x3c00], R11 ;  /* 0x003c000b00007388 */ /* 0x0001e60000000400 */
[----:B------:R1:W-:Y:S04]  /*27da0*/  STS.U16 [R0+0x3cc0], R10 ;  /* 0x003cc00a00007388 */ /* 0x0003e80000000400 */
[----:B0-----:R-:W4:Y:S01]  /*27db0*/  LDL.LU R11, [R1+0x400] ;  /* 0x00040000010b7983 */ /* 0x001f220000300800 */
[----:B------:R0:W-:Y:S02]  /*27dc0*/  STS.U16 [R0+0x3c80], R9 ;  /* 0x003c800900007388 */ /* 0x0001e40000000400 */
[----:B------:R0:W-:Y:S01]  /*27dd0*/  STS.U16 [R0+0x3d40], R8 ;  /* 0x003d400800007388 */ /* 0x0001e20000000400 */
[----:B------:R0:W-:Y:S01]  /*27de0*/  STS.U16 [R0+0x3d00], R7 ;  /* 0x003d000700007388 */ /* 0x0001e20000000400 */
[----:B------:R0:W-:Y:S03]  /*27df0*/  STS.U16 [R0+0x3dc0], R6 ;  /* 0x003dc00600007388 */ /* 0x0001e60000000400 */
[----:B-1----:R-:W4:Y:S04]  /*27e00*/  LDL.LU R10, [R1+0x3fc] ;  /* 0x0003fc00010a7983 */ /* 0x002f280000300800 */
[----:B0-----:R-:W4:Y:S01]  /*27e10*/  LDL.LU R9, [R1+0x3f4] ;  /* 0x0003f40001097983 */ /* 0x001f220000300800 */
[----:B------:R-:W4:Y:S03]  /*27e20*/  LDL.LU R8, [R1+0x3ec] ;  /* 0x0003ec0001087983 */ /* 0x000f260000300800 */
[----:B------:R0:W-:Y:S04]  /*27e30*/  STS.U16 [R0+0x3d80], R5 ;  /* 0x003d800500007388 */ /* 0x0001e80000000400 */
[----:B------:R-:W4:Y:S01]  /*27e40*/  LDL.LU R7, [R1+0x3e4] ;  /* 0x0003e40001077983 */ /* 0x000f220000300800 */
[----:B------:R-:W4:Y:S03]  /*27e50*/  LDL.LU R6, [R1+0x3dc] ;  /* 0x0003dc0001067983 */ /* 0x000f260000300800 */
[----:B------:R1:W-:Y:S01]  /*27e60*/  STS.U16 [R0+0x4400], R29 ;  /* 0x0044001d00007388 */ /* 0x0003e20000000400 */
[----:B------:R1:W-:Y:S02]  /*27e70*/  STS.U16 [R0+0x4440], R55 ;  /* 0x0044403700007388 */ /* 0x0003e40000000400 */
[----:B------:R1:W-:Y:S01]  /*27e80*/  STS.U16 [R0+0x4480], R56 ;  /* 0x0044803800007388 */ /* 0x0003e20000000400 */
[----:B0-----:R-:W4:Y:S01]  /*27e90*/  LDL.LU R5, [R1+0x3d4] ;  /* 0x0003d40001057983 */ /* 0x001f220000300800 */
[----:B-1----:R-:W4:Y:S03]  /*27ea0*/  LDL.LU R29, [R1+0x254] ;  /* 0x00025400011d7983 */ /* 0x002f260000300800 */
[----:B------:R0:W-:Y:S04]  /*27eb0*/  STS.U16 [R0+0x44c0], R57 ;  /* 0x0044c03900007388 */ /* 0x0001e80000000400 */
[----:B------:R-:W4:Y:S01]  /*27ec0*/  LDL.LU R55, [R1+0x250] ;  /* 0x0002500001377983 */ /* 0x000f220000300800 */
[----:B------:R-:W4:Y:S02]  /*27ed0*/  LDL.LU R56, [R1+0x24c] ;  /* 0x00024c0001387983 */ /* 0x000f240000300800 */
[----:B------:R1:W-:Y:S01]  /*27ee0*/  STS.U16 [R0+0x4500], R58 ;  /* 0x0045003a00007388 */ /* 0x0003e20000000400 */
[----:B0-----:R-:W4:Y:S01]  /*27ef0*/  LDL.LU R57, [R1+0x244] ;  /* 0x0002440001397983 */ /* 0x001f220000300800 */
[----:B-1----:R-:W4:Y:S03]  /*27f00*/  LDL.LU R58, [R1+0x23c] ;  /* 0x00023c00013a7983 */ /* 0x002f260000300800 */
        /* <DEDUP_REMOVED lines=23> */
[----:B------:R0:W-:Y:S04]  /*28080*/  STS.U16 [R0+0x4c00], R11 ;  /* 0x004c000b00007388 */ /* 0x0001e80000000400 */
[----:B------:R1:W-:Y:S04]  /*28090*/  STS.U16 [R0+0x4cc0], R10 ;  /* 0x004cc00a00007388 */ /* 0x0003e80000000400 */
[----:B0-----:R-:W4:Y:S01]  /*280a0*/  LDL.LU R11, [R1+0x37b0] ;  /* 0x0037b000010b7983 */ /* 0x001f220000300800 */
[----:B------:R0:W-:Y:S02]  /*280b0*/  STS.U16 [R0+0x4c80], R9 ;  /* 0x004c800900007388 */ /* 0x0001e40000000400 */
[----:B------:R0:W-:Y:S02]  /*280c0*/  STS.U16 [R0+0x4d40], R8 ;  /* 0x004d400800007388 */ /* 0x0001e40000000400 */
[----:B------:R0:W-:Y:S01]  /*280d0*/  STS.U16 [R0+0x4d00], R7 ;  /* 0x004d000700007388 */ /* 0x0001e20000000400 */
[----:B------:R0:W-:Y:S04]  /*280e0*/  STS.U16 [R0+0x4dc0], R6 ;  /* 0x004dc00600007388 */ /* 0x0001e80000000400 */
[----:B-1----:R-:W4:Y:S04]  /*280f0*/  LDL.LU R10, [R1+0x37ac] ;  /* 0x0037ac00010a7983 */ /* 0x002f280000300800 */
[----:B0-----:R-:W4:Y:S01]  /*28100*/  LDL.LU R9, [R1+0x37a8] ;  /* 0x0037a80001097983 */ /* 0x001f220000300800 */
[----:B------:R-:W4:Y:S03]  /*28110*/  LDL.LU R8, [R1+0x37a4] ;  /* 0x0037a40001087983 */ /* 0x000f260000300800 */
[----:B------:R0:W-:Y:S04]  /*28120*/  STS.U16 [R0+0x4d80], R5 ;  /* 0x004d800500007388 */ /* 0x0001e80000000400 */
[----:B------:R-:W4:Y:S01]  /*28130*/  LDL.LU R7, [R1+0x37a0] ;  /* 0x0037a00001077983 */ /* 0x000f220000300800 */
[----:B------:R-:W4:Y:S02]  /*28140*/  LDL.LU R6, [R1+0x379c] ;  /* 0x00379c0001067983 */ /* 0x000f240000300800 */
[----:B------:R1:W-:Y:S02]  /*28150*/  STS.U16 [R0+0x5400], R29 ;  /* 0x0054001d00007388 */ /* 0x0003e40000000400 */
[----:B------:R1:W-:Y:S01]  /*28160*/  STS.U16 [R0+0x5440], R55 ;  /* 0x0054403700007388 */ /* 0x0003e20000000400 */
[----:B------:R1:W-:Y:S04]  /*28170*/  STS.U16 [R0+0x5480], R56 ;  /* 0x0054803800007388 */ /* 0x0003e80000000400 */
        /* <DEDUP_REMOVED lines=15> */
[----:B-1----:R-:W2:Y:S02]  /*28270*/  LDL.LU R60, [R1+0x3774] ;  /* 0x00377400013c7983 */ /* 0x002ea40000300800 */
[----:B------:R-:W-:Y:S02]  /*28280*/  STS.U16 [R0+0x5c00], R3 ;  /* 0x005c000300007388 */ /* 0x000fe40000000400 */
[----:B------:R0:W-:Y:S01]  /*28290*/  STS.U16 [R0+0x5cc0], R14 ;  /* 0x005cc00e00007388 */ /* 0x0001e20000000400 */
[----:B------:R-:W-:Y:S01]  /*282a0*/  STS.U16 [R0+0x5c80], R13 ;  /* 0x005c800d00007388 */ /* 0x000fe20000000400 */
[----:B------:R-:W-:Y:S02]  /*282b0*/  STS.U16 [R0+0x5d40], R12 ;  /* 0x005d400c00007388 */ /* 0x000fe40000000400 */
        /* <DEDUP_REMOVED lines=8> */
[----:B------:R1:W-:Y:S01]  /*28340*/  STS.U16 [R0+0x6540], R4 ;  /* 0x0065400400007388 */ /* 0x0003e20000000400 */
[----:B0-----:R-:W3:Y:S01]  /*28350*/  LDL.LU R14, [R1+0xec4] ;  /* 0x000ec400010e7983 */ /* 0x001ee20000300800 */
[----:B------:R-:W-:Y:S02]  /*28360*/  STS.U16 [R0+0x6580], R30 ;  /* 0x0065801e00007388 */ /* 0x000fe40000000400 */
[----:B------:R-:W-:Y:S01]  /*28370*/  STS.U16 [R0+0x65c0], R31 ;  /* 0x0065c01f00007388 */ /* 0x000fe20000000400 */
[----:B-1----:R-:W3:Y:S01]  /*28380*/  LDL.LU R4, [R1+0xeb8] ;  /* 0x000eb80001047983 */ /* 0x002ee20000300800 */
        /* <DEDUP_REMOVED lines=9> */
[----:B------:R-:W3:Y:S01]  /*28420*/  LDL.LU R54, [R1+0xe10] ;  /* 0x000e100001367983 */ /* 0x000ee20000300800 */
[----:B--2---:R-:W-:Y:S01]  /*28430*/  STS.U16 [R0+0x6c40], R60 ;  /* 0x006c403c00007388 */ /* 0x004fe20000000400 */
[----:B----4-:R0:W-:Y:S02]  /*28440*/  STS.U16 [R0+0x6c00], R2 ;  /* 0x006c000200007388 */ /* 0x0101e40000000400 */
[----:B---3--:R-:W-:Y:S01]  /*28450*/  STS.U16 [R0+0x6cc0], R61 ;  /* 0x006cc03d00007388 */ /* 0x008fe20000000400 */
[----:B------:R-:W-:Y:S04]  /*28460*/  STS.U16 [R0+0x6c80], R59 ;  /* 0x006c803b00007388 */ /* 0x000fe80000000400 */
[----:B------:R-:W-:Y:S01]  /*28470*/  STS.U16 [R0+0x6d40], R58 ;  /* 0x006d403a00007388 */ /* 0x000fe20000000400 */
[----:B------:R-:W-:Y:S02]  /*28480*/  STS.U16 [R0+0x6d00], R57 ;  /* 0x006d003900007388 */ /* 0x000fe40000000400 */
[----:B------:R-:W-:Y:S02]  /*28490*/  STS.U16 [R0+0x6dc0], R56 ;  /* 0x006dc03800007388 */ /* 0x000fe40000000400 */
[----:B------:R-:W-:Y:S01]  /*284a0*/  STS.U16 [R0+0x6d80], R55 ;  /* 0x006d803700007388 */ /* 0x000fe20000000400 */
[----:B------:R-:W-:Y:S04]  /*284b0*/  STS.U16 [R0+0x7400], R29 ;  /* 0x0074001d00007388 */ /* 0x000fe80000000400 */
[----:B0-----:R-:W2:Y:S01]  /*284c0*/  LDL.LU R2, [R1+0xe0c] ;  /* 0x000e0c0001027983 */ /* 0x001ea20000300800 */
[----:B------:R-:W3:Y:S02]  /*284d0*/  LDL.LU R30, [R1+0xe04] ;  /* 0x000e0400011e7983 */ /* 0x000ee40000300800 */
[----:B------:R-:W4:Y:S02]  /*284e0*/  LDL.LU R31, [R1+0xd84] ;  /* 0x000d8400011f7983 */ /* 0x000f240000300800 */
[----:B------:R0:W-:Y:S02]  /*284f0*/  STS.U16 [R0+0x7440], R5 ;  /* 0x0074400500007388 */ /* 0x0001e40000000400 */
[----:B0-----:R-:W2:Y:S04]  /*28500*/  LDL.LU R5, [R1+0xebc] ;  /* 0x000ebc0001057983 */ /* 0x001ea80000300800 */
[----:B------:R-:W0:Y:S04]  /*28510*/  S2R R3, SR_TID.X ;  /* 0x0000000000037919 */ /* 0x000e280000002100 */
        /* <DEDUP_REMOVED lines=12> */
[----:B0-----:R-:W-:-:S05]  /*285e0*/  LOP3.LUT R3, R3, 0x1f, RZ, 0xc0, !PT ;  /* 0x0000001f03037812 */ /* 0x001fca00078ec0ff */
[----:B------:R-:W-:Y:S01]  /*285f0*/  IMAD.SHL.U32 R3, R3, 0x2, RZ ;  /* 0x0000000203037824 */ /* 0x000fe200078e00ff */
[----:B------:R-:W-:Y:S04]  /*28600*/  STS.U16 [R0+0x7dc0], R42 ;  /* 0x007dc02a00007388 */ /* 0x000fe80000000400 */
[----:B------:R-:W-:Y:S01]  /*28610*/  LOP3.LUT R60, R3, 0x30, RZ, 0x3c, !PT ;  /* 0x00000030033c7812 */ /* 0x000fe200078e3cff */
[----:B------:R-:W-:Y:S04]  /*28620*/  STS.U16 [R0+0x7d80], R44 ;  /* 0x007d802c00007388 */ /* 0x000fe80000000400 */
[----:B------:R-:W-:Y:S04]  /*28630*/  STL [R1+0x3678], R0 ;  /* 0x0036780001007387 */ /* 0x000fe80000100800 */
[----:B------:R0:W-:Y:S04]  /*28640*/  STS.U16 [R60+0x600], R14 ;  /* 0x0006000e3c007388 */ /* 0x0001e80000000400 */
[----:B0-----:R-:W3:Y:S04]  /*28650*/  LDL.LU R14, [R1+0x3770] ;  /* 0x00377000010e7983 */ /* 0x001ee80000300800 */
[----:B--2---:R0:W-:Y:S01]  /*28660*/  STS.U16 [R60+0x640], R5 ;  /* 0x000640053c007388 */ /* 0x0041e20000000400 */
[----:B------:R1:W-:Y:S02]  /*28670*/  STS.U16 [R60+0x680], R4 ;  /* 0x000680043c007388 */ /* 0x0003e40000000400 */
[----:B------:R2:W-:Y:S02]  /*28680*/  STS.U16 [R60+0x6c0], R13 ;  /* 0x0006c00d3c007388 */ /* 0x0005e40000000400 */
[----:B------:R4:W-:Y:S01]  /*28690*/  STS.U16 [R60+0x700], R12 ;  /* 0x0007000c3c007388 */ /* 0x0009e20000000400 */
[----:B------:R4:W-:Y:S01]  /*286a0*/  STS.U16 [R60+0x740], R47 ;  /* 0x0007402f3c007388 */ /* 0x0009e20000000400 */
[----:B------:R4:W-:Y:S02]  /*286b0*/  STS.U16 [R60+0x780], R48 ;  /* 0x000780303c007388 */ /* 0x0009e40000000400 */
[----:B------:R4:W-:Y:S01]  /*286c0*/  STS.U16 [R60+0x7c0], R49 ;  /* 0x0007c0313c007388 */ /* 0x0009e20000000400 */
[----:B0-----:R-:W3:Y:S04]  /*286d0*/  LDL R5, [R1+0x216c] ;  /* 0x00216c0001057983 */ /* 0x001ee80000100800 */
[----:B-1----:R-:W3:Y:S01]  /*286e0*/  LDL R4, [R1+0x2170] ;  /* 0x0021700001047983 */ /* 0x002ee20000100800 */
[----:B--2---:R-:W2:Y:S02]  /*286f0*/  LDL.LU R13, [R1+0x376c] ;  /* 0x00376c00010d7983 */ /* 0x004ea40000300800 */
[----:B----4-:R-:W4:Y:S01]  /*28700*/  LDL.LU R12, [R1+0x3768] ;  /* 0x00376800010c7983 */ /* 0x010f220000300800 */
[----:B------:R-:W2:Y:S04]  /*28710*/  LDL.LU R47, [R1+0x3764] ;  /* 0x00376400012f7983 */ /* 0x000ea80000300800 */
[----:B------:R-:W2:Y:S01]  /*28720*/  LDL.LU R48, [R1+0x3760] ;  /* 0x0037600001307983 */ /* 0x000ea20000300800 */
[----:B------:R-:W2:Y:S03]  /*28730*/  LDL.LU R49, [R1+0x375c] ;  /* 0x00375c0001317983 */ /* 0x000ea60000300800 */
[----:B------:R0:W-:Y:S01]  /*28740*/  STS.U16 [R60+0xe40], R50 ;  /* 0x000e40323c007388 */ /* 0x0001e20000000400 */
[----:B------:R1:W-:Y:S02]  /*28750*/  STS.U16 [R60+0xe00], R51 ;  /* 0x000e00333c007388 */ /* 0x0003e40000000400 */
[----:B------:R1:W-:Y:S02]  /*28760*/  STS.U16 [R60+0xec0], R52 ;  /* 0x000ec0343c007388 */ /* 0x0003e40000000400 */
[----:B------:R1:W-:Y:S01]  /*28770*/  STS.U16 [R60+0xe80], R53 ;  /* 0x000e80353c007388 */ /* 0x0003e20000000400 */
[----:B------:R1:W-:Y:S01]  /*28780*/  STS.U16 [R60+0xf40], R54 ;  /* 0x000f40363c007388 */ /* 0x0003e20000000400 */
[----:B------:R1:W-:Y:S03]  /*28790*/  STS.U16 [R60+0xf00], R2 ;  /* 0x000f00023c007388 */ /* 0x0003e60000000400 */
[----:B0-----:R-:W2:Y:S01]  /*287a0*/  LDL.LU R50, [R1+0x3758] ;  /* 0x0037580001327983 */ /* 0x001ea20000300800 */
[----:B-1----:R-:W2:Y:S03]  /*287b0*/  LDL.LU R51, [R1+0x3754] ;  /* 0x0037540001337983 */ /* 0x002ea60000300800 */
[----:B------:R-:W2:Y:S01]  /*287c0*/  LDL.LU R52, [R1+0x3750] ;  /* 0x0037500001347983 */ /* 0x000ea20000300800 */
[----:B------:R-:W2:Y:S03]  /*287d0*/  LDL.LU R53, [R1+0x374c] ;  /* 0x00374c0001357983 */ /* 0x000ea60000300800 */
[----:B------:R-:W2:Y:S01]  /*287e0*/  LDL.LU R54, [R1+0x3748] ;  /* 0x0037480001367983 */ /* 0x000ea20000300800 */
[----:B------:R-:W2:Y:S03]  /*287f0*/  LDL.LU R2, [R1+0x3744] ;  /* 0x0037440001027983 */ /* 0x000ea60000300800 */
[----:B--2---:R0:W-:Y:S04]  /*28800*/  STS.U16 [R60+0xfc0], R2 ;  /* 0x000fc0023c007388 */ /* 0x0041e80000000400 */
[----:B0-----:R-:W2:Y:S02]  /*28810*/  LDL.LU R2, [R1+0x3740] ;  /* 0x0037400001027983 */ /* 0x001ea40000300800 */
[----:B--2---:R-:W-:-:S06]  /*28820*/  PRMT R2, RZ, 0x7610, R2 ;  /* 0x00007610ff027816 */ /* 0x004fcc0000000002 */
[----:B---3--:R-:W2:Y:S04]  /*28830*/  @!P0 LDG.E.U16 R2, [R4.64] ;  /* 0x0000000404028981 */ /* 0x008ea8000c1e1500 */
[----:B------:R0:W-:Y:S01]  /*28840*/  STS.U16 [R60+0xf80], R30 ;  /* 0x000f801e3c007388 */ /* 0x0001e20000000400 */
[----:B------:R1:W-:Y:S03]  /*28850*/  STS.U16 [R60+0x1600], R31 ;  /* 0x0016001f3c007388 */ /* 0x0003e60000000400 */
[----:B0-----:R-:W3:Y:S01]  /*28860*/  LDL.LU R30, [R1+0x373c] ;  /* 0x00373c00011e7983 */ /* 0x001ee20000300800 */
[----:B-1----:R-:W3:Y:S03]  /*28870*/  LDL.LU R31, [R1+0x3738] ;  /* 0x00373800011f7983 */ /* 0x002ee60000300800 */
[----:B--2---:R0:W-:Y:S04]  /*28880*/  STL [R1+0x88], R2 ;  /* 0x0000880201007387 */ /* 0x0041e80000100800 */
[----:B0-----:R-:W2:Y:S01]  /*28890*/  LDL.LU R2, [R1+0x3734] ;  /* 0x0037340001027983 */ /* 0x001ea20000300800 */
[----:B------:R-:W2:Y:S02]  /*288a0*/  LDL R4, [R1+0x2164] ;  /* 0x0021640001047983 */ /* 0x000ea40000100800 */
[----:B------:R-:W2:Y:S01]  /*288b0*/  LDL R5, [R1+0x2168] ;  /* 0x0021680001057983 */ /* 0x000ea20000100800 */
[----:B---3--:R-:W-:-:S02]  /*288c0*/  PRMT R31, RZ, 0x7610, R31 ;  /* 0x00007610ff1f7816 */ /* 0x008fc4000000001f */
[----:B--2---:R-:W-:-:S04]  /*288d0*/  @!P1 LOP3.LUT R5, R5, R4, RZ, 0x3c, !PT ;  /* 0x0000000405059212 */ /* 0x004fc800078e3cff */
[----:B------:R-:W-:-:S04]  /*288e0*/  @!P1 LOP3.LUT R4, R5, R4, RZ, 0x3c, !PT ;  /* 0x0000000405049212 */ /* 0x000fc800078e3cff */
[----:B------:R-:W-:-:S05]  /*288f0*/  @!P1 LOP3.LUT R5, R5, R4, RZ, 0x3c, !PT ;  /* 0x0000000405059212 */ /* 0x000fca00078e3cff */
[----:B------:R-:W2:Y:S04]  /*28900*/  @!P1 LDG.E.U16 R31, [R4.64] ;  /* 0x00000004041f9981 */ /* 0x000ea8000c1e1500 */
[----:B--2---:R0:W-:Y:S04]  /*28910*/  STL [R1+0x84], R31 ;  /* 0x0000841f01007387 */ /* 0x0041e80000100800 */
[----:B0-----:R-:W2:Y:S01]  /*28920*/  LDL.LU R31, [R1+0x3730] ;  /* 0x00373000011f7983 */ /* 0x001ea20000300800 */
[----:B------:R-:W3:Y:S02]  /*28930*/  LDL R4, [R1+0x212c] ;  /* 0x00212c0001047983 */ /* 0x000ee40000100800 */
[----:B------:R-:W3:Y:S01]  /*28940*/  LDL R5, [R1+0x2130] ;  /* 0x0021300001057983 */ /* 0x000ee20000100800 */
[----:B------:R-:W-:-:S02]  /*28950*/  PRMT R2, RZ, 0x7610, R2 ;  /* 0x00007610ff027816 */ /* 0x000fc40000000002 */
[----:B---3--:R-:W-:-:S04]  /*28960*/  @!P0 LOP3.LUT R5, R5, R4, RZ, 0x3c, !PT ;  /* 0x0000000405058212 */ /* 0x008fc800078e3cff */
[----:B------:R-:W-:-:S04]  /*28970*/  @!P0 LOP3.LUT R4, R5, R4, RZ, 0x3c, !PT ;  /* 0x0000000405048212 */ /* 0x000fc800078e3cff */
[----:B------:R-:W-:-:S05]  /*28980*/  @!P0 LOP3.LUT R5, R5, R4, RZ, 0x3c, !PT ;  /* 0x0000000405058212 */ /* 0x000fca00078e3cff */
[----:B------:R-:W3:Y:S04]  /*28990*/  @!P0 LDG.E.U16 R2, [R4.64] ;  /* 0x0000000404028981 */ /* 0x000ee8000c1e1500 */
[----:B---3--:R0:W-:Y:S04]  /*289a0*/  STL [R1+0x80], R2 ;  /* 0x0000800201007387 */ /* 0x0081e80000100800 */
[----:B0-----:R-:W3:Y:S01]  /*289b0*/  LDL.LU R2, [R1+0x372c] ;  /* 0x00372c0001027983 */ /* 0x001ee20000300800 */
[----:B------:R-:W3:Y:S02]  /*289c0*/  LDL R4, [R1+0x2124] ;  /* 0x0021240001047983 */ /* 0x000ee40000100800 */
[----:B------:R-:W3:Y:S01]  /*289d0*/  LDL R5, [R1+0x2128] ;  /* 0x0021280001057983 */ /* 0x000ee20000100800 */
[----:B--2---:R-:W-:-:S02]  /*289e0*/  PRMT R31, RZ, 0x7610, R31 ;  /* 0x00007610ff1f7816 */ /* 0x004fc4000000001f */
[----:B---3--:R-:W-:-:S04]  /*289f0*/  @!P1 LOP3.LUT R5, R5, R4, RZ, 0x3c, !PT ;  /* 0x0000000405059212 */ /* 0x008fc800078e3cff */
        /* <DEDUP_REMOVED lines=110> */
[----:B------:R0:W2:Y:S04]  /*290e0*/  @!P1 LDG.E.U16 R31, [R4.64] ;  /* 0x00000004041f9981 */ /* 0x0000a8000c1e1500 */
[----:B0-----:R-:W3:Y:S04]  /*290f0*/  LDL R4, [R1+0xfac] ;  /* 0x000fac0001047983 */ /* 0x001ee80000100800 */
[----:B------:R-:W3:Y:S01]  /*29100*/  LDL R5, [R1+0x2184] ;  /* 0x0021840001057983 */ /* 0x000ee20000100800 */
[----:B------:R-:W-:Y:S02]  /*29110*/  PRMT R30, RZ, 0x7610, R30 ;  /* 0x00007610ff1e7816 */ /* 0x000fe4000000001e */
[----:B---3--:R-:W-:-:S04]  /*29120*/  @!P0 LOP3.LUT R5, R5, R4, RZ, 0x3c, !PT ;  /* 0x0000000405058212 */ /* 0x008fc800078e3cff */
[----:B------:R-:W-:-:S04]  /*29130*/  @!P0 LOP3.LUT R4, R5, R4, RZ, 0x3c, !PT ;  /* 0x0000000405048212 */ /* 0x000fc800078e3cff */
[----:B------:R-:W-:-:S05]  /*29140*/  @!P0 LOP3.LUT R5, R5, R4, RZ, 0x3c, !PT ;  /* 0x0000000405058212 */ /* 0x000fca00078e3cff */
[----:B------:R-:W3:Y:S04]  /*29150*/  @!P0 LDG.E.U16 R30, [R4.64] ;  /* 0x00000004041e8981 */ /* 0x000ee8000c1e1500 */
[----:B--2---:R0:W-:Y:S04]  /*29160*/  STL [R1+0x14], R31 ;  /* 0x0000141f01007387 */ /* 0x0041e80000100800 */
[----:B0-----:R-:W2:Y:S04]  /*29170*/  LDL R31, [R1+0x21fc] ;  /* 0x0021fc00011f7983 */ /* 0x001ea80000100800 */
[----:B---3--:R0:W-:Y:S04]  /*29180*/  STL [R1+0x8], R30 ;  /* 0x0000081e01007387 */ /* 0x0081e80000100800 */
[----:B0-----:R-:W3:Y:S01]  /*29190*/  LDL.LU R30, [R1+0x36f8] ;  /* 0x0036f800011e7983 */ /* 0x001ee20000300800 */
[----:B------:R-:W2:Y:S02]  /*291a0*/  LDL R4, [R1+0x217c] ;  /* 0x00217c0001047983 */ /* 0x000ea40000100800 */
[----:B------:R-:W2:Y:S01]  /*291b0*/  LDL R5, [R1+0x2180] ;  /* 0x0021800001057983 */ /* 0x000ea20000100800 */
[----:B------:R-:W-:-:S02]  /*291c0*/  PRMT R2, RZ, 0x7610, R2 ;  /* 0x00007610ff027816 */ /* 0x000fc40000000002 */
[----:B--2---:R-:W-:-:S04]  /*291d0*/  @!P1 LOP3.LUT R5, R5, R4, RZ, 0x3c, !PT ;  /* 0x0000000405059212 */ /* 0x004fc800078e3cff */
[----:B------:R-:W-:-:S04]  /*291e0*/  @!P1 LOP3.LUT R4, R5, R4, RZ, 0x3c, !PT ;  /* 0x0000000405049212 */ /* 0x000fc800078e3cff */
[----:B------:R-:W-:-:S05]  /*291f0*/  @!P1 LOP3.LUT R5, R5, R4, RZ, 0x3c, !PT ;  /* 0x0000000405059212 */ /* 0x000fca00078e3cff */
[----:B------:R-:W2:Y:S04]  /*29200*/  @!P1 LDG.E.U16 R2, [R4.64] ;  /* 0x0000000404029981 */ /* 0x000ea8000c1e1500 */
[----:B--2---:R0:W-:Y:S04]  /*29210*/  STL [R1+0x4], R2 ;  /* 0x0000040201007387 */ /* 0x0041e80000100800 */
[----:B0-----:R-:W2:Y:S01]  /*29220*/  LDL.LU R2, [R1+0x36f4] ;  /* 0x0036f40001027983 */ /* 0x001ea20000300800 */
[----:B------:R-:W2:Y:S02]  /*29230*/  LDL R4, [R1+0x21a8] ;  /* 0x0021a80001047983 */ /* 0x000ea40000100800 */
[----:B------:R-:W2:Y:S01]  /*29240*/  LDL R5, [R1+0x21bc] ;  /* 0x0021bc0001057983 */ /* 0x000ea20000100800 */
[----:B------:R-:W-:-:S02]  /*29250*/  PRMT R58, RZ, 0x7610, R58 ;  /* 0x00007610ff3a7816 */ /* 0x000fc4000000003a */
[----:B--2---:R-:W-:-:S04]  /*29260*/  @!P0 LOP3.LUT R5, R5, R4, RZ, 0x3c, !PT ;  /* 0x0000000405058212 */ /* 0x004fc800078e3cff */
[----:B------:R-:W-:-:S04]  /*29270*/  @!P0 LOP3.LUT R4, R5, R4, RZ, 0x3c, !PT ;  /* 0x0000000405048212 */ /* 0x000fc800078e3cff */
[----:B------:R-:W-:-:S05]  /*29280*/  @!P0 LOP3.LUT R5, R5, R4, RZ, 0x3c, !PT ;  /* 0x0000000405058212 */ /* 0x000fca00078e3cff */
[----:B------:R0:W2:Y:S04]  /*29290*/  @!P0 LDG.E.U16 R58, [R4.64] ;  /* 0x00000004043a8981 */ /* 0x0000a8000c1e1500 */
[----:B0-----:R-:W2:Y:S04]  /*292a0*/  LDL R4, [R1+0x21b8] ;  /* 0x0021b80001047983 */ /* 0x001ea80000100800 */
[----:B------:R-:W2:Y:S01]  /*292b0*/  LDL R5, [R1+0x21c4] ;  /* 0x0021c40001057983 */ /* 0x000ea20000100800 */
[----:B------:R-:W-:Y:S02]  /*292c0*/  PRMT R57, RZ, 0x7610, R57 ;  /* 0x00007610ff397816 */ /* 0x000fe40000000039 */
[----:B--2---:R-:W-:-:S04]  /*292d0*/  @!P1 LOP3.LUT R5, R5, R4, RZ, 0x3c, !PT ;  /* 0x0000000405059212 */ /* 0x004fc800078e3cff */
[----:B------:R-:W-:-:S04]  /*292e0*/  @!P1 LOP3.LUT R4, R5, R4, RZ, 0x3c, !PT ;  /* 0x0000000405049212 */ /* 0x000fc800078e3cff */
[----:B------:R-:W-:Y:S01]  /*292f0*/  @!P1 LOP3.LUT R5, R5, R4, RZ, 0x3c, !PT ;  /* 0x0000000405059212 */ /* 0x000fe200078e3cff */
[----:B------:R0:W-:Y:S04]  /*29300*/  STL [R1+0x36ac], R58 ;  /* 0x0036ac3a01007387 */ /* 0x0001e80000100800 */
[----:B------:R1:W2:Y:S01]  /*29310*/  @!P1 LDG.E.U16 R57, [R4.64] ;  /* 0x0000000404399981 */ /* 0x0002a2000c1e1500 */
[----:B------:R-:W-:-:S03]  /*29320*/  PRMT R28, RZ, 0x7610, R28 ;  /* 0x00007610ff1c7816 */ /* 0x000fc6000000001c */
[----:B0-----:R-:W3:Y:S04]  /*29330*/  LDL R58, [R1+0x223c] ;  /* 0x00223c00013a7983 */ /* 0x001ee80000100800 */
[----:B-1----:R-:W3:Y:S01]  /*29340*/  LDL R5, [R1+0x21f0] ;  /* 0x0021f00001057983 */ /* 0x002ee20000100800 */
[----:B------:R-:W-:-:S03]  /*29350*/  @!P0 IMAD.MOV.U32 R4, RZ, RZ, R31 ;  /* 0x000000ffff048224 */ /* 0x000fc600078e001f */
[----:B--2---:R0:W-:Y:S01]  /*29360*/  STL [R1+0x36b0], R57 ;  /* 0x0036b03901007387 */ /* 0x0041e20000100800 */
[----:B------:R-:W-:Y:S01]  /*29370*/  PRMT R27, RZ, 0x7610, R27 ;  /* 0x00007610ff1b7816 */ /* 0x000fe2000000001b */
[----:B------:R-:W2:Y:S02]  /*29380*/  LDL R31, [R1+0x227c] ;  /* 0x00227c00011f7983 */ /* 0x000ea40000100800 */
[----:B---3--:R1:W3:Y:S04]  /*29390*/  @!P0 LDG.E.U16 R28, [R4.64] ;  /* 0x00000004041c8981 */ /* 0x0082e8000c1e1500 */
[----:B0-----:R-:W2:Y:S04]  /*293a0*/  LDL R57, [R1+0x2244] ;  /* 0x0022440001397983 */ /* 0x001ea80000100800 */
[----:B-1----:R-:W2:Y:S04]  /*293b0*/  LDL R4, [R1+0x21f8] ;  /* 0x0021f80001047983 */ /* 0x002ea80000100800 */
[----:B------:R-:W2:Y:S02]  /*293c0*/  LDL R5, [R1+0x2204] ;  /* 0x0022040001057983 */ /* 0x000ea40000100800 */
[----:B--2---:R-:W-:-:S04]  /*293d0*/  @!P1 LOP3.LUT R5, R5, R4, RZ, 0x3c, !PT ;  /* 0x0000000405059212 */ /* 0x004fc800078e3cff */
[----:B------:R-:W-:-:S04]  /*293e0*/  @!P1 LOP3.LUT R4, R5, R4, RZ, 0x3c, !PT ;  /* 0x0000000405049212 */ /* 0x000fc800078e3cff */
[----:B------:R-:W-:Y:S01]  /*293f0*/  @!P1 LOP3.LUT R5, R5, R4, RZ, 0x3c, !PT ;  /* 0x0000000405059212 */ /* 0x000fe200078e3cff */
[----:B---3--:R-:W-:Y:S04]  /*29400*/  STL [R1+0x36b4], R28 ;  /* 0x0036b41c01007387 */ /* 0x008fe80000100800 */
[----:B------:R0:W2:Y:S04]  /*29410*/  @!P1 LDG.E.U16 R27, [R4.64] ;  /* 0x00000004041b9981 */ /* 0x0000a8000c1e1500 */
[----:B0-----:R-:W3:Y:S01]  /*29420*/  LDL R5, [R1+0x2230] ;  /* 0x0022300001057983 */ /* 0x001ee20000100800 */
[----:B------:R-:W-:Y:S01]  /*29430*/  PRMT R26, RZ, 0x7610, R26 ;  /* 0x00007610ff1a7816 */ /* 0x000fe2000000001a */
[----:B------:R-:W-:-:S02]  /*29440*/  @!P0 IMAD.MOV.U32 R4, RZ, RZ, R58 ;  /* 0x000000ffff048224 */ /* 0x000fc400078e003a */
[----:B--2---:R-:W-:Y:S01]  /*29450*/  STL [R1+0x36b8], R27 ;  /* 0x0036b81b01007387 */ /* 0x004fe20000100800 */
[----:B------:R-:W-:Y:S01]  /*29460*/  PRMT R25, RZ, 0x7610, R25 ;  /* 0x00007610ff197816 */ /* 0x000fe20000000019 */
[----:B------:R-:W2:Y:S02]  /*29470*/  LDL R58, [R1+0x22bc] ;  /* 0x0022bc00013a7983 */ /* 0x000ea40000100800 */
[----:B---3--:R0:W3:Y:S04]  /*29480*/  @!P0 LDG.E.U16 R26, [R4.64] ;  /* 0x00000004041a8981 */ /* 0x0080e8000c1e1500 */
[----:B0-----:R-:W2:Y:S01]  /*29490*/  LDL R5, [R1+0x2238] ;  /* 0x0022380001057983 */ /* 0x001ea20000100800 */
[----:B------:R-:W-:-:S03]  /*294a0*/  @!P1 IMAD.MOV.U32 R4, RZ, RZ, R57 ;  /* 0x000000ffff049224 */ /* 0x000fc600078e0039 */
[----:B---3--:R-:W-:Y:S01]  /*294b0*/  STL [R1+0x36bc], R26 ;  /* 0x0036bc1a01007387 */ /* 0x008fe20000100800 */
[----:B------:R-:W-:Y:S01]  /*294c0*/  PRMT R24, RZ, 0x7610, R24 ;  /* 0x00007610ff187816 */ /* 0x000fe20000000018 */
[----:B------:R-:W3:Y:S02]  /*294d0*/  LDL R57, [R1+0x22c4] ;  /* 0x0022c40001397983 */ /* 0x000ee40000100800 */
[----:B--2---:R0:W2:Y:S04]  /*294e0*/  @!P1 LDG.E.U16 R25, [R4.64] ;  /* 0x0000000404199981 */ /* 0x0040a8000c1e1500 */
[----:B0-----:R-:W3:Y:S01]  /*294f0*/  LDL R5, [R1+0x2270] ;  /* 0x0022700001057983 */ /* 0x001ee20000100800 */
[----:B------:R-:W-:-:S03]  /*29500*/  @!P0 IMAD.MOV.U32 R4, RZ, RZ, R31 ;  /* 0x000000ffff048224 */ /* 0x000fc600078e001f */
[----:B--2---:R-:W-:Y:S01]  /*29510*/  STL [R1+0x36c0], R25 ;  /* 0x0036c01901007387 */ /* 0x004fe20000100800 */
[----:B------:R-:W-:Y:S01]  /*29520*/  PRMT R23, RZ, 0x7610, R23 ;  /* 0x00007610ff177816 */ /* 0x000fe20000000017 */
[----:B------:R-:W2:Y:S02]  /*29530*/  LDL R31, [R1+0x22fc] ;  /* 0x0022fc00011f7983 */ /* 0x000ea40000100800 */
[----:B---3--:R0:W3:Y:S04]  /*29540*/  @!P0 LDG.E.U16 R24, [R4.64] ;  /* 0x0000000404188981 */ /* 0x0080e8000c1e1500 */
[----:B0-----:R-:W2:Y:S04]  /*29550*/  LDL R4, [R1+0x2278] ;  /* 0x0022780001047983 */ /* 0x001ea80000100800 */
        /* <DEDUP_REMOVED lines=45> */
[----:B0-----:R-:W2:Y:S01]  /*29830*/  LDL R5, [R1+0x215c] ;  /* 0x00215c0001057983 */ /* 0x001ea20000100800 */
[----:B------:R-:W-:-:S05]  /*29840*/  @!P0 IMAD.MOV.U32 R4, RZ, RZ, R31 ;  /* 0x000000ffff048224 */ /* 0x000fca00078e001f */
[----:B--2---:R-:W2:Y:S04]  /*29850*/  @!P0 LDG.E.U16 R2, [R4.64] ;  /* 0x0000000404028981 */ /* 0x004ea8000c1e1500 */
[----:B------:R-:W-:Y:S01]  /*29860*/  STL [R1+0x36e0], R17 ;  /* 0x0036e01101007387 */ /* 0x000fe20000100800 */
[----:B------:R-:W3:Y:S03]  /*29870*/  LDL R31, [R1+0x20e0] ;  /* 0x0020e000011f7983 */ /* 0x000ee60000100800 */
        /* <DEDUP_REMOVED lines=9> */
[----:B0-----:R-:W3:Y:S01]  /*29910*/  LDL R5, [R1+0x211c] ;  /* 0x00211c0001057983 */ /* 0x001ee20000100800 */
[----:B------:R-:W-:Y:S01]  /*29920*/  PRMT R28, RZ, 0x7610, R28 ;  /* 0x00007610ff1c7816 */ /* 0x000fe2000000001c */
[----:B------:R-:W-:Y:S02]  /*29930*/  @!P0 IMAD.MOV.U32 R4, RZ, RZ, R58 ;  /* 0x000000ffff048224 */ /* 0x000fe400078e003a */
[----:B--2---:R0:W-:Y:S01]  /*29940*/  STL [R1+0x68], R30 ;  /* 0x0000681e01007387 */ /* 0x0041e20000100800 */
[----:B------:R-:W-:Y:S01]  /*29950*/  PRMT R27, RZ, 0x7610, R27 ;  /* 0x00007610ff1b7816 */ /* 0x000fe2000000001b */
[----:B------:R-:W2:Y:S02]  /*29960*/  LDL R58, [R1+0x209c] ;  /* 0x00209c00013a7983 */ /* 0x000ea40000100800 */
[----:B---3--:R1:W3:Y:S04]  /*29970*/  @!P0 LDG.E.U16 R28, [R4.64] ;  /* 0x00000004041c8981 */ /* 0x0082e8000c1e1500 */
[----:B0-----:R-:W2:Y:S04]  /*29980*/  LDL R30, [R1+0x20d8] ;  /* 0x0020d800011e7983 */ /* 0x001ea80000100800 */
[----:B-1----:R-:W2:Y:S01]  /*29990*/  LDL R5, [R1+0x2114] ;  /* 0x0021140001057983 */ /* 0x002ea20000100800 */
[----:B------:R-:W-:-:S03]  /*299a0*/  @!P1 IMAD.MOV.U32 R4, RZ, RZ, R57 ;  /* 0x000000ffff049224 */ /* 0x000fc600078e0039 */
[----:B---3--:R0:W-:Y:S01]  /*299b0*/  STL [R1+0x64], R28 ;  /* 0x0000641c01007387 */ /* 0x0081e20000100800 */
[----:B------:R-:W-:Y:S01]  /*299c0*/  PRMT R21, RZ, 0x7610, R21 ;  /* 0x00007610ff157816 */ /* 0x000fe20000000015 */
[----:B------:R-:W3:Y:S02]  /*299d0*/  LDL R57, [R1+0x2094] ;  /* 0x0020940001397983 */ /* 0x000ee40000100800 */
[----:B--2---:R1:W2:Y:S04]  /*299e0*/  @!P1 LDG.E.U16 R27, [R4.64] ;  /* 0x00000004041b9981 */ /* 0x0042a8000c1e1500 */
[----:B0-----:R-:W3:Y:S04]  /*299f0*/  LDL R28, [R1+0x20a0] ;  /* 0x0020a000011c7983 */ /* 0x001ee80000100800 */
[----:B-1----:R-:W3:Y:S01]  /*29a00*/  LDL R5, [R1+0x20dc] ;  /* 0x0020dc0001057983 */ /* 0x002ee20000100800 */
[----:B------:R-:W-:-:S03]  /*29a10*/  @!P0 IMAD.MOV.U32 R4, RZ, RZ, R31 ;  /* 0x000000ffff048224 */ /* 0x000fc600078e001f */
[----:B--2---:R0:W-:Y:S01]  /*29a20*/  STL [R1+0x60], R27 ;  /* 0x0000601b01007387 */ /* 0x0041e20000100800 */
[----:B------:R-:W-:Y:S02]  /*29a30*/  PRMT R17, RZ, 0x7610, R17 ;  /* 0x00007610ff117816 */ /* 0x000fe40000000011 */
[----:B------:R-:W-:Y:S02]  /*29a40*/  PRMT R20, RZ, 0x7610, R20 ;  /* 0x00007610ff147816 */ /* 0x000fe40000000014 */
[----:B------:R-:W-:Y:S01]  /*29a50*/  PRMT R3, RZ, 0x7610, R3 ;  /* 0x00007610ff037816 */ /* 0x000fe20000000003 */
[----:B------:R-:W2:Y:S04]  /*29a60*/  LDL R31, [R1+0x205c] ;  /* 0x00205c00011f7983 */ /* 0x000ea80000100800 */
[----:B---3--:R1:W3:Y:S04]  /*29a70*/  @!P0 LDG.E.U16 R21, [R4.64] ;  /* 0x0000000404158981 */ /* 0x0082e8000c1e1500 */
[----:B0-----:R-:W2:Y:S04]  /*29a80*/  LDL R27, [R1+0x2098] ;  /* 0x00209800011b7983 */ /* 0x001ea80000100800 */
[----:B-1----:R-:W2:Y:S01]  /*29a90*/  LDL R5, [R1+0x20d4] ;  /* 0x0020d40001057983 */ /* 0x002ea20000100800 */
[----:B------:R-:W-:-:S05]  /*29aa0*/  @!P1 IMAD.MOV.U32 R4, RZ, RZ, R30 ;  /* 0x000000ffff049224 */ /* 0x000fca00078e001e */
[----:B--2---:R0:W2:Y:S02]  /*29ab0*/  @!P1 LDG.E.U16 R17, [R4.64] ;  /* 0x0000000404119981 */ /* 0x0040a4000c1e1500 */
[----:B0-----:R-:W-:Y:S02]  /*29ac0*/  @!P0 IMAD.MOV.U32 R4, RZ, RZ, R28 ;  /* 0x000000ffff048224 */ /* 0x001fe400078e001c */
[----:B------:R-:W-:-:S05]  /*29ad0*/  @!P0 IMAD.MOV.U32 R5, RZ, RZ, R58 ;  /* 0x000000ffff058224 */ /* 0x000fca00078e003a */
[----:B------:R0:W4:Y:S02]  /*29ae0*/  @!P0 LDG.E.U16 R20, [R4.64] ;  /* 0x0000000404148981 */ /* 0x000124000c1e1500 */
[----:B0-----:R-:W-:Y:S02]  /*29af0*/  @!P1 IMAD.MOV.U32 R4, RZ, RZ, R27 ;  /* 0x000000ffff049224 */ /* 0x001fe400078e001b */
[----:B------:R-:W-:-:S05]  /*29b00*/  @!P1 IMAD.MOV.U32 R5, RZ, RZ, R57 ;  /* 0x000000ffff059224 */ /* 0x000fca00078e0039 */
[----:B------:R-:W4:Y:S04]  /*29b10*/  @!P1 LDG.E.U16 R3, [R4.64] ;  /* 0x0000000404039981 */ /* 0x000f28000c1e1500 */
[----:B---3--:R0:W-:Y:S01]  /*29b20*/  STL [R1+0x5c], R21 ;  /* 0x00005c1501007387 */ /* 0x0081e20000100800 */
[----:B------:R-:W3:Y:S03]  /*29b30*/  LDL R30, [R1+0x2054] ;  /* 0x00205400011e7983 */ /* 0x000ee60000100800 */
[----:B0-----:R-:W3:Y:S04]  /*29b40*/  LDL R21, [R1+0x2060] ;  /* 0x0020600001157983 */ /* 0x001ee80000100800 */
[----:B--2---:R0:W-:Y:S01]  /*29b50*/  STL [R1+0x58], R17 ;  /* 0x0000581101007387 */ /* 0x0041e20000100800 */
[----:B------:R-:W2:Y:S03]  /*29b60*/  LDL R28, [R1+0x201c] ;  /* 0x00201c00011c7983 */ /* 0x000ea60000100800 */
[----:B0-----:R-:W2:Y:S04]  /*29b70*/  LDL R17, [R1+0x2058] ;  /* 0x0020580001117983 */ /* 0x001ea80000100800 */
[----:B----4-:R0:W-:Y:S01]  /*29b80*/  STL [R1+0x50], R20 ;  /* 0x0000501401007387 */ /* 0x0101e20000100800 */
[----:B------:R-:W4:Y:S03]  /*29b90*/  LDL R27, [R1+0x2014] ;  /* 0x00201400011b7983 */ /* 0x000f260000100800 */
[----:B0-----:R-:W4:Y:S01]  /*29ba0*/  LDL R20, [R1+0x2020] ;  /* 0x0020200001147983 */ /* 0x001f220000100800 */
[----:B------:R-:W-:-:S03]  /*29bb0*/  PRMT R18, RZ, 0x7610, R18 ;  /* 0x00007610ff127816 */ /* 0x000fc60000000012 */
[----:B------:R0:W-:Y:S01]  /*29bc0*/  STL [R1+0x4c], R3 ;  /* 0x00004c0301007387 */ /* 0x0001e20000100800 */
[----:B------:R-:W-:-:S03]  /*29bd0*/  @!P0 IMAD.MOV.U32 R5, RZ, RZ, R31 ;  /* 0x000000ffff058224 */ /* 0x000fc600078e001f */
[----:B0-----:R-:W4:Y:S01]  /*29be0*/  LDL R3, [R1+0x2018] ;  /* 0x0020180001037983 */ /* 0x001f220000100800 */
[----:B---3--:R-:W-:Y:S01]  /*29bf0*/  @!P0 IMAD.MOV.U32 R4, RZ, RZ, R21 ;  /* 0x000000ffff048224 */ /* 0x008fe200078e0015 */
[----:B------:R-:W-:Y:S02]  /*29c00*/  PRMT R2, RZ, 0x7610, R2 ;  /* 0x00007610ff027816 */ /* 0x000fe40000000002 */
[----:B------:R-:W-:Y:S02]  /*29c10*/  PRMT R19, RZ, 0x7610, R19 ;  /* 0x00007610ff137816 */ /* 0x000fe40000000013 */
[----:B------:R-:W-:Y:S01]  /*29c20*/  PRMT R23, RZ, 0x7610, R23 ;  /* 0x00007610ff177816 */ /* 0x000fe20000000017 */
[----:B------:R-:W3:Y:S04]  /*29c30*/  LDL R21, [R1+0x1fdc] ;  /* 0x001fdc0001157983 */ /* 0x000ee80000100800 */
[----:B------:R0:W3:Y:S02]  /*29c40*/  @!P0 LDG.E.U16 R18, [R4.64] ;  /* 0x0000000404128981 */ /* 0x0000e4000c1e1500 */
[----:B0-----:R-:W-:-:S02]  /*29c50*/  @!P1 IMAD.MOV.U32 R5, RZ, RZ, R30 ;  /* 0x000000ffff059224 */ /* 0x001fc400078e001e */
[----:B--2---:R-:W-:-:S05]  /*29c60*/  @!P1 IMAD.MOV.U32 R4, RZ, RZ, R17 ;  /* 0x000000ffff049224 */ /* 0x004fca00078e0011 */
[----:B------:R0:W2:Y:S02]  /*29c70*/  @!P1 LDG.E.U16 R2, [R4.64] ;  /* 0x0000000404029981 */ /* 0x0000a4000c1e1500 */
[----:B0-----:R-:W-:Y:S02]  /*29c80*/  @!P0 IMAD.MOV.U32 R5, RZ, RZ, R28 ;  /* 0x000000ffff058224 */ /* 0x001fe400078e001c */
[----:B----4-:R-:W-:-:S05]  /*29c90*/  @!P0 IMAD.MOV.U32 R4, RZ, RZ, R20 ;  /* 0x000000ffff048224 */ /* 0x010fca00078e0014 */
        /* <DEDUP_REMOVED lines=12> */
[----:B0-----:R-:W4:Y:S04]  /*29d60*/  LDL R19, [R1+0x1f88] ;  /* 0x001f880001137983 */ /* 0x001f280000100800 */
[----:B------:R0:W-:Y:S01]  /*29d70*/  STL [R1+0x2c], R23 ;  /* 0x00002c1701007387 */ /* 0x0001e20000100800 */
[----:B------:R-:W-:-:S02]  /*29d80*/  @!P0 IMAD.MOV.U32 R5, RZ, RZ, R21 ;  /* 0x000000ffff058224 */ /* 0x000fc400078e0015 */
[----:B------:R-:W4:Y:S01]  /*29d90*/  LDL R21, [R1+0x2178] ;  /* 0x0021780001157983 */ /* 0x000f220000100800 */
[----:B0-----:R-:W4:Y:S01]  /*29da0*/  LDL R23, [R1+0x1f6c] ;  /* 0x001f6c0001177983 */ /* 0x001f220000100800 */
[----:B---3--:R-:W-:Y:S02]  /*29db0*/  @!P0 IMAD.MOV.U32 R4, RZ, RZ, R18 ;  /* 0x000000ffff048224 */ /* 0x008fe400078e0012 */
[----:B------:R-:W3:Y:S01]  /*29dc0*/  LDL R18, [R1+0x2194] ;  /* 0x0021940001127983 */ /* 0x000ee20000100800 */
[----:B------:R-:W-:-:S06]  /*29dd0*/  PRMT R26, RZ, 0x7610, R26 ;  /* 0x00007610ff1a7816 */ /* 0x000fcc000000001a */
[----:B------:R0:W3:Y:S02]  /*29de0*/  @!P0 LDG.E.U16 R26, [R4.64] ;  /* 0x00000004041a8981 */ /* 0x0000e4000c1e1500 */
[----:B0-----:R-:W-:Y:S02]  /*29df0*/  @!P1 IMAD.MOV.U32 R5, RZ, RZ, R17 ;  /* 0x000000ffff059224 */ /* 0x001fe400078e0011 */
[----:B------:R-:W3:Y:S01]  /*29e00*/  LDL R17, [R1+0x218c] ;  /* 0x00218c0001117983 */ /* 0x000ee20000100800 */
[----:B--2---:R-:W-:-:S03]  /*29e10*/  @!P1 IMAD.MOV.U32 R4, RZ, RZ, R2 ;  /* 0x000000ffff049224 */ /* 0x004fc600078e0002 */
[----:B------:R-:W2:Y:S01]  /*29e20*/  LDL R2, [R1+0x2190] ;  /* 0x0021900001027983 */ /* 0x000ea20000100800 */
[----:B------:R-:W-:-:S06]  /*29e30*/  PRMT R25, RZ, 0x7610, R25 ;  /* 0x00007610ff197816 */ /* 0x000fcc0000000019 */
[----:B------:R4:W2:Y:S01]  /*29e40*/  @!P1 LDG.E.U16 R25, [R4.64] ;  /* 0x0000000404199981 */ /* 0x0008a2000c1e1500 */
[----:B------:R-:W-:Y:S01]  /*29e50*/  PRMT R24, RZ, 0x7610, R24 ;  /* 0x00007610ff187816 */ /* 0x000fe20000000018 */
[----:B----4-:R-:W-:Y:S02]  /*29e60*/  @!P0 IMAD.MOV.U32 R4, RZ, RZ, R19 ;  /* 0x000000ffff048224 */ /* 0x010fe400078e0013 */
[----:B------:R-:W-:Y:S01]  /*29e70*/  @!P0 IMAD.MOV.U32 R5, RZ, RZ, R20 ;  /* 0x000000ffff058224 */ /* 0x000fe200078e0014 */
[----:B------:R-:W4:Y:S04]  /*29e80*/  LDL R19, [R1+0x21cc] ;  /* 0x0021cc0001137983 */ /* 0x000f280000100800 */
[----:B------:R-:W4:Y:S01]  /*29e90*/  LDL R20, [R1+0x21c0] ;  /* 0x0021c00001147983 */ /* 0x000f220000100800 */
[----:B------:R-:W-:-:S03]  /*29ea0*/  PRMT R22, RZ, 0x7610, R22 ;  /* 0x00007610ff167816 */ /* 0x000fc60000000016 */
[----:B------:R0:W4:Y:S01]  /*29eb0*/  @!P0 LDG.E.U16 R24, [R4.64] ;  /* 0x0000000404188981 */ /* 0x000122000c1e1500 */
[----:B------:R-:W-:Y:S01]  /*29ec0*/  PRMT R0, RZ, 0x7610, R0 ;  /* 0x00007610ff007816 */ /* 0x000fe20000000000 */
[----:B0-----:R-:W-:Y:S02]  /*29ed0*/  @!P1 IMAD.MOV.U32 R4, RZ, RZ, R3 ;  /* 0x000000ffff049224 */ /* 0x001fe400078e0003 */
[----:B------:R-:W-:Y:S01]  /*29ee0*/  @!P1 IMAD.MOV.U32 R5, RZ, RZ, R23 ;  /* 0x000000ffff059224 */ /* 0x000fe200078e0017 */
[----:B------:R-:W4:Y:S04]  /*29ef0*/  LDL R3, [R1+0x21d4] ;  /* 0x0021d40001037983 */ /* 0x000f280000100800 */
[----:B------:R3:W4:Y:S02]  /*29f00*/  @!P1 LDG.E.U16 R22, [R4.64] ;  /* 0x0000000404169981 */ /* 0x000724000c1e1500 */
[----:B---3--:R-:W-:-:S02]  /*29f10*/  @!P0 IMAD.MOV.U32 R4, RZ, RZ, R18 ;  /* 0x000000ffff048224 */ /* 0x008fc400078e0012 */
[----:B------:R-:W-:Y:S01]  /*29f20*/  @!P0 IMAD.MOV.U32 R5, RZ, RZ, R21 ;  /* 0x000000ffff058224 */ /* 0x000fe200078e0015 */
[----:B------:R-:W3:Y:S04]  /*29f30*/  LDL R18, [R1+0x21c8] ;  /* 0x0021c80001127983 */ /* 0x000ee80000100800 */
[----:B------:R0:W3:Y:S01]  /*29f40*/  @!P0 LDG.E.U16 R0, [R4.64] ;  /* 0x0000000404008981 */ /* 0x0000e2000c1e1500 */
[----:B------:R-:W-:Y:S01]  /*29f50*/  PRMT R59, RZ, 0x7610, R59 ;  /* 0x00007610ff3b7816 */ /* 0x000fe2000000003b */
[----:B0-----:R-:W-:Y:S02]  /*29f60*/  @!P1 IMAD.MOV.U32 R5, RZ, RZ, R17 ;  /* 0x000000ffff059224 */ /* 0x001fe400078e0011 */
[----:B--2---:R-:W-:-:S05]  /*29f70*/  @!P1 IMAD.MOV.U32 R4, RZ, RZ, R2 ;  /* 0x000000ffff049224 */ /* 0x004fca00078e0002 */
[----:B------:R4:W2:Y:S01]  /*29f80*/  @!P1 LDG.E.U16 R59, [R4.64] ;  /* 0x00000004043b9981 */ /* 0x0008a2000c1e1500 */
[----:B------:R-:W-:Y:S01]  /*29f90*/  PRMT R56, RZ, 0x7610, R56 ;  /* 0x00007610ff387816 */ /* 0x000fe20000000038 */
[----:B----4-:R-:W-:Y:S02]  /*29fa0*/  @!P0 IMAD.MOV.U32 R4, RZ, RZ, R19 ;  /* 0x000000ffff048224 */ /* 0x010fe400078e0013 */
[----:B------:R-:W-:-:S05]  /*29fb0*/  @!P0 IMAD.MOV.U32 R5, RZ, RZ, R20 ;  /* 0x000000ffff058224 */ /* 0x000fca00078e0014 */
[----:B------:R0:W4:Y:S01]  /*29fc0*/  @!P0 LDG.E.U16 R56, [R4.64] ;  /* 0x0000000404388981 */ /* 0x000122000c1e1500 */
[----:B------:R-:W-:Y:S01]  /*29fd0*/  PRMT R16, RZ, 0x7610, R16 ;  /* 0x00007610ff107816 */ /* 0x000fe20000000010 */
[----:B0-----:R-:W-:Y:S02]  /*29fe0*/  @!P1 IMAD.MOV.U32 R4, RZ, RZ, R3 ;  /* 0x000000ffff049224 */ /* 0x001fe400078e0003 */
[----:B---3--:R-:W-:Y:S01]  /*29ff0*/  @!P1 IMAD.MOV.U32 R5, RZ, RZ, R18 ;  /* 0x000000ffff059224 */ /* 0x008fe200078e0012 */
[----:B------:R-:W-:Y:S01]  /*2a000*/  STL [R1+0x367c], R0 ;  /* 0x00367c0001007387 */ /* 0x000fe20000100800 */
[----:B------:R-:W3:Y:S02]  /*2a010*/  LDL R23, [R1+0x2200] ;  /* 0x0022000001177983 */ /* 0x000ee40000100800 */
[----:B------:R-:W3:Y:S01]  /*2a020*/  LDL R17, [R1+0x220c] ;  /* 0x00220c0001117983 */ /* 0x000ee20000100800 */
[----:B------:R3:W3:Y:S01]  /*2a030*/  @!P1 LDG.E.U16 R16, [R4.64] ;  /* 0x0000000404109981 */ /* 0x0006e2000c1e1500 */
[----:B------:R-:W3:Y:S03]  /*2a040*/  LDL R2, [R1+0x2214] ;  /* 0x0022140001027983 */ /* 0x000ee60000100800 */
[----:B--2---:R-:W-:Y:S01]  /*2a050*/  STL [R1+0x3680], R59 ;  /* 0x0036803b01007387 */ /* 0x004fe20000100800 */
[----:B------:R0:W-:Y:S02]  /*2a060*/  STL [R1+0xc], R22 ;  /* 0x00000c1601007387 */ /* 0x0001e40000100800 */
[----:B------:R-:W2:Y:S01]  /*2a070*/  LDL R21, [R1+0x2240] ;  /* 0x0022400001157983 */ /* 0x000ea20000100800 */
[----:B0-----:R-:W2:Y:S01]  /*2a080*/  LDL R22, [R1+0x2208] ;  /* 0x0022080001167983 */ /* 0x001ea20000100800 */
[----:B------:R-:W-:Y:S02]  /*2a090*/  STL [R1+0x20], R26 ;  /* 0x0000201a01007387 */ /* 0x000fe40000100800 */
[----:B------:R-:W2:Y:S01]  /*2a0a0*/  LDL R0, [R1+0x224c] ;  /* 0x00224c0001007983 */ /* 0x000ea20000100800 */
[----:B----4-:R-:W-:Y:S01]  /*2a0b0*/  STL [R1+0x3684], R56 ;  /* 0x0036843801007387 */ /* 0x010fe20000100800 */
[----:B------:R-:W-:Y:S02]  /*2a0c0*/  STL [R1+0x1c], R25 ;  /* 0x00001c1901007387 */ /* 0x000fe40000100800 */
[----:B------:R-:W4:Y:S02]  /*2a0d0*/  LDL R20, [R1+0x2248] ;  /* 0x0022480001147983 */ /* 0x000f240000100800 */
[----:B------:R-:W4:Y:S01]  /*2a0e0*/  LDL R19, [R1+0x2254] ;  /* 0x0022540001137983 */ /* 0x000f220000100800 */
[----:B------:R-:W4:Y:S04]  /*2a0f0*/  LDL R18, [R1+0x2280] ;  /* 0x0022800001127983 */ /* 0x000f280000100800 */
[----:B------:R-:W4:Y:S01]  /*2a100*/  LDL R3, [R1+0x228c] ;  /* 0x00228c0001037983 */ /* 0x000f220000100800 */
[----:B------:R-:W-:Y:S01]  /*2a110*/  PRMT R15, RZ, 0x7610, R15 ;  /* 0x00007610ff0f7816 */ /* 0x000fe2000000000f */
[----:B------:R-:W-:Y:S01]  /*2a120*/  STL [R1+0x10], R24 ;  /* 0x0000101801007387 */ /* 0x000fe20000100800 */
[----:B------:R-:W-:Y:S01]  /*2a130*/  PRMT R14, RZ, 0x7610, R14 ;  /* 0x00007610ff0e7816 */ /* 0x000fe2000000000e */
[----:B---3--:R-:W-:-:S02]  /*2a140*/  @!P0 IMAD.MOV.U32 R5, RZ, RZ, R23 ;  /* 0x000000ffff058224 */ /* 0x008fc400078e0017 */
[----:B------:R-:W-:Y:S01]  /*2a150*/  @!P0 IMAD.MOV.U32 R4, RZ, RZ, R17 ;  /* 0x000000ffff048224 */ /* 0x000fe200078e0011 */
[----:B------:R0:W-:Y:S01]  /*2a160*/  STL [R1+0x3688], R16 ;  /* 0x0036881001007387 */ /* 0x0001e20000100800 */
[----:B------:R-:W3:Y:S03]  /*2a170*/  LDL R17, [R1+0x2288] ;  /* 0x0022880001117983 */ /* 0x000ee60000100800 */
[----:B------:R1:W3:Y:S04]  /*2a180*/  @!P0 LDG.E.U16 R15, [R4.64] ;  /* 0x00000004040f8981 */ /* 0x0002e8000c1e1500 */
[----:B0-----:R-:W3:Y:S01]  /*2a190*/  LDL R16, [R1+0x2294] ;  /* 0x0022940001107983 */ /* 0x001ee20000100800 */
[----:B-1----:R-:W-:-:S02]  /*2a1a0*/  @!P1 IMAD.MOV.U32 R4, RZ, RZ, R2 ;  /* 0x000000ffff049224 */ /* 0x002fc400078e0002 */
[----:B--2---:R-:W-:-:S05]  /*2a1b0*/  @!P1 IMAD.MOV.U32 R5, RZ, RZ, R22 ;  /* 0x000000ffff059224 */ /* 0x004fca00078e0016 */
[----:B------:R0:W2:Y:S01]  /*2a1c0*/  @!P1 LDG.E.U16 R14, [R4.64] ;  /* 0x00000004040e9981 */ /* 0x0000a2000c1e1500 */
[----:B------:R-:W-:Y:S02]  /*2a1d0*/  PRMT R13, RZ, 0x7610, R13 ;  /* 0x00007610ff0d7816 */ /* 0x000fe4000000000d */
[----:B------:R-:W-:Y:S01]  /*2a1e0*/  PRMT R12, RZ, 0x7610, R12 ;  /* 0x00007610ff0c7816 */ /* 0x000fe2000000000c */
[----:B0-----:R-:W-:Y:S02]  /*2a1f0*/  @!P0 IMAD.MOV.U32 R4, RZ, RZ, R0 ;  /* 0x000000ffff048224 */ /* 0x001fe400078e0000 */
[----:B------:R-:W-:-:S05]  /*2a200*/  @!P0 IMAD.MOV.U32 R5, RZ, RZ, R21 ;  /* 0x000000ffff058224 */ /* 0x000fca00078e0015 */
[----:B------:R4:W2:Y:S02]  /*2a210*/  @!P0 LDG.E.U16 R13, [R4.64] ;  /* 0x00000004040d8981 */ /* 0x0008a4000c1e1500 */
[----:B----4-:R-:W-:Y:S02]  /*2a220*/  @!P1 IMAD.MOV.U32 R4, RZ, RZ, R19 ;  /* 0x000000ffff049224 */ /* 0x010fe400078e0013 */
[----:B------:R-:W-:-:S05]  /*2a230*/  @!P1 IMAD.MOV.U32 R5, RZ, RZ, R20 ;  /* 0x000000ffff059224 */ /* 0x000fca00078e0014 */
[----:B------:R0:W4:Y:S01]  /*2a240*/  @!P1 LDG.E.U16 R12, [R4.64] ;  /* 0x00000004040c9981 */ /* 0x000122000c1e1500 */
[----:B------:R-:W-:Y:S02]  /*2a250*/  PRMT R11, RZ, 0x7610, R11 ;  /* 0x00007610ff0b7816 */ /* 0x000fe4000000000b */
[----:B------:R-:W-:Y:S01]  /*2a260*/  PRMT R10, RZ, 0x7610, R10 ;  /* 0x00007610ff0a7816 */ /* 0x000fe2000000000a */
[----:B0-----:R-:W-:Y:S02]  /*2a270*/  @!P0 IMAD.MOV.U32 R4, RZ, RZ, R3 ;  /* 0x000000ffff048224 */ /* 0x001fe400078e0003 */
[----:B------:R-:W-:-:S05]  /*2a280*/  @!P0 IMAD.MOV.U32 R5, RZ, RZ, R18 ;  /* 0x000000ffff058224 */ /* 0x000fca00078e0012 */
[----:B------:R0:W4:Y:S04]  /*2a290*/  @!P0 LDG.E.U16 R11, [R4.64] ;  /* 0x00000004040b8981 */ /* 0x000128000c1e1500 */
[----:B---3--:R1:W-:Y:S01]  /*2a2a0*/  STL [R1+0x368c], R15 ;  /* 0x00368c0f01007387 */ /* 0x0083e20000100800 */
[----:B------:R-:W3:Y:S02]  /*2a2b0*/  LDL R2, [R1+0x22cc] ;  /* 0x0022cc0001027983 */ /* 0x000ee40000100800 */
[----:B0-----:R-:W-:Y:S02]  /*2a2c0*/  @!P1 IMAD.MOV.U32 R4, RZ, RZ, R16 ;  /* 0x000000ffff049224 */ /* 0x001fe400078e0010 */
[----:B------:R-:W-:Y:S01]  /*2a2d0*/  @!P1 IMAD.MOV.U32 R5, RZ, RZ, R17 ;  /* 0x000000ffff059224 */ /* 0x000fe200078e0011 */
[----:B-1----:R-:W3:Y:S04]  /*2a2e0*/  LDL R15, [R1+0x22c0] ;  /* 0x0022c000010f7983 */ /* 0x002ee80000100800 */
[----:B------:R3:W3:Y:S04]  /*2a2f0*/  @!P1 LDG.E.U16 R10, [R4.64] ;  /* 0x00000004040a9981 */ /* 0x0006e8000c1e1500 */
[----:B--2---:R0:W-:Y:S01]  /*2a300*/  STL [R1+0x3690], R14 ;  /* 0x0036900e01007387 */ /* 0x0041e20000100800 */
[----:B------:R-:W2:Y:S03]  /*2a310*/  LDL R0, [R1+0x22d4] ;  /* 0x0022d40001007983 */ /* 0x000ea60000100800 */
[----:B0-----:R-:W2:Y:S04]  /*2a320*/  LDL R14, [R1+0x22c8] ;  /* 0x0022c800010e7983 */ /* 0x001ea80000100800 */
[----:B------:R0:W-:Y:S04]  /*2a330*/  STL [R1+0x3694], R13 ;  /* 0x0036940d01007387 */ /* 0x0001e80000100800 */
[----:B0-----:R-:W2:Y:S04]  /*2a340*/  LDL R13, [R1+0x230c] ;  /* 0x00230c00010d7983 */ /* 0x001ea80000100800 */
[----:B----4-:R0:W-:Y:S01]  /*2a350*/  STL [R1+0x3698], R12 ;  /* 0x0036980c01007387 */ /* 0x0101e20000100800 */
[----:B------:R-:W4:Y:S02]  /*2a360*/  LDL R19, [R1+0x2300] ;  /* 0x0023000001137983 */ /* 0x000f240000100800 */
[----:B------:R-:W4:Y:S01]  /*2a370*/  LDL R3, [R1+0x2314] ;  /* 0x0023140001037983 */ /* 0x000f220000100800 */
[----:B0-----:R-:W4:Y:S01]  /*2a380*/  LDL R12, [R1+0x2308] ;  /* 0x00230800010c7983 */ /* 0x001f220000100800 */
[----:B------:R-:W-:-:S03]  /*2a390*/  PRMT R9, RZ, 0x7610, R9 ;  /* 0x00007610ff097816 */ /* 0x000fc60000000009 */
[----:B------:R0:W-:Y:S01]  /*2a3a0*/  STL [R1+0x369c], R11 ;  /* 0x00369c0b01007387 */ /* 0x0001e20000100800 */
[----:B---3--:R-:W-:Y:S02]  /*2a3b0*/  @!P0 IMAD.MOV.U32 R4, RZ, RZ, R2 ;  /* 0x000000ffff048224 */ /* 0x008fe400078e0002 */
[----:B------:R-:W-:Y:S01]  /*2a3c0*/  @!P0 IMAD.MOV.U32 R5, RZ, RZ, R15 ;  /* 0x000000ffff058224 */ /* 0x000fe200078e000f */
[----:B------:R1:W-:Y:S01]  /*2a3d0*/  STL [R1+0x36a0], R10 ;  /* 0x0036a00a01007387 */ /* 0x0003e20000100800 */
[----:B------:R-:W3:Y:S02]  /*2a3e0*/  LDL R18, [R1+0x2340] ;  /* 0x0023400001127983 */ /* 0x000ee40000100800 */
[----:B------:R-:W3:Y:S01]  /*2a3f0*/  LDL R17, [R1+0x234c] ;  /* 0x00234c0001117983 */ /* 0x000ee20000100800 */
[----:B------:R2:W3:Y:S01]  /*2a400*/  @!P0 LDG.E.U16 R9, [R4.64] ;  /* 0x0000000404098981 */ /* 0x0004e2000c1e1500 */
[----:B------:R-:W-:Y:S02]  /*2a410*/  PRMT R8, RZ, 0x7610, R8 ;  /* 0x00007610ff087816 */ /* 0x000fe40000000008 */
[----:B------:R-:W-:-:S02]  /*2a420*/  PRMT R7, RZ, 0x7610, R7 ;  /* 0x00007610ff077816 */ /* 0x000fc40000000007 */
[----:B------:R-:W-:Y:S01]  /*2a430*/  PRMT R6, RZ, 0x7610, R6 ;  /* 0x00007610ff067816 */ /* 0x000fe20000000006 */
[----:B------:R-:W3:Y:S04]  /*2a440*/  LDL R16, [R1+0x2348] ;  /* 0x0023480001107983 */ /* 0x000ee80000100800 */
[----:B0-----:R-:W3:Y:S01]  /*2a450*/  LDL R11, [R1+0x2354] ;  /* 0x00235400010b7983 */ /* 0x001ee20000100800 */
[----:B------:R-:W3:Y:S02]  /*2a460*/  LDL.LU R2, [R1+0x2150] ;  /* 0x0021500001027983 */ /* 0x000ee40000300800 */
[----:B--2---:R-:W-:Y:S02]  /*2a470*/  @!P1 IMAD.MOV.U32 R4, RZ, RZ, R0 ;  /* 0x000000ffff049224 */ /* 0x004fe400078e0000 */
[----:B------:R-:W-:-:S05]  /*2a480*/  @!P1 IMAD.MOV.U32 R5, RZ, RZ, R14 ;  /* 0x000000ffff059224 */ /* 0x000fca00078e000e */
[----:B------:R0:W2:Y:S02]  /*2a490*/  @!P1 LDG.E.U16 R8, [R4.64] ;  /* 0x0000000404089981 */ /* 0x0000a4000c1e1500 */
[----:B0-----:R-:W-:Y:S02]  /*2a4a0*/  @!P0 IMAD.MOV.U32 R4, RZ, RZ, R13 ;  /* 0x000000ffff048224 */ /* 0x001fe400078e000d */
[----:B----4-:R-:W-:Y:S02]  /*2a4b0*/  @!P0 IMAD.MOV.U32 R5, RZ, RZ, R19 ;  /* 0x000000ffff058224 */ /* 0x010fe400078e0013 */
[----:B------:R-:W-:-:S03]  /*2a4c0*/  @!P1 IMAD.MOV.U32 R30, RZ, RZ, R3 ;  /* 0x000000ffff1e9224 */ /* 0x000fc600078e0003 */
[----:B------:R0:W4:Y:S01]  /*2a4d0*/  @!P0 LDG.E.U16 R7, [R4.64] ;  /* 0x0000000404078981 */ /* 0x000122000c1e1500 */
[----:B------:R-:W-:-:S05]  /*2a4e0*/  @!P1 IMAD.MOV.U32 R31, RZ, RZ, R12 ;  /* 0x000000ffff1f9224 */ /* 0x000fca00078e000c */
[----:B------:R3:W4:Y:S01]  /*2a4f0*/  @!P1 LDG.E.U16 R6, [R30.64] ;  /* 0x000000041e069981 */ /* 0x000722000c1e1500 */
[----:B0-----:R-:W-:Y:S01]  /*2a500*/  PRMT R5, RZ, 0x7610, R5 ;  /* 0x00007610ff057816 */ /* 0x001fe20000000005 */
[----:B---3--:R-:W-:Y:S02]  /*2a510*/  @!P0 IMAD.MOV.U32 R31, RZ, RZ, R18 ;  /* 0x000000ffff1f8224 */ /* 0x008fe400078e0012 */
[----:B------:R-:W-:Y:S01]  /*2a520*/  @!P0 IMAD.MOV.U32 R30, RZ, RZ, R17 ;  /* 0x000000ffff1e8224 */ /* 0x000fe200078e0011 */
[----:B------:R-:W-:Y:S01]  /*2a530*/  STL [R1+0x36a4], R9 ;  /* 0x0036a40901007387 */ /* 0x000fe20000100800 */
[----:B------:R-:W4:Y:S02]  /*2a540*/  LDL R15, [R1+0x214c] ;  /* 0x00214c00010f7983 */ /* 0x000f240000100800 */
[----:B------:R-:W4:Y:S02]  /*2a550*/  LDL R14, [R1+0x2144] ;  /* 0x00214400010e7983 */ /* 0x000f240000100800 */
[----:B------:R-:W4:Y:S01]  /*2a560*/  LDL R0, [R1+0x2148] ;  /* 0x0021480001007983 */ /* 0x000f220000100800 */
[----:B------:R0:W4:Y:S04]  /*2a570*/  @!P0 LDG.E.U16 R5, [R30.64] ;  /* 0x000000041e058981 */ /* 0x000128000c1e1500 */
[----:B--2---:R2:W-:Y:S01]  /*2a580*/  STL [R1+0x36a8], R8 ;  /* 0x0036a80801007387 */ /* 0x0045e20000100800 */
[----:B-1----:R-:W3:Y:S02]  /*2a590*/  LDL R10, [R1+0x2110] ;  /* 0x00211000010a7983 */ /* 0x002ee40000100800 */
[----:B------:R-:W3:Y:S01]  /*2a5a0*/  LDL R13, [R1+0x210c] ;  /* 0x00210c00010d7983 */ /* 0x000ee20000100800 */
[----:B------:R-:W-:Y:S01]  /*2a5b0*/  PRMT R4, RZ, 0x7610, R4 ;  /* 0x00007610ff047816 */ /* 0x000fe20000000004 */
[----:B0-----:R-:W-:-:S02]  /*2a5c0*/  @!P1 IMAD.MOV.U32 R30, RZ, RZ, R11 ;  /* 0x000000ffff1e9224 */ /* 0x001fc400078e000b */
[----:B------:R-:W-:Y:S01]  /*2a5d0*/  @!P1 IMAD.MOV.U32 R31, RZ, RZ, R16 ;  /* 0x000000ffff1f9224 */ /* 0x000fe200078e0010 */
[----:B------:R-:W-:-:S04]  /*2a5e0*/  PRMT R55, RZ, 0x7610, R55 ;  /* 0x00007610ff377816 */ /* 0x000fc80000000037 */
[----:B------:R0:W3:Y:S04]  /*2a5f0*/  @!P1 LDG.E.U16 R4, [R30.64] ;  /* 0x000000041e049981 */ /* 0x0000e8000c1e1500 */
[----:B----4-:R1:W-:Y:S01]  /*2a600*/  STL [R1+0x36e4], R7 ;  /* 0x0036e40701007387 */ /* 0x0103e20000100800 */
[----:B------:R-:W4:Y:S02]  /*2a610*/  LDL R12, [R1+0x2104] ;  /* 0x00210400010c7983 */ /* 0x000f240000100800 */
[----:B--2---:R-:W2:Y:S02]  /*2a620*/  LDL R8, [R1+0x2108] ;  /* 0x0021080001087983 */ /* 0x004ea40000100800 */
[----:B------:R-:W2:Y:S01]  /*2a630*/  LDL R3, [R1+0x20d0] ;  /* 0x0020d00001037983 */ /* 0x000ea20000100800 */
[----:B------:R0:W-:Y:S01]  /*2a640*/  STL [R1+0x36e8], R6 ;  /* 0x0036e80601007387 */ /* 0x0001e20000100800 */
[----:B------:R-:W2:Y:S03]  /*2a650*/  LDL R9, [R1+0x20cc] ;  /* 0x0020cc0001097983 */ /* 0x000ea60000100800 */
[----:B-1----:R-:W2:Y:S01]  /*2a660*/  LDL R7, [R1+0x20c8] ;  /* 0x0020c80001077983 */ /* 0x002ea20000100800 */
[----:B0-----:R-:W-:Y:S01]  /*2a670*/  @!P0 IMAD.MOV.U32 R30, RZ, RZ, R2 ;  /* 0x000000ffff1e8224 */ /* 0x001fe200078e0002 */
[----:B------:R-:W-:Y:S01]  /*2a680*/  PRMT R51, RZ, 0x7610, R51 ;  /* 0x00007610ff337816 */ /* 0x000fe20000000033 */
[----:B------:R-:W-:Y:S01]  /*2a690*/  @!P0 IMAD.MOV.U32 R31, RZ, RZ, R15 ;  /* 0x000000ffff1f8224 */ /* 0x000fe200078e000f */
[----:B------:R0:W-:Y:S01]  /*2a6a0*/  STL [R1+0x36ec], R5 ;  /* 0x0036ec0501007387 */ /* 0x0001e20000100800 */
[----:B------:R-:W2:Y:S03]  /*2a6b0*/  LDL R11, [R1+0x20c4] ;  /* 0x0020c400010b7983 */ /* 0x000ea60000100800 */
[----:B------:R1:W2:Y:S01]  /*2a6c0*/  @!P0 LDG.E.U16 R55, [R30.64] ;  /* 0x000000041e378981 */ /* 0x0002a2000c1e1500 */
[----:B------:R-:W2:Y:S03]  /*2a6d0*/  LDL R6, [R1+0x208c] ;  /* 0x00208c0001067983 */ /* 0x000ea60000100800 */
[----:B0-----:R-:W2:Y:S01]  /*2a6e0*/  LDL R5, [R1+0x2090] ;  /* 0x0020900001057983 */ /* 0x001ea20000100800 */
[----:B-1----:R-:W-:-:S02]  /*2a6f0*/  @!P1 IMAD.MOV.U32 R30, RZ, RZ, R0 ;  /* 0x000000ffff1e9224 */ /* 0x002fc400078e0000 */
[----:B------:R-:W-:Y:S01]  /*2a700*/  @!P1 IMAD.MOV.U32 R31, RZ, RZ, R14 ;  /* 0x000000ffff1f9224 */ /* 0x000fe200078e000e */
[----:B------:R0:W-:Y:S01]  /*2a710*/  STL [R1+0x2494], R2 ;  /* 0x0024940201007387 */ /* 0x0001e20000100800 */
[----:B------:R-:W2:Y:S01]  /*2a720*/  LDL R0, [R1+0x2088] ;  /* 0x0020880001007983 */ /* 0x000ea20000100800 */
[----:B------:R-:W-:Y:S02]  /*2a730*/  PRMT R49, RZ, 0x7610, R49 ;  /* 0x00007610ff317816 */ /* 0x000fe40000000031 */
[----:B------:R-:W-:Y:S01]  /*2a740*/  PRMT R47, RZ, 0x7610, R47 ;  /* 0x00007610ff2f7816 */ /* 0x000fe2000000002f */
[----:B------:R3:W2:Y:S01]  /*2a750*/  @!P1 LDG.E.U16 R51, [R30.64] ;  /* 0x000000041e339981 */ /* 0x0006a2000c1e1500 */
[----:B------:R-:W-:-:S03]  /*2a760*/  PRMT R45, RZ, 0x7610, R45 ;  /* 0x00007610ff2d7816 */ /* 0x000fc6000000002d */
[----:B------:R-:W2:Y:S01]  /*2a770*/  LDL R14, [R1+0x200c] ;  /* 0x00200c00010e7983 */ /* 0x000ea20000100800 */
[----:B------:R-:W-:Y:S02]  /*2a780*/  PRMT R43, RZ, 0x7610, R43 ;  /* 0x00007610ff2b7816 */ /* 0x000fe4000000002b */
[----:B------:R-:W-:Y:S02]  /*2a790*/  PRMT R41, RZ, 0x7610, R41 ;  /* 0x00007610ff297816 */ /* 0x000fe40000000029 */
[----:B------:R-:W-:Y:S01]  /*2a7a0*/  PRMT R39, RZ, 0x7610, R39 ;  /* 0x00007610ff277816 */ /* 0x000fe20000000027 */
[----:B0-----:R-:W2:Y:S01]  /*2a7b0*/  LDL R2, [R1+0x2050] ;  /* 0x0020500001027983 */ /* 0x001ea20000100800 */
[----:B------:R-:W-:Y:S02]  /*2a7c0*/  PRMT R37, RZ, 0x7610, R37 ;  /* 0x00007610ff257816 */ /* 0x000fe40000000025 */
[----:B------:R-:W-:Y:S02]  /*2a7d0*/  PRMT R35, RZ, 0x7610, R35 ;  /* 0x00007610ff237816 */ /* 0x000fe40000000023 */
[----:B------:R-:W-:-:S02]  /*2a7e0*/  PRMT R33, RZ, 0x7610, R33 ;  /* 0x00007610ff217816 */ /* 0x000fc40000000021 */
[----:B------:R-:W-:Y:S02]  /*2a7f0*/  PRMT R29, RZ, 0x7610, R29 ;  /* 0x00007610ff1d7816 */ /* 0x000fe4000000001d */
[----:B------:R-:W-:Y:S02]  /*2a800*/  PRMT R32, RZ, 0x7610, R32 ;  /* 0x00007610ff207816 */ /* 0x000fe40000000020 */
[----:B------:R-:W-:Y:S01]  /*2a810*/  PRMT R34, RZ, 0x7610, R34 ;  /* 0x00007610ff227816 */ /* 0x000fe20000000022 */
[----:B------:R-:W2:Y:S04]  /*2a820*/  LDL R16, [R1+0x21d8] ;  /* 0x0021d80001107983 */ /* 0x000ea80000100800 */
[----:B------:R-:W2:Y:S01]  /*2a830*/  LDL R15, [R1+0x21e4] ;  /* 0x0021e400010f7983 */ /* 0x000ea20000100800 */
[----:B---3--:R-:W-:-:S03]  /*2a840*/  @!P0 IMAD.MOV.U32 R30, RZ, RZ, R10 ;  /* 0x000000ffff1e8224 */ /* 0x008fc600078e000a */
[----:B------:R-:W3:Y:S01]  /*2a850*/  LDL R10, [R1+0x2084] ;  /* 0x00208400010a7983 */ /* 0x000ee20000100800 */
[----:B------:R-:W-:Y:S02]  /*2a860*/  @!P0 IMAD.MOV.U32 R31, RZ, RZ, R13 ;  /* 0x000000ffff1f8224 */ /* 0x000fe400078e000d */
[----:B------:R-:W3:Y:S03]  /*2a870*/  LDL R13, [R1+0x2004] ;  /* 0x00200400010d7983 */ /* 0x000ee60000100800 */
[----:B------:R4:W3:Y:S02]  /*2a880*/  @!P0 LDG.E.U16 R49, [R30.64] ;  /* 0x000000041e318981 */ /* 0x0008e4000c1e1500 */
[----:B----4-:R-:W-:Y:S02]  /*2a890*/  @!P1 IMAD.MOV.U32 R31, RZ, RZ, R12 ;  /* 0x000000ffff1f9224 */ /* 0x010fe400078e000c */
[----:B--2---:R-:W-:Y:S01]  /*2a8a0*/  @!P1 IMAD.MOV.U32 R30, RZ, RZ, R8 ;  /* 0x000000ffff1e9224 */ /* 0x004fe200078e0008 */
[----:B------:R-:W2:Y:S04]  /*2a8b0*/  LDL R12, [R1+0x2008] ;  /* 0x00200800010c7983 */ /* 0x000ea80000100800 */
[----:B------:R-:W4:Y:S04]  /*2a8c0*/  LDL R8, [R1+0x204c] ;  /* 0x00204c0001087983 */ /* 0x000f280000100800 */
[----:B------:R0:W2:Y:S02]  /*2a8d0*/  @!P1 LDG.E.U16 R47, [R30.64] ;  /* 0x000000041e2f9981 */ /* 0x0000a4000c1e1500 */
[----:B0-----:R-:W-:-:S02]  /*2a8e0*/  @!P0 IMAD.MOV.U32 R30, RZ, RZ, R3 ;  /* 0x000000ffff1e8224 */ /* 0x001fc400078e0003 */
[----:B------:R-:W-:Y:S01]  /*2a8f0*/  @!P0 IMAD.MOV.U32 R31, RZ, RZ, R9 ;  /* 0x000000ffff1f8224 */ /* 0x000fe200078e0009 */
[----:B------:R-:W2:Y:S04]  /*2a900*/  LDL R3, [R1+0x2048] ;  /* 0x0020480001037983 */ /* 0x000ea80000100800 */
[----:B------:R-:W2:Y:S04]  /*2a910*/  LDL R9, [R1+0x2044] ;  /* 0x0020440001097983 */ /* 0x000ea80000100800 */
[----:B------:R0:W2:Y:S02]  /*2a920*/  @!P0 LDG.E.U16 R45, [R30.64] ;  /* 0x000000041e2d8981 */ /* 0x0000a4000c1e1500 */
[----:B0-----:R-:W-:-:S02]  /*2a930*/  @!P1 IMAD.MOV.U32 R30, RZ, RZ, R7 ;  /* 0x000000ffff1e9224 */ /* 0x001fc400078e0007 */
[----:B------:R-:W2:Y:S01]  /*2a940*/  LDL R7, [R1+0x2010] ;  /* 0x0020100001077983 */ /* 0x000ea20000100800 */
[----:B------:R-:W-:-:S03]  /*2a950*/  @!P1 IMAD.MOV.U32 R31, RZ, RZ, R11 ;  /* 0x000000ffff1f9224 */ /* 0x000fc600078e000b */
[----:B------:R-:W2:Y:S04]  /*2a960*/  LDL R11, [R1+0x1fc4] ;  /* 0x001fc400010b7983 */ /* 0x000ea80000100800 */
[----:B------:R0:W2:Y:S02]  /*2a970*/  @!P1 LDG.E.U16 R43, [R30.64] ;  /* 0x000000041e2b9981 */ /* 0x0000a4000c1e1500 */
[----:B0-----:R-:W-:Y:S02]  /*2a980*/  @!P0 IMAD.MOV.U32 R30, RZ, RZ, R5 ;  /* 0x000000ffff1e8224 */ /* 0x001fe400078e0005 */
[----:B------:R-:W-:Y:S01]  /*2a990*/  @!P0 IMAD.MOV.U32 R31, RZ, RZ, R6 ;  /* 0x000000ffff1f8224 */ /* 0x000fe200078e0006 */
[----:B------:R-:W2:Y:S04]  /*2a9a0*/  LDL R5, [R1+0x1fd0] ;  /* 0x001fd00001057983 */ /* 0x000ea80000100800 */
[----:B------:R-:W2:Y:S04]  /*2a9b0*/  LDL R6, [R1+0x1fcc] ;  /* 0x001fcc0001067983 */ /* 0x000ea80000100800 */
[----:B------:R0:W2:Y:S02]  /*2a9c0*/  @!P0 LDG.E.U16 R41, [R30.64] ;  /* 0x000000041e298981 */ /* 0x0000a4000c1e1500 */
[----:B0-----:R-:W-:-:S02]  /*2a9d0*/  @!P1 IMAD.MOV.U32 R30, RZ, RZ, R0 ;  /* 0x000000ffff1e9224 */ /* 0x001fc400078e0000 */
[----:B------:R-:W2:Y:S01]  /*2a9e0*/  LDL R0, [R1+0xfcc] ;  /* 0x000fcc0001007983 */ /* 0x000ea20000100800 */
[----:B---3--:R-:W-:-:S03]  /*2a9f0*/  @!P1 IMAD.MOV.U32 R31, RZ, RZ, R10 ;  /* 0x000000ffff1f9224 */ /* 0x008fc600078e000a */
[----:B------:R-:W3:Y:S04]  /*2aa00*/  LDL R10, [R1+0x1fc8] ;  /* 0x001fc800010a7983 */ /* 0x000ee80000100800 */
[----:B------:R0:W3:Y:S02]  /*2aa10*/  @!P1 LDG.E.U16 R39, [R30.64] ;  /* 0x000000041e279981 */ /* 0x0000e4000c1e1500 */
[----:B0-----:R-:W-:Y:S02]  /*2aa20*/  @!P0 IMAD.MOV.U32 R30, RZ, RZ, R2 ;  /* 0x000000ffff1e8224 */ /* 0x001fe400078e0002 */
[----:B------:R-:W3:Y:S01]  /*2aa30*/  LDL R2, [R1+0xfc8] ;  /* 0x000fc80001027983 */ /* 0x000ee20000100800 */
[----:B----4-:R-:W-:-:S03]  /*2aa40*/  @!P0 IMAD.MOV.U32 R31, RZ, RZ, R8 ;  /* 0x000000ffff1f8224 */ /* 0x010fc600078e0008 */
[----:B------:R-:W4:Y:S04]  /*2aa50*/  LDL R8, [R1+0xfc4] ;  /* 0x000fc40001087983 */ /* 0x000f280000100800 */
[----:B------:R2:W4:Y:S02]  /*2aa60*/  @!P0 LDG.E.U16 R37, [R30.64] ;  /* 0x000000041e258981 */ /* 0x000524000c1e1500 */
[----:B--2---:R-:W-:Y:S02]  /*2aa70*/  @!P1 IMAD.MOV.U32 R30, RZ, RZ, R3 ;  /* 0x000000ffff1e9224 */ /* 0x004fe400078e0003 */
[----:B------:R-:W-:Y:S01]  /*2aa80*/  @!P1 IMAD.MOV.U32 R31, RZ, RZ, R9 ;  /* 0x000000ffff1f9224 */ /* 0x000fe200078e0009 */
[----:B------:R-:W2:Y:S04]  /*2aa90*/  LDL R3, [R1+0x21a4] ;  /* 0x0021a40001037983 */ /* 0x000ea80000100800 */
[----:B------:R-:W2:Y:S04]  /*2aaa0*/  LDL R9, [R1+0xfc0] ;  /* 0x000fc00001097983 */ /* 0x000ea80000100800 */
[----:B------:R0:W2:Y:S02]  /*2aab0*/  @!P1 LDG.E.U16 R35, [R30.64] ;  /* 0x000000041e239981 */ /* 0x0000a4000c1e1500 */
[----:B0-----:R-:W-:-:S02]  /*2aac0*/  @!P0 IMAD.MOV.U32 R30, RZ, RZ, R7 ;  /* 0x000000ffff1e8224 */ /* 0x001fc400078e0007 */
[----:B------:R-:W-:Y:S01]  /*2aad0*/  @!P0 IMAD.MOV.U32 R31, RZ, RZ, R14 ;  /* 0x000000ffff1f8224 */ /* 0x000fe200078e000e */
[----:B------:R-:W2:Y:S01]  /*2aae0*/  LDL R7, [R1+0x2188] ;  /* 0x0021880001077983 */ /* 0x000ea20000100800 */
[----:B------:R-:W-:-:S03]  /*2aaf0*/  PRMT R36, RZ, 0x7610, R36 ;  /* 0x00007610ff247816 */ /* 0x000fc60000000024 */
[----:B------:R-:W2:Y:S04]  /*2ab00*/  LDL R14, [R1+0x2210] ;  /* 0x00221000010e7983 */ /* 0x000ea80000100800 */
[----:B------:R0:W2:Y:S02]  /*2ab10*/  @!P0 LDG.E.U16 R33, [R30.64] ;  /* 0x000000041e218981 */ /* 0x0000a4000c1e1500 */
[----:B0-----:R-:W-:Y:S02]  /*2ab20*/  @!P1 IMAD.MOV.U32 R30, RZ, RZ, R12 ;  /* 0x000000ffff1e9224 */ /* 0x001fe400078e000c */
[----:B------:R-:W-:Y:S01]  /*2ab30*/  @!P1 IMAD.MOV.U32 R31, RZ, RZ, R13 ;  /* 0x000000ffff1f9224 */ /* 0x000fe200078e000d */
[----:B------:R-:W-:Y:S01]  /*2ab40*/  PRMT R38, RZ, 0x7610, R38 ;  /* 0x00007610ff267816 */ /* 0x000fe20000000026 */
[----:B------:R-:W2:Y:S04]  /*2ab50*/  LDL R13, [R1+0x221c] ;  /* 0x00221c00010d7983 */ /* 0x000ea80000100800 */
[----:B------:R0:W2:Y:S04]  /*2ab60*/  @!P1 LDG.E.U16 R29, [R30.64] ;  /* 0x000000041e1d9981 */ /* 0x0000a8000c1e1500 */
[----:B------:R-:W2:Y:S01]  /*2ab70*/  LDL R12, [R1+0x2218] ;  /* 0x00221800010c7983 */ /* 0x000ea20000100800 */
[----:B0-----:R-:W-:-:S02]  /*2ab80*/  @!P0 IMAD.MOV.U32 R30, RZ, RZ, R5 ;  /* 0x000000ffff1e8224 */ /* 0x001fc400078e0005 */
[----:B------:R-:W-:Y:S01]  /*2ab90*/  @!P0 IMAD.MOV.U32 R31, RZ, RZ, R6 ;  /* 0x000000ffff1f8224 */ /* 0x000fe200078e0006 */
[----:B------:R-:W2:Y:S04]  /*2aba0*/  LDL R5, [R1+0x21a0] ;  /* 0x0021a00001057983 */ /* 0x000ea80000100800 */
[----:B------:R-:W2:Y:S04]  /*2abb0*/  LDL R6, [R1+0x219c] ;  /* 0x00219c0001067983 */ /* 0x000ea80000100800 */
[----:B------:R0:W2:Y:S02]  /*2abc0*/  @!P0 LDG.E.U16 R32, [R30.64] ;  /* 0x000000041e208981 */ /* 0x0000a4000c1e1500 */
[----:B0-----:R-:W-:-:S02]  /*2abd0*/  @!P1 IMAD.MOV.U32 R31, RZ, RZ, R11 ;  /* 0x000000ffff1f9224 */ /* 0x001fc400078e000b */
[----:B------:R-:W2:Y:S01]  /*2abe0*/  LDL R11, [R1+0x2224] ;  /* 0x00222400010b7983 */ /* 0x000ea20000100800 */
[----:B---3--:R-:W-:-:S05]  /*2abf0*/  @!P1 IMAD.MOV.U32 R30, RZ, RZ, R10 ;  /* 0x000000ffff1e9224 */ /* 0x008fca00078e000a */
[----:B------:R0:W3:Y:S02]  /*2ac00*/  @!P1 LDG.E.U16 R34, [R30.64] ;  /* 0x000000041e229981 */ /* 0x0000e4000c1e1500 */
[----:B0-----:R-:W-:Y:S02]  /*2ac10*/  @!P0 IMAD.MOV.U32 R31, RZ, RZ, R2 ;  /* 0x000000ffff1f8224 */ /* 0x001fe400078e0002 */
[----:B------:R-:W3:Y:S01]  /*2ac20*/  LDL R2, [R1+0x21d0] ;  /* 0x0021d00001027983 */ /* 0x000ee20000100800 */
[----:B------:R-:W-:Y:S02]  /*2ac30*/  @!P0 IMAD.MOV.U32 R30, RZ, RZ, R0 ;  /* 0x000000ffff1e8224 */ /* 0x000fe400078e0000 */
[----:B------:R-:W3:Y:S02]  /*2ac40*/  LDL R0, [R1+0x21dc] ;  /* 0x0021dc0001007983 */ /* 0x000ee40000100800 */
[----:B------:R-:W3:Y:S01]  /*2ac50*/  LDL.LU R27, [R1+0xf7c] ;  /* 0x000f7c00011b7983 */ /* 0x000ee20000300800 */
[----:B------:R-:W3:Y:S04]  /*2ac60*/  LDL.LU R28, [R1+0xf78] ;  /* 0x000f7800011c7983 */ /* 0x000ee80000300800 */
[----:B------:R4:W3:Y:S01]  /*2ac70*/  @!P0 LDG.E.U16 R36, [R30.64] ;  /* 0x000000041e248981 */ /* 0x0008e2000c1e1500 */
[----:B------:R-:W3:Y:S02]  /*2ac80*/  LDL.LU R57, [R1+0xf74] ;  /* 0x000f740001397983 */ /* 0x000ee40000300800 */
[----:B------:R-:W3:Y:S02]  /*2ac90*/  LDL.LU R58, [R1+0xf70] ;  /* 0x000f7000013a7983 */ /* 0x000ee40000300800 */
[----:B----4-:R-:W-:-:S02]  /*2aca0*/  @!P1 IMAD.MOV.U32 R30, RZ, RZ, R8 ;  /* 0x000000ffff1e9224 */ /* 0x010fc400078e0008 */
[----:B--2---:R-:W-:-:S05]  /*2acb0*/  @!P1 IMAD.MOV.U32 R31, RZ, RZ, R9 ;  /* 0x000000ffff1f9224 */ /* 0x004fca00078e0009 */
[----:B------:R0:W2:Y:S01]  /*2acc0*/  @!P1 LDG.E.U16 R38, [R30.64] ;  /* 0x000000041e269981 */ /* 0x0000a2000c1e1500 */
[----:B------:R-:W-:Y:S01]  /*2acd0*/  PRMT R40, RZ, 0x7610, R40 ;  /* 0x00007610ff287816 */ /* 0x000fe20000000028 */
[----:B0-----:R-:W-:Y:S02]  /*2ace0*/  @!P0 IMAD.MOV.U32 R30, RZ, RZ, R3 ;  /* 0x000000ffff1e8224 */ /* 0x001fe400078e0003 */
[----:B------:R-:W4:Y:S01]  /*2acf0*/  LDL.LU R3, [R1+0xf6c] ;  /* 0x000f6c0001037983 */ /* 0x000f220000300800 */
[----:B------:R-:W2:Y:S02]  /*2ad00*/  LDL R10, [R1+0x2250] ;  /* 0x00225000010a7983 */ /* 0x000ea40000100800 */
[----:B------:R-:W2:Y:S02]  /*2ad10*/  LDL R9, [R1+0x225c] ;  /* 0x00225c0001097983 */ /* 0x000ea40000100800 */
[----:B------:R-:W-:Y:S01]  /*2ad20*/  @!P0 IMAD.MOV.U32 R31, RZ, RZ, R7 ;  /* 0x000000ffff1f8224 */ /* 0x000fe200078e0007 */
[----:B------:R-:W2:Y:S04]  /*2ad30*/  LDL R8, [R1+0x2258] ;  /* 0x0022580001087983 */ /* 0x000ea80000100800 */
[----:B------:R-:W2:Y:S01]  /*2ad40*/  LDL R7, [R1+0x2264] ;  /* 0x0022640001077983 */ /* 0x000ea20000100800 */
[----:B------:R-:W-:-:S03]  /*2ad50*/  PRMT R42, RZ, 0x7610, R42 ;  /* 0x00007610ff2a7816 */ /* 0x000fc6000000002a */
[----:B------:R0:W2:Y:S02]  /*2ad60*/  @!P0 LDG.E.U16 R40, [R30.64] ;  /* 0x000000041e288981 */ /* 0x0000a4000c1e1500 */
[----:B0-----:R-:W-:Y:S02]  /*2ad70*/  @!P1 IMAD.MOV.U32 R30, RZ, RZ, R5 ;  /* 0x000000ffff1e9224 */ /* 0x001fe400078e0005 */
[----:B------:R-:W-:Y:S01]  /*2ad80*/  @!P1 IMAD.MOV.U32 R31, RZ, RZ, R6 ;  /* 0x000000ffff1f9224 */ /* 0x000fe200078e0006 */
[----:B------:R-:W2:Y:S04]  /*2ad90*/  LDL R5, [R1+0x229c] ;  /* 0x00229c0001057983 */ /* 0x000ea80000100800 */
[----:B------:R-:W2:Y:S04]  /*2ada0*/  LDL R6, [R1+0x2290] ;  /* 0x0022900001067983 */ /* 0x000ea80000100800 */
[----:B------:R3:W2:Y:S02]  /*2adb0*/  @!P1 LDG.E.U16 R42, [R30.64] ;  /* 0x000000041e2a9981 */ /* 0x0006a4000c1e1500 */
[----:B---3--:R-:W-:-:S02]  /*2adc0*/  @!P0 IMAD.MOV.U32 R31, RZ, RZ, R2 ;  /* 0x000000ffff1f8224 */ /* 0x008fc400078e0002 */
[----:B------:R-:W3:Y:S01]  /*2add0*/  LDL R2, [R1+0x2360] ;  /* 0x0023600001027983 */ /* 0x000ee20000100800 */
[----:B------:R-:W-:Y:S02]  /*2ade0*/  @!P0 IMAD.MOV.U32 R30, RZ, RZ, R0 ;  /* 0x000000ffff1e8224 */ /* 0x000fe400078e0000 */
[----:B------:R-:W3:Y:S01]  /*2adf0*/  LDL R0, [R1+0x236c] ;  /* 0x00236c0001007983 */ /* 0x000ee20000100800 */
[----:B------:R-:W-:Y:S02]  /*2ae00*/  PRMT R44, RZ, 0x7610, R44 ;  /* 0x00007610ff2c7816 */ /* 0x000fe4000000002c */
[----:B------:R-:W-:-:S04]  /*2ae10*/  PRMT R46, RZ, 0x7610, R46 ;  /* 0x00007610ff2e7816 */ /* 0x000fc8000000002e */
[----:B------:R0:W3:Y:S01]  /*2ae20*/  @!P0 LDG.E.U16 R44, [R30.64] ;  /* 0x000000041e2c8981 */ /* 0x0000e2000c1e1500 */
[----:B------:R-:W-:Y:S01]  /*2ae30*/  PRMT R48, RZ, 0x7610, R48 ;  /* 0x00007610ff307816 */ /* 0x000fe20000000030 */
[----:B0-----:R-:W-:Y:S02]  /*2ae40*/  @!P1 IMAD.MOV.U32 R30, RZ, RZ, R15 ;  /* 0x000000ffff1e9224 */ /* 0x001fe400078e000f */
[----:B------:R-:W-:-:S05]  /*2ae50*/  @!P1 IMAD.MOV.U32 R31, RZ, RZ, R16 ;  /* 0x000000ffff1f9224 */ /* 0x000fca00078e0010 */
        /* <DEDUP_REMOVED lines=10> */
[----:B--2---:R-:W-:Y:S02]  /*2af00*/  @!P0 IMAD.MOV.U32 R30, RZ, RZ, R9 ;  /* 0x000000ffff1e8224 */ /* 0x004fe400078e0009 */
[----:B------:R-:W-:-:S05]  /*2af10*/  @!P0 IMAD.MOV.U32 R31, RZ, RZ, R10 ;  /* 0x000000ffff1f8224 */ /* 0x000fca00078e000a */
[----:B------:R0:W2:Y:S01]  /*2af20*/  @!P0 LDG.E.U16 R52, [R30.64] ;  /* 0x000000041e348981 */ /* 0x0000a2000c1e1500 */
[----:B------:R-:W-:Y:S01]  /*2af30*/  PRMT R54, RZ, 0x7610, R54 ;  /* 0x00007610ff367816 */ /* 0x000fe20000000036 */
[----:B0-----:R-:W-:Y:S02]  /*2af40*/  @!P1 IMAD.MOV.U32 R30, RZ, RZ, R7 ;  /* 0x000000ffff1e9224 */ /* 0x001fe400078e0007 */
[----:B------:R-:W-:-:S05]  /*2af50*/  @!P1 IMAD.MOV.U32 R31, RZ, RZ, R8 ;  /* 0x000000ffff1f9224 */ /* 0x000fca00078e0008 */
[----:B------:R0:W2:Y:S02]  /*2af60*/  @!P1 LDG.E.U16 R53, [R30.64] ;  /* 0x000000041e359981 */ /* 0x0000a4000c1e1500 */
[----:B0-----:R-:W-:Y:S02]  /*2af70*/  @!P0 IMAD.MOV.U32 R30, RZ, RZ, R5 ;  /* 0x000000ffff1e8224 */ /* 0x001fe400078e0005 */
[----:B------:R-:W-:-:S05]  /*2af80*/  @!P0 IMAD.MOV.U32 R31, RZ, RZ, R6 ;  /* 0x000000ffff1f8224 */ /* 0x000fca00078e0006 */
[----:B------:R3:W2:Y:S04]  /*2af90*/  @!P0 LDG.E.U16 R54, [R30.64] ;  /* 0x000000041e368981 */ /* 0x0006a8000c1e1500 */
[----:B------:R0:W-:Y:S01]  /*2afa0*/  STS.U16 [R60+0x1640], R27 ;  /* 0x0016401b3c007388 */ /* 0x0001e20000000400 */
[----:B------:R1:W-:Y:S02]  /*2afb0*/  STS.U16 [R60+0x1680], R28 ;  /* 0x0016801c3c007388 */ /* 0x0003e40000000400 */
[----:B------:R0:W-:Y:S02]  /*2afc0*/  STS.U16 [R60+0x16c0], R57 ;  /* 0x0016c0393c007388 */ /* 0x0001e40000000400 */
[----:B------:R0:W-:Y:S01]  /*2afd0*/  STS.U16 [R60+0x1700], R58 ;  /* 0x0017003a3c007388 */ /* 0x0001e20000000400 */
[----:B----4-:R4:W-:Y:S01]  /*2afe0*/  STS.U16 [R60+0x1740], R3 ;  /* 0x001740033c007388 */ /* 0x0109e20000000400 */
[----:B---3--:R-:W-:-:S03]  /*2aff0*/  @!P0 IMAD.MOV.U32 R31, RZ, RZ, R2 ;  /* 0x000000ffff1f8224 */ /* 0x008fc600078e0002 */
[----:B------:R-:W3:Y:S01]  /*2b000*/  LDL.LU R2, [R1+0xf68] ;  /* 0x000f680001027983 */ /* 0x000ee20000300800 */
[----:B------:R-:W2:Y:S02]  /*2b010*/  LDL.LU R5, [R1+0xf64] ;  /* 0x000f640001057983 */ /* 0x000ea40000300800 */
[----:B------:R-:W2:Y:S02]  /*2b020*/  LDL.LU R6, [R1+0xf60] ;  /* 0x000f600001067983 */ /* 0x000ea40000300800 */
[----:B------:R-:W2:Y:S01]  /*2b030*/  LDL.LU R7, [R1+0xf5c] ;  /* 0x000f5c0001077983 */ /* 0x000ea20000300800 */
[----:B------:R-:W2:Y:S01]  /*2b040*/  LDL.LU R8, [R1+0xf58] ;  /* 0x000f580001087983 */ /* 0x000ea20000300800 */
        /* <DEDUP_REMOVED lines=9> */
[----:B------:R-:W-:-:S02]  /*2b0e0*/  @!P0 IMAD.MOV.U32 R30, RZ, RZ, R0 ;  /* 0x000000ffff1e8224 */ /* 0x000fc400078e0000 */
        /* <DEDUP_REMOVED lines=12> */
[----:B0-----:R-:W2:Y:S01]  /*2b1b0*/  LDL.LU R27, [R1+0xdb8] ;  /* 0x000db800011b7983 */ /* 0x001ea20000300800 */
[----:B-1----:R-:W2:Y:S01]  /*2b1c0*/  LDL.LU R28, [R1+0xdb0] ;  /* 0x000db000011c7983 */ /* 0x002ea20000300800 */
[----:B------:R-:W2:Y:S02]  /*2b1d0*/  LDL.LU R57, [R1+0xda8] ;  /* 0x000da80001397983 */ /* 0x000ea40000300800 */
[----:B------:R-:W2:Y:S02]  /*2b1e0*/  LDL.LU R58, [R1+0xda0] ;  /* 0x000da000013a7983 */ /* 0x000ea40000300800 */
[----:B----4-:R-:W2:Y:S01]  /*2b1f0*/  LDL.LU R3, [R1+0xd98] ;  /* 0x000d980001037983 */ /* 0x010ea20000300800 */
[----:B---3--:R0:W-:Y:S01]  /*2b200*/  STS.U16 [R60+0x1780], R2 ;  /* 0x001780023c007388 */ /* 0x0081e20000000400 */
[----:B--2---:R1:W-:Y:S03]  /*2b210*/  STS.U16 [R60+0x17c0], R5 ;  /* 0x0017c0053c007388 */ /* 0x0043e60000000400 */
[----:B------:R2:W-:Y:S01]  /*2b220*/  STS.U16 [R60+0x1e40], R6 ;  /* 0x001e40063c007388 */ /* 0x0005e20000000400 */
[----:B------:R3:W-:Y:S03]  /*2b230*/  STS.U16 [R60+0x1e00], R7 ;  /* 0x001e00073c007388 */ /* 0x0007e60000000400 */
[----:B------:R2:W-:Y:S01]  /*2b240*/  STS.U16 [R60+0x1ec0], R8 ;  /* 0x001ec0083c007388 */ /* 0x0005e20000000400 */
[----:B------:R2:W-:Y:S03]  /*2b250*/  STS.U16 [R60+0x1e80], R9 ;  /* 0x001e80093c007388 */ /* 0x0005e60000000400 */
[----:B0-----:R-:W4:Y:S04]  /*2b260*/  LDL.LU R2, [R1+0xd90] ;  /* 0x000d900001027983 */ /* 0x001f280000300800 */
[----:B-1----:R-:W4:Y:S01]  /*2b270*/  LDL.LU R5, [R1+0xd88] ;  /* 0x000d880001057983 */ /* 0x002f220000300800 */
[----:B--2---:R-:W2:Y:S02]  /*2b280*/  LDL.LU R6, [R1+0xd80] ;  /* 0x000d800001067983 */ /* 0x004ea40000300800 */
[----:B---3--:R-:W3:Y:S01]  /*2b290*/  LDL.LU R7, [R1+0xd34] ;  /* 0x000d340001077983 */ /* 0x008ee20000300800 */
[----:B------:R-:W3:Y:S04]  /*2b2a0*/  LDL.LU R8, [R1+0xd2c] ;  /* 0x000d2c0001087983 */ /* 0x000ee80000300800 */
[----:B------:R0:W-:Y:S01]  /*2b2b0*/  STS.U16 [R60+0x1f40], R10 ;  /* 0x001f400a3c007388 */ /* 0x0001e20000000400 */
[----:B------:R-:W3:Y:S02]  /*2b2c0*/  LDL.LU R9, [R1+0xd24] ;  /* 0x000d240001097983 */ /* 0x000ee40000300800 */
[----:B------:R1:W-:Y:S02]  /*2b2d0*/  STS.U16 [R60+0x1f00], R11 ;  /* 0x001f000b3c007388 */ /* 0x0003e40000000400 */
[----:B------:R1:W-:Y:S01]  /*2b2e0*/  STS.U16 [R60+0x1fc0], R12 ;  /* 0x001fc00c3c007388 */ /* 0x0003e20000000400 */
[----:B------:R1:W-:Y:S01]  /*2b2f0*/  STS.U16 [R60+0x1f80], R13 ;  /* 0x001f800d3c007388 */ /* 0x0003e20000000400 */
[----:B------:R1:W-:Y:S02]  /*2b300*/  STS.U16 [R60+0x2600], R14 ;  /* 0x0026000e3c007388 */ /* 0x0003e40000000400 */
[----:B------:R1:W-:Y:S01]  /*2b310*/  STS.U16 [R60+0x2640], R15 ;  /* 0x0026400f3c007388 */ /* 0x0003e20000000400 */
[----:B0-----:R-:W3:Y:S01]  /*2b320*/  LDL.LU R10, [R1+0xd1c] ;  /* 0x000d1c00010a7983 */ /* 0x001ee20000300800 */
[----:B-1----:R-:W3:Y:S03]  /*2b330*/  LDL.LU R11, [R1+0xd14] ;  /* 0x000d1400010b7983 */ /* 0x002ee60000300800 */
[----:B------:R-:W3:Y:S04]  /*2b340*/  LDL.LU R12, [R1+0xd0c] ;  /* 0x000d0c00010c7983 */ /* 0x000ee80000300800 */
[----:B------:R-:W3:Y:S01]  /*2b350*/  LDL.LU R13, [R1+0xcac] ;  /* 0x000cac00010d7983 */ /* 0x000ee20000300800 */
[----:B------:R-:W3:Y:S02]  /*2b360*/  LDL.LU R14, [R1+0xca8] ;  /* 0x000ca800010e7983 */ /* 0x000ee40000300800 */
[----:B------:R0:W-:Y:S02]  /*2b370*/  STS.U16 [R60+0x2680], R16 ;  /* 0x002680103c007388 */ /* 0x0001e40000000400 */
[----:B------:R-:W3:Y:S01]  /*2b380*/  LDL.LU R15, [R1+0xc5c] ;  /* 0x000c5c00010f7983 */ /* 0x000ee20000300800 */
[----:B------:R1:W-:Y:S01]  /*2b390*/  STS.U16 [R60+0x26c0], R56 ;  /* 0x0026c0383c007388 */ /* 0x0003e20000000400 */
[----:B------:R1:W-:Y:S02]  /*2b3a0*/  STS.U16 [R60+0x2700], R59 ;  /* 0x0027003b3c007388 */ /* 0x0003e40000000400 */
[----:B------:R1:W-:Y:S02]  /*2b3b0*/  STS.U16 [R60+0x2740], R0 ;  /* 0x002740003c007388 */ /* 0x0003e40000000400 */
[----:B------:R1:W-:Y:S01]  /*2b3c0*/  STS.U16 [R60+0x2780], R17 ;  /* 0x002780113c007388 */ /* 0x0003e20000000400 */
[----:B------:R1:W-:Y:S04]  /*2b3d0*/  STS.U16 [R60+0x27c0], R18 ;  /* 0x0027c0123c007388 */ /* 0x0003e80000000400 */
        /* <DEDUP_REMOVED lines=31> */
[----:B0-----:R-:W3:Y:S04]  /*2b5d0*/  LDL.LU R3, [R1+0xb44] ;  /* 0x000b440001037983 */ /* 0x001ee80000300800 */
[----:B----4-:R0:W-:Y:S01]  /*2b5e0*/  STS.U16 [R60+0x3740], R2 ;  /* 0x003740023c007388 */ /* 0x0101e20000000400 */
[----:B------:R1:W-:Y:S02]  /*2b5f0*/  STS.U16 [R60+0x3780], R5 ;  /* 0x003780053c007388 */ /* 0x0003e40000000400 */
[----:B--2---:R2:W-:Y:S02]  /*2b600*/  STS.U16 [R60+0x37c0], R6 ;  /* 0x0037c0063c007388 */ /* 0x0045e40000000400 */
[----:B---3--:R4:W-:Y:S01]  /*2b610*/  STS.U16 [R60+0x3e40], R7 ;  /* 0x003e40073c007388 */ /* 0x0089e20000000400 */
[----:B------:R4:W-:Y:S01]  /*2b620*/  STS.U16 [R60+0x3e00], R8 ;  /* 0x003e00083c007388 */ /* 0x0009e20000000400 */
[----:B------:R4:W-:Y:S03]  /*2b630*/  STS.U16 [R60+0x3ec0], R9 ;  /* 0x003ec0093c007388 */ /* 0x0009e60000000400 */
[----:B0-----:R-:W3:Y:S01]  /*2b640*/  LDL.LU R2, [R1+0x66c] ;  /* 0x00066c0001027983 */ /* 0x001ee20000300800 */
[----:B-1----:R-:W3:Y:S02]  /*2b650*/  LDL.LU R5, [R1+0x664] ;  /* 0x0006640001057983 */ /* 0x002ee40000300800 */
[----:B--2---:R-:W2:Y:S01]  /*2b660*/  LDL.LU R6, [R1+0x65c] ;  /* 0x00065c0001067983 */ /* 0x004ea20000300800 */
[----:B----4-:R-:W4:Y:S04]  /*2b670*/  LDL.LU R7, [R1+0x658] ;  /* 0x0006580001077983 */ /* 0x010f280000300800 */
[----:B------:R-:W4:Y:S04]  /*2b680*/  LDL.LU R8, [R1+0x568] ;  /* 0x0005680001087983 */ /* 0x000f280000300800 */
[----:B------:R0:W-:Y:S01]  /*2b690*/  STS.U16 [R60+0x3e80], R10 ;  /* 0x003e800a3c007388 */ /* 0x0001e20000000400 */
[----:B------:R-:W4:Y:S02]  /*2b6a0*/  LDL.LU R9, [R1+0x560] ;  /* 0x0005600001097983 */ /* 0x000f240000300800 */
[----:B------:R1:W-:Y:S02]  /*2b6b0*/  STS.U16 [R60+0x3f40], R11 ;  /* 0x003f400b3c007388 */ /* 0x0003e40000000400 */
[----:B------:R1:W-:Y:S01]  /*2b6c0*/  STS.U16 [R60+0x3f00], R12 ;  /* 0x003f000c3c007388 */ /* 0x0003e20000000400 */
[----:B------:R1:W-:Y:S01]  /*2b6d0*/  STS.U16 [R60+0x3fc0], R13 ;  /* 0x003fc00d3c007388 */ /* 0x0003e20000000400 */
[----:B------:R1:W-:Y:S02]  /*2b6e0*/  STS.U16 [R60+0x3f80], R14 ;  /* 0x003f800e3c007388 */ /* 0x0003e40000000400 */
[----:B------:R1:W-:Y:S01]  /*2b6f0*/  STS.U16 [R60+0x4600], R15 ;  /* 0x0046000f3c007388 */ /* 0x0003e20000000400 */
[----:B0-----:R-:W4:Y:S01]  /*2b700*/  LDL.LU R10, [R1+0x558] ;  /* 0x00055800010a7983 */ /* 0x001f220000300800 */
[----:B-1----:R-:W4:Y:S03]  /*2b710*/  LDL.LU R11, [R1+0x550] ;  /* 0x00055000010b7983 */ /* 0x002f260000300800 */
[----:B------:R-:W4:Y:S04]  /*2b720*/  LDL.LU R12, [R1+0x548] ;  /* 0x00054800010c7983 */ /* 0x000f280000300800 */
[----:B------:R-:W4:Y:S01]  /*2b730*/  LDL.LU R13, [R1+0x540] ;  /* 0x00054000010d7983 */ /* 0x000f220000300800 */
[----:B------:R-:W4:Y:S03]  /*2b740*/  LDL.LU R14, [R1+0x53c] ;  /* 0x00053c00010e7983 */ /* 0x000f260000300800 */
        /* <DEDUP_REMOVED lines=37> */
[----:B------:R-:W4:Y:S03]  /*2b9a0*/  LDL.LU R58, [R1+0x240] ;  /* 0x00024000013a7983 */ /* 0x000f260000300800 */
[----:B0-----:R-:W4:Y:S04]  /*2b9b0*/  LDL.LU R3, [R1+0x238] ;  /* 0x0002380001037983 */ /* 0x001f280000300800 */
[----:B---3--:R-:W-:Y:S01]  /*2b9c0*/  STS.U16 [R60+0x5700], R2 ;  /* 0x005700023c007388 */ /* 0x008fe20000000400 */
[----:B------:R0:W-:Y:S02]  /*2b9d0*/  STS.U16 [R60+0x5740], R5 ;  /* 0x005740053c007388 */ /* 0x0001e40000000400 */
[----:B--2---:R1:W-:Y:S01]  /*2b9e0*/  STS.U16 [R60+0x5780], R6 ;  /* 0x005780063c007388 */ /* 0x0043e20000000400 */
[----:B----4-:R2:W-:Y:S04]  /*2b9f0*/  STS.U16 [R60+0x57c0], R7 ;  /* 0x0057c0073c007388 */ /* 0x0105e80000000400 */
[----:B------:R-:W-:Y:S01]  /*2ba00*/  STS.U16 [R60+0x5e40], R8 ;  /* 0x005e40083c007388 */ /* 0x000fe20000000400 */
[----:B------:R-:W-:Y:S03]  /*2ba10*/  STS.U16 [R60+0x5e00], R9 ;  /* 0x005e00093c007388 */ /* 0x000fe60000000400 */
[----:B0-----:R-:W3:Y:S01]  /*2ba20*/  LDL.LU R5, [R1+0x230] ;  /* 0x0002300001057983 */ /* 0x001ee20000300800 */
[----:B-1----:R-:W4:Y:S03]  /*2ba30*/  LDL.LU R6, [R1+0x228] ;  /* 0x0002280001067983 */ /* 0x002f260000300800 */
[----:B--2---:R-:W2:Y:S04]  /*2ba40*/  LDL.LU R7, [R1+0x220] ;  /* 0x0002200001077983 */ /* 0x004ea80000300800 */
        /* <DEDUP_REMOVED lines=9> */
[----:B------:R-:W-:Y:S01]  /*2bae0*/  STS.U16 [R60+0x66c0], R0 ;  /* 0x0066c0003c007388 */ /* 0x000fe20000000400 */
[----:B------:R0:W-:Y:S02]  /*2baf0*/  STS.U16 [R60+0x6700], R17 ;  /* 0x006700113c007388 */ /* 0x0001e40000000400 */
[----:B------:R1:W-:Y:S01]  /*2bb00*/  STS.U16 [R60+0x6740], R18 ;  /* 0x006740123c007388 */ /* 0x0003e20000000400 */
[----:B0-----:R-:W2:Y:S04]  /*2bb10*/  LDL.LU R17, [R1+0x218] ;  /* 0x0002180001117983 */ /* 0x001ea80000300800 */
[----:B------:R0:W-:Y:S01]  /*2bb20*/  STS.U16 [R60+0x6780], R19 ;  /* 0x006780133c007388 */ /* 0x0001e20000000400 */
[----:B------:R0:W-:Y:S02]  /*2bb30*/  STS.U16 [R60+0x67c0], R20 ;  /* 0x0067c0143c007388 */ /* 0x0001e40000000400 */
[----:B------:R0:W-:Y:S02]  /*2bb40*/  STS.U16 [R60+0x6e40], R21 ;  /* 0x006e40153c007388 */ /* 0x0001e40000000400 */
[----:B-1----:R-:W2:Y:S01]  /*2bb50*/  LDL.LU R18, [R1+0x210] ;  /* 0x0002100001127983 */ /* 0x002ea20000300800 */
[----:B------:R1:W-:Y:S01]  /*2bb60*/  STS.U16 [R60+0x6e00], R22 ;  /* 0x006e00163c007388 */ /* 0x0003e20000000400 */
[----:B------:R1:W-:Y:S02]  /*2bb70*/  STS.U16 [R60+0x6ec0], R23 ;  /* 0x006ec0173c007388 */ /* 0x0003e40000000400 */
[----:B------:R1:W-:Y:S01]  /*2bb80*/  STS.U16 [R60+0x6e80], R24 ;  /* 0x006e80183c007388 */ /* 0x0003e20000000400 */
[----:B0-----:R-:W2:Y:S01]  /*2bb90*/  LDL.LU R19, [R1+0x1cc] ;  /* 0x0001cc0001137983 */ /* 0x001ea20000300800 */
[----:B------:R-:W2:Y:S02]  /*2bba0*/  LDL.LU R20, [R1+0x1c4] ;  /* 0x0001c40001147983 */ /* 0x000ea40000300800 */
[----:B------:R-:W2:Y:S01]  /*2bbb0*/  LDL.LU R21, [R1+0x1bc] ;  /* 0x0001bc0001157983 */ /* 0x000ea20000300800 */
[----:B-1----:R-:W2:Y:S04]  /*2bbc0*/  LDL.LU R22, [R1+0x1b4] ;  /* 0x0001b40001167983 */ /* 0x002ea80000300800 */
[----:B------:R0:W-:Y:S01]  /*2bbd0*/  STS.U16 [R60+0x6f40], R25 ;  /* 0x006f40193c007388 */ /* 0x0001e20000000400 */
[----:B------:R-:W-:Y:S02]  /*2bbe0*/  STS.U16 [R60+0x6f00], R26 ;  /* 0x006f001a3c007388 */ /* 0x000fe40000000400 */
[----:B------:R-:W-:Y:S02]  /*2bbf0*/  STS.U16 [R60+0x6fc0], R27 ;  /* 0x006fc01b3c007388 */ /* 0x000fe40000000400 */
[----:B------:R-:W2:Y:S01]  /*2bc00*/  LDL.LU R23, [R1+0x1ac] ;  /* 0x0001ac0001177983 */ /* 0x000ea20000300800 */
[----:B------:R-:W2:Y:S04]  /*2bc10*/  LDL.LU R24, [R1+0x1a4] ;  /* 0x0001a40001187983 */ /* 0x000ea80000300800 */
[----:B------:R-:W-:Y:S01]  /*2bc20*/  STS.U16 [R60+0x6f80], R28 ;  /* 0x006f801c3c007388 */ /* 0x000fe20000000400 */
[----:B------:R-:W-:Y:S02]  /*2bc30*/  STS.U16 [R60+0x7600], R57 ;  /* 0x007600393c007388 */ /* 0x000fe40000000400 */
[----:B------:R-:W-:Y:S01]  /*2bc40*/  STS.U16 [R60+0x7640], R58 ;  /* 0x0076403a3c007388 */ /* 0x000fe20000000400 */
[----:B0-----:R-:W2:Y:S04]  /*2bc50*/  LDL.LU R25, [R1+0x19c] ;  /* 0x00019c0001197983 */ /* 0x001ea80000300800 */
[----:B------:R0:W-:Y:S04]  /*2bc60*/  STS.U16 [R60+0x7680], R3 ;  /* 0x007680033c007388 */ /* 0x0001e80000000400 */
        /* <DEDUP_REMOVED lines=18> */
[----:B------:R-:W2:Y:S01]  /*2bd90*/  LDL.LU R0, [R1+0x4] ;  /* 0x0000040001007983 */ /* 0x000ea20000300800 */
[----:B---3--:R0:W-:Y:S01]  /*2bda0*/  STS.U16 [R60+0x76c0], R5 ;  /* 0x0076c0053c007388 */ /* 0x0081e20000000400 */
[----:B----4-:R1:W-:Y:S03]  /*2bdb0*/  STS.U16 [R60+0x7700], R6 ;  /* 0x007700063c007388 */ /* 0x0103e60000000400 */
[----:B--2---:R2:W-:Y:S04]  /*2bdc0*/  STS.U16 [R60+0x7740], R7 ;  /* 0x007740073c007388 */ /* 0x0045e80000000400 */
[----:B0-----:R-:W3:Y:S01]  /*2bdd0*/  LDL.LU R5, [R1+0x36ec] ;  /* 0x0036ec0001057983 */ /* 0x001ee20000300800 */
[----:B-1----:R-:W4:Y:S03]  /*2bde0*/  LDL.LU R6, [R1+0x36e8] ;  /* 0x0036e80001067983 */ /* 0x002f260000300800 */
[----:B--2---:R-:W2:Y:S04]  /*2bdf0*/  LDL.LU R7, [R1+0x36e4] ;  /* 0x0036e40001077983 */ /* 0x004ea80000300800 */
[----:B------:R0:W-:Y:S04]  /*2be00*/  STS.U16 [R60+0x7780], R17 ;  /* 0x007780113c007388 */ /* 0x0001e80000000400 */
[----:B------:R1:W-:Y:S04]  /*2be10*/  STS.U16 [R60+0x77c0], R18 ;  /* 0x0077c0123c007388 */ /* 0x0003e80000000400 */
[----:B0-----:R-:W2:Y:S04]  /*2be20*/  LDL.LU R17, [R1+0x36e0] ;  /* 0x0036e00001117983 */ /* 0x001ea80000300800 */
[----:B------:R0:W-:Y:S01]  /*2be30*/  STS.U16 [R60+0x7e40], R19 ;  /* 0x007e40133c007388 */ /* 0x0001e20000000400 */
[----:B------:R0:W-:Y:S02]  /*2be40*/  STS.U16 [R60+0x7e00], R20 ;  /* 0x007e00143c007388 */ /* 0x0001e40000000400 */
[----:B------:R0:W-:Y:S01]  /*2be50*/  STS.U16 [R60+0x7ec0], R21 ;  /* 0x007ec0153c007388 */ /* 0x0001e20000000400 */
[----:B-1----:R-:W3:Y:S04]  /*2be60*/  LDL.LU R18, [R1+0x36dc] ;  /* 0x0036dc0001127983 */ /* 0x002ee80000300800 */
[----:B------:R1:W-:Y:S04]  /*2be70*/  STS.U16 [R60+0x7e80], R22 ;  /* 0x007e80163c007388 */ /* 0x0003e80000000400 */
[----:B------:R1:W-:Y:S01]  /*2be80*/  STS.U16 [R60+0x7f40], R23 ;  /* 0x007f40173c007388 */ /* 0x0003e20000000400 */
[----:B------:R1:W-:Y:S03]  /*2be90*/  STS.U16 [R60+0x7f00], R24 ;  /* 0x007f00183c007388 */ /* 0x0003e60000000400 */
[----:B0-----:R-:W4:Y:S01]  /*2bea0*/  LDL.LU R19, [R1+0x36d8] ;  /* 0x0036d80001137983 */ /* 0x001f220000300800 */
[----:B------:R-:W4:Y:S02]  /*2beb0*/  LDL.LU R20, [R1+0x36d4] ;  /* 0x0036d40001147983 */ /* 0x000f240000300800 */
[----:B------:R-:W4:Y:S01]  /*2bec0*/  LDL.LU R21, [R1+0x36d0] ;  /* 0x0036d00001157983 */ /* 0x000f220000300800 */
[----:B-1----:R-:W4:Y:S04]  /*2bed0*/  LDL.LU R22, [R1+0x36cc] ;  /* 0x0036cc0001167983 */ /* 0x002f280000300800 */
[----:B------:R0:W-:Y:S04]  /*2bee0*/  STS.U16 [R60+0x7fc0], R25 ;  /* 0x007fc0193c007388 */ /* 0x0001e80000000400 */
[----:B------:R-:W4:Y:S01]  /*2bef0*/  LDL.LU R23, [R1+0x36c8] ;  /* 0x0036c80001177983 */ /* 0x000f220000300800 */
[----:B------:R-:W4:Y:S03]  /*2bf00*/  LDL.LU R24, [R1+0x36c4] ;  /* 0x0036c40001187983 */ /* 0x000f260000300800 */
[----:B0-----:R-:W4:Y:S04]  /*2bf10*/  LDL.LU R25, [R1+0x36c0] ;  /* 0x0036c00001197983 */ /* 0x001f280000300800 */
[----:B------:R0:W-:Y:S04]  /*2bf20*/  STS.U16 [R60+0x7f80], R3 ;  /* 0x007f80033c007388 */ /* 0x0001e80000000400 */
[----:B0-----:R-:W0:Y:S02]  /*2bf30*/  S2R R3, SR_TID.X ;  /* 0x0000000000037919 */ /* 0x001e240000002100 */
[----:B0-----:R-:W-:-:S05]  /*2bf40*/  LOP3.LUT R3, R3, 0x1f, RZ, 0xc0, !PT ;  /* 0x0000001f03037812 */ /* 0x001fca00078ec0ff */
[----:B------:R-:W-:-:S05]  /*2bf50*/  IMAD.SHL.U32 R3, R3, 0x2, RZ ;  /* 0x0000000203037824 */ /* 0x000fca00078e00ff */
[----:B------:R0:W-:Y:S04]  /*2bf60*/  STS.U16 [R3+0x8000], R26 ;  /* 0x0080001a03007388 */ /* 0x0001e80000000400 */
[----:B------:R1:W-:Y:S04]  /*2bf70*/  STS.U16 [R3+0x8040], R27 ;  /* 0x0080401b03007388 */ /* 0x0003e80000000400 */
[----:B------:R1:W-:Y:S04]  /*2bf80*/  STS.U16 [R3+0x8240], R28 ;  /* 0x0082401c03007388 */ /* 0x0003e80000000400 */
[----:B------:R1:W-:Y:S04]  /*2bf90*/  STS.U16 [R3+0x8200], R57 ;  /* 0x0082003903007388 */ /* 0x0003e80000000400 */
[----:B------:R1:W-:Y:S04]  /*2bfa0*/  STS.U16 [R3+0x8400], R58 ;  /* 0x0084003a03007388 */ /* 0x0003e80000000400 */
[----:B0-----:R-:W4:Y:S01]  /*2bfb0*/  LDL.LU R26, [R1+0x36bc] ;  /* 0x0036bc00011a7983 */ /* 0x001f220000300800 */
[----:B-1----:R-:W4:Y:S02]  /*2bfc0*/  LDL.LU R27, [R1+0x36b8] ;  /* 0x0036b800011b7983 */ /* 0x002f240000300800 */
[----:B------:R-:W4:Y:S02]  /*2bfd0*/  LDL.LU R28, [R1+0x36b4] ;  /* 0x0036b400011c7983 */ /* 0x000f240000300800 */
[----:B------:R-:W4:Y:S01]  /*2bfe0*/  LDL.LU R57, [R1+0x36b0] ;  /* 0x0036b00001397983 */ /* 0x000f220000300800 */
[----:B------:R-:W4:Y:S04]  /*2bff0*/  LDL.LU R58, [R1+0x36ac] ;  /* 0x0036ac00013a7983 */ /* 0x000f280000300800 */
[----:B------:R0:W-:Y:S04]  /*2c000*/  STS.U16 [R3+0x8640], R8 ;  /* 0x0086400803007388 */ /* 0x0001e80000000400 */
        /* <DEDUP_REMOVED lines=23> */
[----:B------:R0:W-:Y:S02]  /*2c180*/  STS.U16 [R3+0x8440], R2 ;  /* 0x0084400203007388 */ /* 0x0001e40000000400 */
[----:B0-----:R-:W-:-:S02]  /*2c190*/  LOP3.LUT R2, R3, 0x10, RZ, 0x3c, !PT ;  /* 0x0000001003027812 */ /* 0x001fc400078e3cff */
[----:B--2---:R-:W-:Y:S04]  /*2c1a0*/  STS.U16 [R3+0x9e00], R17 ;  /* 0x009e001103007388 */ /* 0x004fe80000000400 */
[----:B---3--:R-:W-:Y:S04]  /*2c1b0*/  STS.U16 [R3+0x9e40], R18 ;  /* 0x009e401203007388 */ /* 0x008fe80000000400 */
[----:B----4-:R-:W-:Y:S04]  /*2c1c0*/  STS.U16 [R3+0x9c40], R19 ;  /* 0x009c401303007388 */ /* 0x010fe80000000400 */
        /* <DEDUP_REMOVED lines=8> */
[----:B------:R0:W-:Y:S04]  /*2c250*/  STS.U16 [R3+0x9240], R58 ;  /* 0x0092403a03007388 */ /* 0x0001e80000000400 */
[----:B------:R1:W-:Y:S04]  /*2c260*/  STS.U16 [R3+0x9400], R28 ;  /* 0x0094001c03007388 */ /* 0x0003e80000000400 */
[----:B------:R2:W-:Y:S04]  /*2c270*/  STS.U16 [R3+0x9440], R27 ;  /* 0x0094401b03007388 */ /* 0x0005e80000000400 */
[----:B0-----:R-:W3:Y:S01]  /*2c280*/  LDL.LU R58, [R1+0xc] ;  /* 0x00000c00013a7983 */ /* 0x001ee20000300800 */
[----:B------:R-:W4:Y:S02]  /*2c290*/  LDL.LU R57, [R1+0x10] ;  /* 0x0000100001397983 */ /* 0x000f240000300800 */
[----:B-1----:R-:W3:Y:S02]  /*2c2a0*/  LDL.LU R28, [R1+0x1c] ;  /* 0x00001c00011c7983 */ /* 0x002ee40000300800 */
[----:B--2---:R-:W2:Y:S01]  /*2c2b0*/  LDL.LU R3, [R1+0x20] ;  /* 0x0000200001037983 */ /* 0x004ea20000300800 */
[----:B------:R0:W-:Y:S01]  /*2c2c0*/  STS.U16 [R2+0x8080], R8 ;  /* 0x0080800802007388 */ /* 0x0001e20000000400 */
[----:B------:R1:W-:Y:S02]  /*2c2d0*/  STS.U16 [R2+0x80c0], R9 ;  /* 0x0080c00902007388 */ /* 0x0003e40000000400 */
[----:B------:R1:W-:Y:S02]  /*2c2e0*/  STS.U16 [R2+0x82c0], R10 ;  /* 0x0082c00a02007388 */ /* 0x0003e40000000400 */
[----:B------:R1:W-:Y:S01]  /*2c2f0*/  STS.U16 [R2+0x8280], R11 ;  /* 0x0082800b02007388 */ /* 0x0003e20000000400 */
[----:B------:R1:W-:Y:S01]  /*2c300*/  STS.U16 [R2+0x8480], R12 ;  /* 0x0084800c02007388 */ /* 0x0003e20000000400 */
[----:B------:R1:W-:Y:S03]  /*2c310*/  STS.U16 [R2+0x84c0], R13 ;  /* 0x0084c00d02007388 */ /* 0x0003e60000000400 */
[----:B0-----:R-:W4:Y:S01]  /*2c320*/  LDL.LU R8, [R1+0x36a8] ;  /* 0x0036a80001087983 */ /* 0x001f220000300800 */
[----:B-1----:R-:W4:Y:S03]  /*2c330*/  LDL.LU R9, [R1+0x36a4] ;  /* 0x0036a40001097983 */ /* 0x002f260000300800 */
[----:B------:R-:W4:Y:S01]  /*2c340*/  LDL.LU R10, [R1+0x36a0] ;  /* 0x0036a000010a7983 */ /* 0x000f220000300800 */
[----:B------:R-:W4:Y:S03]  /*2c350*/  LDL.LU R11, [R1+0x369c] ;  /* 0x00369c00010b7983 */ /* 0x000f260000300800 */
[----:B------:R-:W4:Y:S01]  /*2c360*/  LDL.LU R12, [R1+0x3698] ;  /* 0x00369800010c7983 */ /* 0x000f220000300800 */
[----:B------:R-:W4:Y:S03]  /*2c370*/  LDL.LU R13, [R1+0x3694] ;  /* 0x00369400010d7983 */ /* 0x000f260000300800 */
        /* <DEDUP_REMOVED lines=12> */
[----:B--2---:R-:W-:Y:S01]  /*2c440*/  STS.U16 [R2+0x8c80], R3 ;  /* 0x008c800302007388 */ /* 0x004fe20000000400 */
[----:B---3--:R-:W-:Y:S02]  /*2c450*/  STS.U16 [R2+0x8cc0], R28 ;  /* 0x008cc01c02007388 */ /* 0x008fe40000000400 */
[----:B----4-:R-:W-:Y:S01]  /*2c460*/  STS.U16 [R2+0x8ec0], R57 ;  /* 0x008ec03902007388 */ /* 0x010fe20000000400 */
[----:B------:R-:W-:Y:S04]  /*2c470*/  STS.U16 [R2+0x8e80], R58 ;  /* 0x008e803a02007388 */ /* 0x000fe80000000400 */
[----:B------:R0:W-:Y:S04]  /*2c480*/  STS.U16 [R2+0x9080], R0 ;  /* 0x0090800002007388 */ /* 0x0001e80000000400 */
[----:B0-----:R-:W2:Y:S01]  /*2c490*/  LDL.LU R0, [R1+0x3678] ;  /* 0x0036780001007983 */ /* 0x001ea20000300800 */
        /* <DEDUP_REMOVED lines=9> */
[----:B------:R0:W-:Y:S02]  /*2c530*/  STS.U16 [R2+0x9ac0], R9 ;  /* 0x009ac00902007388 */ /* 0x0001e40000000400 */
[----:B------:R-:W-:Y:S01]  /*2c540*/  STS.U16 [R2+0x9a80], R8 ;  /* 0x009a800802007388 */ /* 0x000fe20000000400 */
[----:B------:R1:W-:Y:S01]  /*2c550*/  STS.U16 [R2+0x9c80], R7 ;  /* 0x009c800702007388 */ /* 0x0003e20000000400 */
[----:B------:R3:W-:Y:S02]  /*2c560*/  STS.U16 [R2+0x9cc0], R6 ;  /* 0x009cc00602007388 */ /* 0x0007e40000000400 */
[----:B------:R-:W-:Y:S02]  /*2c570*/  STS.U16 [R2+0x9ec0], R5 ;  /* 0x009ec00502007388 */ /* 0x000fe40000000400 */
[----:B------:R4:W-:Y:S01]  /*2c580*/  STS.U16 [R2+0x9e80], R4 ;  /* 0x009e800402007388 */ /* 0x0009e20000000400 */
[----:B------:R-:W2:Y:S04]  /*2c590*/  LDL R58, [R1+0x2134] ;  /* 0x00213400013a7983 */ /* 0x000ea80000100800 */
[----:B------:R-:W2:Y:S04]  /*2c5a0*/  LDL R57, [R1+0x20fc] ;  /* 0x0020fc0001397983 */ /* 0x000ea80000100800 */
[----:B0-----:R-:W2:Y:S04]  /*2c5b0*/  LDL R9, [R1+0x2138] ;  /* 0x0021380001097983 */ /* 0x001ea80000100800 */
[----:B------:R-:W2:Y:S04]  /*2c5c0*/  LDL R28, [R1+0x2100] ;  /* 0x00210000011c7983 */ /* 0x000ea80000100800 */
[----:B-1----:R-:W2:Y:S04]  /*2c5d0*/  LDL R7, [R1+0x213c] ;  /* 0x00213c0001077983 */ /* 0x002ea80000100800 */
[----:B---3--:R-:W3:Y:S04]  /*2c5e0*/  LDL R6, [R1+0x2140] ;  /* 0x0021400001067983 */ /* 0x008ee80000100800 */
[----:B------:R-:W3:Y:S04]  /*2c5f0*/  LDL R56, [R1+0x20f4] ;  /* 0x0020f40001387983 */ /* 0x000ee80000100800 */
[----:B----4-:R-:W2:Y:S01]  /*2c600*/  LDL R2, [R1+0x20f8] ;  /* 0x0020f80001027983 */ /* 0x010ea20000100800 */
[----:B------:R-:W2:Y:S01]  /*2c610*/  LDL.LU R3, [R1+0x2358] ;  /* 0x0023580001037983 */ /* 0x000ea20000300800 */
[----:B------:R-:W-:Y:S01]  /*2c620*/  PRMT R4, RZ, 0x7610, R4 ;  /* 0x00007610ff047816 */ /* 0x000fe20000000004 */
[----:B------:R-:W2:Y:S02]  /*2c630*/  LDL R8, [R1+0x20c0] ;  /* 0x0020c00001087983 */ /* 0x000ea40000100800 */
[----:B--2---:R-:W-:Y:S01]  /*2c640*/  STS.U16 [R0+0x8100], R55 ;  /* 0x0081003700007388 */ /* 0x004fe20000000400 */
[----:B------:R-:W-:Y:S02]  /*2c650*/  STS.U16 [R0+0x8140], R51 ;  /* 0x0081403300007388 */ /* 0x000fe40000000400 */
[----:B------:R-:W-:Y:S02]  /*2c660*/  STS.U16 [R0+0x8340], R49 ;  /* 0x0083403100007388 */ /* 0x000fe40000000400 */
[----:B------:R-:W-:Y:S01]  /*2c670*/  STS.U16 [R0+0x8300], R47 ;  /* 0x0083002f00007388 */ /* 0x000fe20000000400 */
[----:B------:R0:W-:Y:S01]  /*2c680*/  STS.U16 [R0+0x8500], R45 ;  /* 0x0085002d00007388 */ /* 0x0001e20000000400 */
[----:B------:R-:W-:Y:S02]  /*2c690*/  STS.U16 [R0+0x8540], R43 ;  /* 0x0085402b00007388 */ /* 0x000fe40000000400 */
[----:B------:R-:W-:Y:S02]  /*2c6a0*/  STS.U16 [R0+0x8740], R41 ;  /* 0x0087402900007388 */ /* 0x000fe40000000400 */
[----:B------:R-:W-:Y:S01]  /*2c6b0*/  STS.U16 [R0+0x8700], R39 ;  /* 0x0087002700007388 */ /* 0x000fe20000000400 */
[----:B------:R-:W-:Y:S01]  /*2c6c0*/  STS.U16 [R0+0x8900], R37 ;  /* 0x0089002500007388 */ /* 0x000fe20000000400 */
[----:B------:R-:W-:Y:S02]  /*2c6d0*/  STS.U16 [R0+0x8940], R35 ;  /* 0x0089402300007388 */ /* 0x000fe40000000400 */
        /* <DEDUP_REMOVED lines=8> */
[----:B------:R2:W-:Y:S01]  /*2c760*/  STS.U16 [R0+0x9340], R44 ;  /* 0x0093402c00007388 */ /* 0x0005e20000000400 */
[----:B------:R-:W-:Y:S01]  /*2c770*/  PRMT R10, RZ, 0x7610, R10 ;  /* 0x00007610ff0a7816 */ /* 0x000fe2000000000a */
[----:B0-----:R-:W4:Y:S04]  /*2c780*/  LDL R45, [R1+0x20b4] ;  /* 0x0020b400012d7983 */ /* 0x001f280000100800 */
[----:B---3--:R0:W3:Y:S01]  /*2c790*/  @!P0 LDG.E.U16 R4, [R6.64] ;  /* 0x0000000406048981 */ /* 0x0080e2000c1e1500 */
[----:B------:R-:W-:-:S02]  /*2c7a0*/  PRMT R61, RZ, 0x7610, R61 ;  /* 0x00007610ff3d7816 */ /* 0x000fc4000000003d */
[----:B------:R-:W-:Y:S01]  /*2c7b0*/  PRMT R11, RZ, 0x7610, R11 ;  /* 0x00007610ff0b7816 */ /* 0x000fe2000000000b */
[----:B-1----:R-:W3:Y:S01]  /*2c7c0*/  LDL R29, [R1+0x207c] ;  /* 0x00207c00011d7983 */ /* 0x002ee20000100800 */
[----:B------:R-:W-:Y:S02]  /*2c7d0*/  PRMT R27, RZ, 0x7610, R27 ;  /* 0x00007610ff1b7816 */ /* 0x000fe4000000001b */
[----:B------:R-:W-:Y:S02]  /*2c7e0*/  PRMT R26, RZ, 0x7610, R26 ;  /* 0x00007610ff1a7816 */ /* 0x000fe4000000001a */
[----:B------:R-:W-:Y:S01]  /*2c7f0*/  PRMT R25, RZ, 0x7610, R25 ;  /* 0x00007610ff197816 */ /* 0x000fe20000000019 */
[----:B--2---:R-:W2:Y:S04]  /*2c800*/  LDL R44, [R1+0x20bc] ;  /* 0x0020bc00012c7983 */ /* 0x004ea80000100800 */
[----:B------:R1:W3:Y:S01]  /*2c810*/  @!P0 LDG.E.U16 R61, [R30.64] ;  /* 0x000000041e3d8981 */ /* 0x0002e2000c1e1500 */
[----:B------:R-:W-:Y:S01]  /*2c820*/  PRMT R24, RZ, 0x7610, R24 ;  /* 0x00007610ff187816 */ /* 0x000fe20000000018 */
[----:B0-----:R-:W-:-:S02]  /*2c830*/  @!P1 IMAD.MOV.U32 R6, RZ, RZ, R9 ;  /* 0x000000ffff069224 */ /* 0x001fc400078e0009 */
[----:B------:R-:W-:Y:S01]  /*2c840*/  @!P1 IMAD.MOV.U32 R7, RZ, RZ, R58 ;  /* 0x000000ffff079224 */ /* 0x000fe200078e003a */
[----:B------:R-:W3:Y:S01]  /*2c850*/  LDL R9, [R1+0x20b8] ;  /* 0x0020b80001097983 */ /* 0x000ee20000100800 */
[----:B------:R-:W-:Y:S02]  /*2c860*/  PRMT R23, RZ, 0x7610, R23 ;  /* 0x00007610ff177816 */ /* 0x000fe40000000017 */
[----:B------:R-:W-:Y:S02]  /*2c870*/  PRMT R22, RZ, 0x7610, R22 ;  /* 0x00007610ff167816 */ /* 0x000fe40000000016 */
[----:B------:R-:W-:Y:S01]  /*2c880*/  PRMT R21, RZ, 0x7610, R21 ;  /* 0x00007610ff157816 */ /* 0x000fe20000000015 */
[----:B------:R0:W3:Y:S04]  /*2c890*/  @!P1 LDG.E.U16 R10, [R6.64] ;  /* 0x00000004060a9981 */ /* 0x0000e8000c1e1500 */
[----:B------:R0:W-:Y:S01]  /*2c8a0*/  STS.U16 [R0+0x9300], R46 ;  /* 0x0093002e00007388 */ /* 0x0001e20000000400 */
[----:B-1----:R-:W-:-:S02]  /*2c8b0*/  PRMT R30, RZ, 0x7610, R30 ;  /* 0x00007610ff1e7816 */ /* 0x002fc4000000001e */
[----:B------:R-:W-:Y:S02]  /*2c8c0*/  PRMT R20, RZ, 0x7610, R20 ;  /* 0x00007610ff147816 */ /* 0x000fe40000000014 */
[----:B------:R-:W-:Y:S02]  /*2c8d0*/  PRMT R19, RZ, 0x7610, R19 ;  /* 0x00007610ff137816 */ /* 0x000fe40000000013 */
[----:B------:R-:W-:Y:S02]  /*2c8e0*/  PRMT R18, RZ, 0x7610, R18 ;  /* 0x00007610ff127816 */ /* 0x000fe40000000012 */
[----:B------:R-:W-:Y:S02]  /*2c8f0*/  PRMT R17, RZ, 0x7610, R17 ;  /* 0x00007610ff117816 */ /* 0x000fe40000000011 */
[----:B------:R-:W-:Y:S02]  /*2c900*/  PRMT R16, RZ, 0x7610, R16 ;  /* 0x00007610ff107816 */ /* 0x000fe40000000010 */
[----:B------:R-:W-:-:S02]  /*2c910*/  PRMT R15, RZ, 0x7610, R15 ;  /* 0x00007610ff0f7816 */ /* 0x000fc4000000000f */
[----:B------:R-:W-:Y:S01]  /*2c920*/  PRMT R14, RZ, 0x7610, R14 ;  /* 0x00007610ff0e7816 */ /* 0x000fe2000000000e */
[----:B0-----:R-:W-:Y:S02]  /*2c930*/  @!P0 IMAD.MOV.U32 R6, RZ, RZ, R28 ;  /* 0x000000ffff068224 */ /* 0x001fe400078e001c */
[----:B------:R-:W-:Y:S01]  /*2c940*/  @!P0 IMAD.MOV.U32 R7, RZ, RZ, R57 ;  /* 0x000000ffff078224 */ /* 0x000fe200078e0039 */
[----:B------:R-:W4:Y:S04]  /*2c950*/  LDL R28, [R1+0x2080] ;  /* 0x00208000011c7983 */ /* 0x000f280000100800 */
[----:B------:R-:W4:Y:S04]  /*2c960*/  LDL R46, [R1+0x2074] ;  /* 0x00207400012e7983 */ /* 0x000f280000100800 */
[----:B------:R0:W4:Y:S01]  /*2c970*/  @!P0 LDG.E.U16 R11, [R6.64] ;  /* 0x00000004060b8981 */ /* 0x000122000c1e1500 */
[----:B------:R-:W-:-:S03]  /*2c980*/  PRMT R13, RZ, 0x7610, R13 ;  /* 0x00007610ff0d7816 */ /* 0x000fc6000000000d */
[----:B------:R-:W4:Y:S01]  /*2c990*/  LDL R47, [R1+0x231c] ;  /* 0x00231c00012f7983 */ /* 0x000f220000100800 */
[----:B------:R-:W-:Y:S02]  /*2c9a0*/  PRMT R5, RZ, 0x7610, R5 ;  /* 0x00007610ff057816 */ /* 0x000fe40000000005 */
[----:B------:R-:W-:Y:S01]  /*2c9b0*/  PRMT R12, RZ, 0x7610, R12 ;  /* 0x00007610ff0c7816 */ /* 0x000fe2000000000c */
[----:B------:R-:W4:Y:S04]  /*2c9c0*/  LDL R51, [R1+0x2364] ;  /* 0x0023640001337983 */ /* 0x000f280000100800 */
[----:B------:R-:W4:Y:S01]  /*2c9d0*/  LDL R49, [R1+0x222c] ;  /* 0x00222c0001317983 */ /* 0x000f220000100800 */
[----:B0-----:R-:W-:Y:S02]  /*2c9e0*/  @!P1 IMAD.MOV.U32 R6, RZ, RZ, R2 ;  /* 0x000000ffff069224 */ /* 0x001fe400078e0002 */
[----:B------:R-:W-:Y:S01]  /*2c9f0*/  @!P1 IMAD.MOV.U32 R7, RZ, RZ, R56 ;  /* 0x000000ffff079224 */ /* 0x000fe200078e0038 */
[----:B------:R-:W4:Y:S04]  /*2ca00*/  LDL R2, [R1+0x2078] ;  /* 0x0020780001027983 */ /* 0x000f280000100800 */
[----:B------:R2:W4:Y:S02]  /*2ca10*/  @!P1 LDG.E.U16 R30, [R6.64] ;  /* 0x00000004061e9981 */ /* 0x000524000c1e1500 */
[----:B--2---:R-:W-:-:S02]  /*2ca20*/  @!P0 IMAD.MOV.U32 R7, RZ, RZ, R44 ;  /* 0x000000ffff078224 */ /* 0x004fc400078e002c */
[----:B------:R-:W2:Y:S01]  /*2ca30*/  LDL R44, [R1+0x203c] ;  /* 0x00203c00012c7983 */ /* 0x000ea20000100800 */
[----:B------:R-:W-:Y:S02]  /*2ca40*/  @!P0 IMAD.MOV.U32 R6, RZ, RZ, R8 ;  /* 0x000000ffff068224 */ /* 0x000fe400078e0008 */
[----:B------:R-:W2:Y:S03]  /*2ca50*/  LDL R8, [R1+0x2040] ;  /* 0x0020400001087983 */ /* 0x000ea60000100800 */
[----:B------:R3:W2:Y:S02]  /*2ca60*/  @!P0 LDG.E.U16 R27, [R6.64] ;  /* 0x00000004061b8981 */ /* 0x0006a4000c1e1500 */
[----:B---3--:R-:W-:Y:S02]  /*2ca70*/  @!P1 IMAD.MOV.U32 R6, RZ, RZ, R9 ;  /* 0x000000ffff069224 */ /* 0x008fe400078e0009 */
[----:B----4-:R-:W-:Y:S01]  /*2ca80*/  @!P1 IMAD.MOV.U32 R7, RZ, RZ, R45 ;  /* 0x000000ffff079224 */ /* 0x010fe200078e002d */
[----:B------:R-:W3:Y:S04]  /*2ca90*/  LDL R9, [R1+0x2038] ;  /* 0x0020380001097983 */ /* 0x000ee80000100800 */
[----:B------:R-:W4:Y:S04]  /*2caa0*/  LDL R45, [R1+0x2034] ;  /* 0x00203400012d7983 */ /* 0x000f280000100800 */
[----:B------:R0:W4:Y:S02]  /*2cab0*/  @!P1 LDG.E.U16 R26, [R6.64] ;  /* 0x00000004061a9981 */ /* 0x000124000c1e1500 */
[----:B0-----:R-:W-:-:S02]  /*2cac0*/  @!P0 IMAD.MOV.U32 R6, RZ, RZ, R28 ;  /* 0x000000ffff068224 */ /* 0x001fc400078e001c */
[----:B------:R-:W-:Y:S01]  /*2cad0*/  @!P0 IMAD.MOV.U32 R7, RZ, RZ, R29 ;  /* 0x000000ffff078224 */ /* 0x000fe200078e001d */
[----:B------:R-:W4:Y:S04]  /*2cae0*/  LDL R28, [R1+0x2000] ;  /* 0x00200000011c7983 */ /* 0x000f280000100800 */
[----:B------:R-:W4:Y:S04]  /*2caf0*/  LDL R29, [R1+0x1ffc] ;  /* 0x001ffc00011d7983 */ /* 0x000f280000100800 */
[----:B------:R0:W4:Y:S02]  /*2cb00*/  @!P0 LDG.E.U16 R25, [R6.64] ;  /* 0x0000000406198981 */ /* 0x000124000c1e1500 */
[----:B0-----:R-:W-:-:S02]  /*2cb10*/  @!P1 IMAD.MOV.U32 R6, RZ, RZ, R2 ;  /* 0x000000ffff069224 */ /* 0x001fc400078e0002 */
[----:B------:R-:W-:Y:S01]  /*2cb20*/  @!P1 IMAD.MOV.U32 R7, RZ, RZ, R46 ;  /* 0x000000ffff079224 */ /* 0x000fe200078e002e */
[----:B------:R-:W4:Y:S04]  /*2cb30*/  LDL R2, [R1+0x1ff8] ;  /* 0x001ff80001027983 */ /* 0x000f280000100800 */
        /* <DEDUP_REMOVED lines=51> */
[----:B------:R0:W4:Y:S04]  /*2ce70*/  @!P1 LDG.E.U16 R14, [R6.64] ;  /* 0x00000004060e9981 */ /* 0x000128000c1e1500 */
[----:B------:R1:W-:Y:S01]  /*2ce80*/  STS.U16 [R0+0x9500], R48 ;  /* 0x0095003000007388 */ /* 0x0003e20000000400 */
[----:B0-----:R-:W-:-:S02]  /*2ce90*/  @!P0 IMAD.MOV.U32 R6, RZ, RZ, R28 ;  /* 0x000000ffff068224 */ /* 0x001fc400078e001c */
[----:B------:R-:W-:Y:S01]  /*2cea0*/  @!P0 IMAD.MOV.U32 R7, RZ, RZ, R29 ;  /* 0x000000ffff078224 */ /* 0x000fe200078e001d */
[----:B------:R-:W4:Y:S04]  /*2ceb0*/  LDL R28, [R1+0x22e4] ;  /* 0x0022e400011c7983 */ /* 0x000f280000100800 */
[----:B------:R-:W4:Y:S04]  /*2cec0*/  LDL R29, [R1+0x22d8] ;  /* 0x0022d800011d7983 */ /* 0x000f280000100800 */
[----:B-1----:R-:W4:Y:S04]  /*2ced0*/  LDL R48, [R1+0x2310] ;  /* 0x0023100001307983 */ /* 0x002f280000100800 */
[----:B------:R0:W4:Y:S02]  /*2cee0*/  @!P0 LDG.E.U16 R13, [R6.64] ;  /* 0x00000004060d8981 */ /* 0x000124000c1e1500 */
[----:B0-----:R-:W-:-:S02]  /*2cef0*/  @!P1 IMAD.MOV.U32 R6, RZ, RZ, R2 ;  /* 0x000000ffff069224 */ /* 0x001fc400078e0002 */
[----:B------:R-:W4:Y:S01]  /*2cf00*/  LDL R2, [R1+0x2324] ;  /* 0x0023240001027983 */ /* 0x000f220000100800 */
[----:B--2---:R-:W-:-:S03]  /*2cf10*/  @!P1 IMAD.MOV.U32 R7, RZ, RZ, R44 ;  /* 0x000000ffff079224 */ /* 0x004fc600078e002c */
[----:B------:R-:W2:Y:S04]  /*2cf20*/  LDL R44, [R1+0x2318] ;  /* 0x00231800012c7983 */ /* 0x000ea80000100800 */
[----:B------:R0:W2:Y:S04]  /*2cf30*/  @!P1 LDG.E.U16 R12, [R6.64] ;  /* 0x00000004060c9981 */ /* 0x0000a8000c1e1500 */
[----:B------:R1:W-:Y:S01]  /*2cf40*/  STS.U16 [R0+0x9540], R50 ;  /* 0x0095403200007388 */ /* 0x0003e20000000400 */
[----:B0-----:R-:W-:-:S03]  /*2cf50*/  PRMT R6, RZ, 0x7610, R6 ;  /* 0x00007610ff067816 */ /* 0x001fc60000000006 */
[----:B---3--:R4:W3:Y:S01]  /*2cf60*/  @!P1 LDG.E.U16 R5, [R8.64] ;  /* 0x0000000408059981 */ /* 0x0088e2000c1e1500 */
[----:B------:R-:W-:-:S03]  /*2cf70*/  PRMT R7, RZ, 0x7610, R7 ;  /* 0x00007610ff077816 */ /* 0x000fc60000000007 */
[----:B-1----:R-:W3:Y:S01]  /*2cf80*/  LDL R50, [R1+0x2220] ;  /* 0x0022200001327983 */ /* 0x002ee20000100800 */
[----:B----4-:R-:W-:Y:S02]  /*2cf90*/  @!P0 IMAD.MOV.U32 R8, RZ, RZ, R45 ;  /* 0x000000ffff088224 */ /* 0x010fe400078e002d */
[----:B------:R-:W-:Y:S01]  /*2cfa0*/  @!P0 IMAD.MOV.U32 R9, RZ, RZ, R46 ;  /* 0x000000ffff098224 */ /* 0x000fe200078e002e */
[----:B------:R-:W4:Y:S04]  /*2cfb0*/  LDL R45, [R1+0x235c] ;  /* 0x00235c00012d7983 */ /* 0x000f280000100800 */
[----:B------:R-:W3:Y:S04]  /*2cfc0*/  LDL R46, [R1+0x2350] ;  /* 0x00235000012e7983 */ /* 0x000ee80000100800 */
[----:B------:R0:W3:Y:S04]  /*2cfd0*/  @!P0 LDG.E.U16 R6, [R8.64] ;  /* 0x0000000408068981 */ /* 0x0000e8000c1e1500 */
[----:B------:R1:W3:Y:S01]  /*2cfe0*/  @!P1 LDG.E.U16 R7, [R28.64] ;  /* 0x000000041c079981 */ /* 0x0002e2000c1e1500 */
[----:B0-----:R-:W-:Y:S01]  /*2cff0*/  PRMT R8, RZ, 0x7610, R8 ;  /* 0x00007610ff087816 */ /* 0x001fe20000000008 */
[----:B-1----:R-:W-:-:S02]  /*2d000*/  @!P0 IMAD.MOV.U32 R28, RZ, RZ, R47 ;  /* 0x000000ffff1c8224 */ /* 0x002fc400078e002f */
[----:B------:R-:W-:Y:S01]  /*2d010*/  @!P0 IMAD.MOV.U32 R29, RZ, RZ, R48 ;  /* 0x000000ffff1d8224 */ /* 0x000fe200078e0030 */
[----:B------:R-:W-:Y:S02]  /*2d020*/  PRMT R9, RZ, 0x7610, R9 ;  /* 0x00007610ff097816 */ /* 0x000fe40000000009 */
[----:B------:R-:W-:Y:S01]  /*2d030*/  PRMT R31, RZ, 0x7610, R31 ;  /* 0x00007610ff1f7816 */ /* 0x000fe2000000001f */
[----:B------:R-:W3:Y:S04]  /*2d040*/  LDL R48, [R1+0x2260] ;  /* 0x0022600001307983 */ /* 0x000ee80000100800 */
[----:B------:R0:W3:Y:S04]  /*2d050*/  @!P0 LDG.E.U16 R8, [R28.64] ;  /* 0x000000041c088981 */ /* 0x0000e8000c1e1500 */
[----:B------:R-:W3:Y:S01]  /*2d060*/  LDL R47, [R1+0x226c] ;  /* 0x00226c00012f7983 */ /* 0x000ee20000100800 */
[----:B0-----:R-:W-:-:S03]  /*2d070*/  @!P1 IMAD.MOV.U32 R28, RZ, RZ, R2 ;  /* 0x000000ffff1c9224 */ /* 0x001fc600078e0002 */
[----:B------:R-:W3:Y:S01]  /*2d080*/  LDL R2, [R1+0x2234] ;  /* 0x0022340001027983 */ /* 0x000ee20000100800 */
[----:B--2---:R-:W-:-:S03]  /*2d090*/  @!P1 IMAD.MOV.U32 R29, RZ, RZ, R44 ;  /* 0x000000ffff1d9224 */ /* 0x004fc600078e002c */
[----:B------:R-:W2:Y:S04]  /*2d0a0*/  LDL R44, [R1+0x2228] ;  /* 0x00222800012c7983 */ /* 0x000ea80000100800 */
[----:B------:R4:W2:Y:S01]  /*2d0b0*/  @!P1 LDG.E.U16 R9, [R28.64] ;  /* 0x000000041c099981 */ /* 0x0008a2000c1e1500 */
[----:B------:R-:W-:Y:S02]  /*2d0c0*/  PRMT R32, RZ, 0x7610, R32 ;  /* 0x00007610ff207816 */ /* 0x000fe40000000020 */
[----:B------:R-:W-:Y:S01]  /*2d0d0*/  PRMT R33, RZ, 0x7610, R33 ;  /* 0x00007610ff217816 */ /* 0x000fe20000000021 */
[----:B----4-:R-:W-:Y:S02]  /*2d0e0*/  @!P0 IMAD.MOV.U32 R28, RZ, RZ, R45 ;  /* 0x000000ffff1c8224 */ /* 0x010fe400078e002d */
[----:B---3--:R-:W-:Y:S01]  /*2d0f0*/  @!P0 IMAD.MOV.U32 R29, RZ, RZ, R46 ;  /* 0x000000ffff1d8224 */ /* 0x008fe200078e002e */
[----:B------:R-:W3:Y:S04]  /*2d100*/  LDL R45, [R1+0x2274] ;  /* 0x00227400012d7983 */ /* 0x000ee80000100800 */
[----:B------:R-:W4:Y:S04]  /*2d110*/  LDL R46, [R1+0x2268] ;  /* 0x00226800012e7983 */ /* 0x000f280000100800 */
[----:B------:R0:W3:Y:S02]  /*2d120*/  @!P0 LDG.E.U16 R31, [R28.64] ;  /* 0x000000041c1f8981 */ /* 0x0000e4000c1e1500 */
[----:B0-----:R-:W-:-:S02]  /*2d130*/  @!P1 IMAD.MOV.U32 R28, RZ, RZ, R51 ;  /* 0x000000ffff1c9224 */ /* 0x001fc400078e0033 */
[----:B------:R-:W-:-:S05]  /*2d140*/  @!P1 IMAD.MOV.U32 R29, RZ, RZ, R3 ;  /* 0x000000ffff1d9224 */ /* 0x000fca00078e0003 */
[----:B------:R0:W3:Y:S04]  /*2d150*/  @!P1 LDG.E.U16 R32, [R28.64] ;  /* 0x000000041c209981 */ /* 0x0000e8000c1e1500 */
[----:B------:R1:W-:Y:S01]  /*2d160*/  STL [R1+0x247c], R3 ;  /* 0x00247c0301007387 */ /* 0x0003e20000100800 */
[----:B0-----:R-:W-:Y:S02]  /*2d170*/  @!P0 IMAD.MOV.U32 R28, RZ, RZ, R49 ;  /* 0x000000ffff1c8224 */ /* 0x001fe400078e0031 */
[----:B------:R-:W-:Y:S01]  /*2d180*/  @!P0 IMAD.MOV.U32 R29, RZ, RZ, R50 ;  /* 0x000000ffff1d8224 */ /* 0x000fe200078e0032 */
[----:B-1----:R-:W3:Y:S04]  /*2d190*/  LDL.LU R3, [R1+0x2328] ;  /* 0x0023280001037983 */ /* 0x002ee80000300800 */
[----:B------:R0:W-:Y:S04]  /*2d1a0*/  STS.U16 [R0+0x9740], R52 ;  /* 0x0097403400007388 */ /* 0x0001e80000000400 */
[----:B------:R1:W3:Y:S01]  /*2d1b0*/  @!P0 LDG.E.U16 R33, [R28.64] ;  /* 0x000000041c218981 */ /* 0x0002e2000c1e1500 */
[----:B------:R-:W-:Y:S01]  /*2d1c0*/  PRMT R34, RZ, 0x7610, R34 ;  /* 0x00007610ff227816 */ /* 0x000fe20000000022 */
[----:B------:R-:W3:Y:S02]  /*2d1d0*/  LDL R51, [R1+0x22e0] ;  /* 0x0022e00001337983 */ /* 0x000ee40000100800 */
[----:B------:R-:W3:Y:S01]  /*2d1e0*/  LDL R50, [R1+0x22ec] ;  /* 0x0022ec0001327983 */ /* 0x000ee20000100800 */
[----:B------:R-:W-:Y:S01]  /*2d1f0*/  PRMT R35, RZ, 0x7610, R35 ;  /* 0x00007610ff237816 */ /* 0x000fe20000000023 */
[----:B------:R-:W3:Y:S04]  /*2d200*/  LDL R49, [R1+0x22e8] ;  /* 0x0022e80001317983 */ /* 0x000ee80000100800 */
[----:B0-----:R-:W3:Y:S01]  /*2d210*/  LDL R52, [R1+0x22b4] ;  /* 0x0022b40001347983 */ /* 0x001ee20000100800 */
[----:B-1----:R-:W-:-:S02]  /*2d220*/  @!P1 IMAD.MOV.U32 R28, RZ, RZ, R2 ;  /* 0x000000ffff1c9224 */ /* 0x002fc400078e0002 */
[----:B------:R-:W3:Y:S02]  /*2d230*/  LDL R2, [R1+0x22ac] ;  /* 0x0022ac0001027983 */ /* 0x000ee40000100800 */
[----:B--2---:R-:W-:Y:S02]  /*2d240*/  @!P1 IMAD.MOV.U32 R29, RZ, RZ, R44 ;  /* 0x000000ffff1d9224 */ /* 0x004fe400078e002c */
[----:B------:R-:W2:Y:S04]  /*2d250*/  LDL R44, [R1+0x22a0] ;  /* 0x0022a000012c7983 */ /* 0x000ea80000100800 */
[----:B------:R0:W-:Y:S04]  /*2d260*/  STS.U16 [R0+0x9700], R53 ;  /* 0x0097003500007388 */ /* 0x0001e80000000400 */
[----:B------:R1:W2:Y:S04]  /*2d270*/  @!P1 LDG.E.U16 R34, [R28.64] ;  /* 0x000000041c229981 */ /* 0x0002a8000c1e1500 */
[----:B0-----:R-:W2:Y:S01]  /*2d280*/  LDL R53, [R1+0x22a8] ;  /* 0x0022a80001357983 */ /* 0x001ea20000100800 */
[----:B-1----:R-:W-:-:S02]  /*2d290*/  @!P0 IMAD.MOV.U32 R28, RZ, RZ, R47 ;  /* 0x000000ffff1c8224 */ /* 0x002fc400078e002f */
[----:B------:R-:W-:Y:S02]  /*2d2a0*/  @!P0 IMAD.MOV.U32 R29, RZ, RZ, R48 ;  /* 0x000000ffff1d8224 */ /* 0x000fe400078e0030 */
[----:B------:R-:W2:Y:S01]  /*2d2b0*/  LDL R47, [R1+0x2320] ;  /* 0x00232000012f7983 */ /* 0x000ea20000100800 */
[----:B------:R-:W2:Y:S04]  /*2d2c0*/  LDL R48, [R1+0x22f4] ;  /* 0x0022f40001307983 */ /* 0x000ea80000100800 */
[----:B------:R4:W2:Y:S01]  /*2d2d0*/  @!P0 LDG.E.U16 R35, [R28.64] ;  /* 0x000000041c238981 */ /* 0x0008a2000c1e1500 */
[----:B------:R-:W-:Y:S01]  /*2d2e0*/  PRMT R36, RZ, 0x7610, R36 ;  /* 0x00007610ff247816 */ /* 0x000fe20000000024 */
[----:B----4-:R-:W-:Y:S02]  /*2d2f0*/  @!P1 IMAD.MOV.U32 R29, RZ, RZ, R46 ;  /* 0x000000ffff1d9224 */ /* 0x010fe400078e002e */
[----:B------:R-:W4:Y:S01]  /*2d300*/  LDL R46, [R1+0x232c] ;  /* 0x00232c00012e7983 */ /* 0x000f220000100800 */
[----:B---3--:R-:W-:-:S03]  /*2d310*/  @!P1 IMAD.MOV.U32 R28, RZ, RZ, R45 ;  /* 0x000000ffff1c9224 */ /* 0x008fc600078e002d */
[----:B------:R-:W3:Y:S04]  /*2d320*/  LDL R45, [R1+0x2334] ;  /* 0x00233400012d7983 */ /* 0x000ee80000100800 */
[----:B------:R0:W3:Y:S02]  /*2d330*/  @!P1 LDG.E.U16 R36, [R28.64] ;  /* 0x000000041c249981 */ /* 0x0000e4000c1e1500 */
[----:B0-----:R-:W-:Y:S02]  /*2d340*/  @!P0 IMAD.MOV.U32 R28, RZ, RZ, R2 ;  /* 0x000000ffff1c8224 */ /* 0x001fe400078e0002 */
[----:B------:R-:W3:Y:S01]  /*2d350*/  LDL R2, [R1+0x2370] ;  /* 0x0023700001027983 */ /* 0x000ee20000100800 */
[----:B--2---:R-:W-:-:S03]  /*2d360*/  @!P0 IMAD.MOV.U32 R29, RZ, RZ, R44 ;  /* 0x000000ffff1d8224 */ /* 0x004fc600078e002c */
[----:B------:R-:W2:Y:S01]  /*2d370*/  LDL R44, [R1+0x2368] ;  /* 0x00236800012c7983 */ /* 0x000ea20000100800 */
[----:B------:R-:W-:Y:S02]  /*2d380*/  PRMT R37, RZ, 0x7610, R37 ;  /* 0x00007610ff257816 */ /* 0x000fe40000000025 */
[----:B------:R-:W-:-:S04]  /*2d390*/  PRMT R38, RZ, 0x7610, R38 ;  /* 0x00007610ff267816 */ /* 0x000fc80000000026 */
[----:B------:R0:W2:Y:S01]  /*2d3a0*/  @!P0 LDG.E.U16 R37, [R28.64] ;  /* 0x000000041c258981 */ /* 0x0000a2000c1e1500 */
[----:B------:R-:W-:Y:S01]  /*2d3b0*/  PRMT R39, RZ, 0x7610, R39 ;  /* 0x00007610ff277816 */ /* 0x000fe20000000027 */
[----:B0-----:R-:W-:Y:S02]  /*2d3c0*/  @!P1 IMAD.MOV.U32 R28, RZ, RZ, R52 ;  /* 0x000000ffff1c9224 */ /* 0x001fe400078e0034 */
[----:B------:R-:W-:-:S05]  /*2d3d0*/  @!P1 IMAD.MOV.U32 R29, RZ, RZ, R53 ;  /* 0x000000ffff1d9224 */ /* 0x000fca00078e0035 */
        /* <DEDUP_REMOVED lines=10> */
[----:B----4-:R-:W-:Y:S02]  /*2d480*/  @!P0 IMAD.MOV.U32 R28, RZ, RZ, R46 ;  /* 0x000000ffff1c8224 */ /* 0x010fe400078e002e */
[----:B------:R-:W-:-:S05]  /*2d490*/  @!P0 IMAD.MOV.U32 R29, RZ, RZ, R47 ;  /* 0x000000ffff1d8224 */ /* 0x000fca00078e002f */
[----:B------:R3:W4:Y:S01]  /*2d4a0*/  @!P0 LDG.E.U16 R41, [R28.64] ;  /* 0x000000041c298981 */ /* 0x000722000c1e1500 */
[----:B------:R-:W-:Y:S01]  /*2d4b0*/  PRMT R43, RZ, 0x7610, R43 ;  /* 0x00007610ff2b7816 */ /* 0x000fe2000000002b */
[----:B---3--:R-:W-:Y:S02]  /*2d4c0*/  @!P1 IMAD.MOV.U32 R28, RZ, RZ, R45 ;  /* 0x000000ffff1c9224 */ /* 0x008fe400078e002d */
[----:B------:R-:W-:-:S05]  /*2d4d0*/  @!P1 IMAD.MOV.U32 R29, RZ, RZ, R3 ;  /* 0x000000ffff1d9224 */ /* 0x000fca00078e0003 */
[----:B------:R0:W3:Y:S02]  /*2d4e0*/  @!P1 LDG.E.U16 R42, [R28.64] ;  /* 0x000000041c2a9981 */ /* 0x0000e4000c1e1500 */
[----:B0-----:R-:W-:Y:S02]  /*2d4f0*/  @!P1 IMAD.MOV.U32 R28, RZ, RZ, R2 ;  /* 0x000000ffff1c9224 */ /* 0x001fe400078e0002 */
[----:B------:R-:W-:Y:S01]  /*2d500*/  STS.U16 [R0+0x9900], R54 ;  /* 0x0099003600007388 */ /* 0x000fe20000000400 */
[----:B------:R-:W-:Y:S02]  /*2d510*/  STS.U16 [R0+0x9940], R5 ;  /* 0x0099400500007388 */ /* 0x000fe40000000400 */
[----:B------:R-:W-:Y:S02]  /*2d520*/  STS.U16 [R0+0x9b40], R6 ;  /* 0x009b400600007388 */ /* 0x000fe40000000400 */
[----:B------:R-:W-:Y:S01]  /*2d530*/  STS.U16 [R0+0x9b00], R7 ;  /* 0x009b000700007388 */ /* 0x000fe20000000400 */
[----:B------:R-:W-:Y:S01]  /*2d540*/  STS.U16 [R0+0x9d00], R8 ;  /* 0x009d000800007388 */ /* 0x000fe20000000400 */
[----:B------:R-:W-:Y:S02]  /*2d550*/  STS.U16 [R0+0x9d40], R9 ;  /* 0x009d400900007388 */ /* 0x000fe40000000400 */
[----:B------:R-:W-:Y:S01]  /*2d560*/  STS.U16 [R0+0x9f40], R31 ;  /* 0x009f401f00007388 */ /* 0x000fe20000000400 */
[----:B------:R-:W-:Y:S01]  /*2d570*/  STL [R1+0x2480], R3 ;  /* 0x0024800301007387 */ /* 0x000fe20000100800 */
[----:B------:R0:W-:Y:S03]  /*2d580*/  STS.U16 [R0+0x9f00], R32 ;  /* 0x009f002000007388 */ /* 0x0001e60000000400 */
[----:B0-----:R-:W3:Y:S01]  /*2d590*/  LDL R0, [R1+0xcb0] ;  /* 0x000cb00001007983 */ /* 0x001ee20000100800 */
[----:B--2---:R-:W-:-:S05]  /*2d5a0*/  @!P1 IMAD.MOV.U32 R29, RZ, RZ, R44 ;  /* 0x000000ffff1d9224 */ /* 0x004fca00078e002c */
[----:B------:R-:W2:Y:S04]  /*2d5b0*/  @!P1 LDG.E.U16 R43, [R28.64] ;  /* 0x000000041c2b9981 */ /* 0x000ea8000c1e1500 */
        /* <DEDUP_REMOVED lines=17> */
[----:B------:R-:W-:Y:S03]  /*2d6d0*/  STS.U16 [R60+0x91c0], R14 ;  /* 0x0091c00e3c007388 */ /* 0x000fe60000000400 */
[----:B------:R-:W0:Y:S01]  /*2d6e0*/  S2R R2, SR_TID.X ;  /* 0x0000000000027919 */ /* 0x000e220000002100 */
[----:B------:R-:W-:Y:S02]  /*2d6f0*/  STS.U16 [R60+0x93c0], R13 ;  /* 0x0093c00d3c007388 */ /* 0x000fe40000000400 */
[----:B------:R-:W-:Y:S02]  /*2d700*/  STS.U16 [R60+0x9380], R12 ;  /* 0x0093800c3c007388 */ /* 0x000fe40000000400 */
[----:B------:R-:W-:Y:S01]  /*2d710*/  STS.U16 [R60+0x9580], R33 ;  /* 0x009580213c007388 */ /* 0x000fe20000000400 */
[----:B------:R-:W-:Y:S01]  /*2d720*/  STS.U16 [R60+0x95c0], R34 ;  /* 0x0095c0223c007388 */ /* 0x000fe20000000400 */
[----:B------:R-:W-:Y:S03]  /*2d730*/  STS.U16 [R60+0x97c0], R35 ;  /* 0x0097c0233c007388 */ /* 0x000fe60000000400 */
[----:B------:R-:W1:Y:S01]  /*2d740*/  S2R R58, SR_TID.X ;  /* 0x00000000003a7919 */ /* 0x000e620000002100 */
[----:B------:R-:W-:Y:S02]  /*2d750*/  STS.U16 [R60+0x9780], R36 ;  /* 0x009780243c007388 */ /* 0x000fe40000000400 */
[----:B------:R-:W-:Y:S02]  /*2d760*/  STS.U16 [R60+0x9980], R37 ;  /* 0x009980253c007388 */ /* 0x000fe40000000400 */
[----:B------:R-:W-:Y:S01]  /*2d770*/  STS.U16 [R60+0x99c0], R38 ;  /* 0x0099c0263c007388 */ /* 0x000fe20000000400 */
[----:B------:R-:W-:Y:S04]  /*2d780*/  STS.U16 [R60+0x9bc0], R39 ;  /* 0x009bc0273c007388 */ /* 0x000fe80000000400 */
[----:B------:R-:W-:Y:S01]  /*2d790*/  STS.U16 [R60+0x9b80], R40 ;  /* 0x009b80283c007388 */ /* 0x000fe20000000400 */
[----:B0-----:R-:W-:-:S03]  /*2d7a0*/  LOP3.LUT R2, R2, 0x7, RZ, 0xc0, !PT ;  /* 0x0000000702027812 */ /* 0x001fc600078ec0ff */
[----:B----4-:R-:W-:Y:S04]  /*2d7b0*/  STS.U16 [R60+0x9d80], R41 ;  /* 0x009d80293c007388 */ /* 0x010fe80000000400 */
[----:B---3--:R-:W-:Y:S01]  /*2d7c0*/  STS.U16 [R60+0x9dc0], R42 ;  /* 0x009dc02a3c007388 */ /* 0x008fe20000000400 */
[----:B------:R-:W-:Y:S02]  /*2d7d0*/  STS.U16 [R60+0x9fc0], R61 ;  /* 0x009fc03d3c007388 */ /* 0x000fe40000000400 */
[----:B------:R-:W-:Y:S02]  /*2d7e0*/  IMAD R2, R2, 0x90, RZ ;  /* 0x0000009002027824 */ /* 0x000fe400078e02ff */
[----:B-1----:R-:W-:-:S05]  /*2d7f0*/  IMAD.SHL.U32 R58, R58, 0x2, RZ ;  /* 0x000000023a3a7824 */ /* 0x002fca00078e00ff */
[----:B------:R-:W-:Y:S01]  /*2d800*/  LOP3.LUT R2, R2, 0x30, R58, 0x78, !PT ;  /* 0x0000003002027812 */ /* 0x000fe200078e783a */
[----:B--2---:R-:W-:Y:S01]  /*2d810*/  STS.U16 [R60+0x9f80], R43 ;  /* 0x009f802b3c007388 */ /* 0x004fe20000000400 */
[----:B------:R-:W-:Y:S06]  /*2d820*/  BAR.SYNC.DEFER_BLOCKING 0x0 ;  /* 0x0000000000007b1d */ /* 0x000fec0000010000 */
[----:B------:R-:W0:Y:S04]  /*2d830*/  LDSM.16.M88.4 R28, [R2+0x8400] ;  /* 0x00840000021c783b */ /* 0x000e280000000200 */
[----:B------:R-:W1:Y:S04]  /*2d840*/  LDSM.16.M88.4 R32, [R2+0x8000] ;  /* 0x008000000220783b */ /* 0x000e680000000200 */
[----:B------:R-:W2:Y:S04]  /*2d850*/  LDSM.16.M88.4 R36, [R2+0x8800] ;  /* 0x008800000224783b */ /* 0x000ea80000000200 */
[----:B------:R-:W3:Y:S04]  /*2d860*/  LDSM.16.M88.4 R40, [R2+0x8c00] ;  /* 0x008c00000228783b */ /* 0x000ee80000000200 */
[----:B------:R-:W4:Y:S04]  /*2d870*/  LDSM.16.M88.4 R44, [R2+0x9000] ;  /* 0x00900000022c783b */ /* 0x000f280000000200 */
[----:B------:R-:W1:Y:S04]  /*2d880*/  LDSM.16.M88.4 R48, [R2+0x9400] ;  /* 0x009400000230783b */ /* 0x000e680000000200 */
[----:B------:R-:W1:Y:S04]  /*2d890*/  LDSM.16.M88.4 R56, [R2+0x9c00] ;  /* 0x009c00000238783b */ /* 0x000e680000000200 */
[----:B------:R-:W1:Y:S04]  /*2d8a0*/  LDSM.16.MT88.4 R16, [R0+0x100] ;  /* 0x000100000010783b */ /* 0x000e680000004200 */
[----:B------:R-:W-:Y:S04]  /*2d8b0*/  LDSM.16.MT88.4 R8, [R0] ;  /* 0x000000000008783b */ /* 0x000fe80000004200 */
[----:B------:R-:W2:Y:S04]  /*2d8c0*/  LDSM.16.MT88.4 R4, [R0+0x180] ;  /* 0x000180000004783b */ /* 0x000ea80000004200 */
[----:B------:R-:W2:Y:S04]  /*2d8d0*/  LDSM.16.M88.4 R52, [R2+0x9800] ;  /* 0x009800000234783b */ /* 0x000ea80000000200 */
[----:B------:R-:W3:Y:S01]  /*2d8e0*/  LDSM.16.MT88.4 R12, [R0+0x80] ;  /* 0x00008000000c783b */ /* 0x000ee20000004200 */
[----:B0-----:R-:W-:-:S02]  /*2d8f0*/  IMAD.MOV.U32 R26, RZ, RZ, R30 ;  /* 0x000000ffff1a7224 */ /* 0x001fc400078e001e */
[----:B------:R-:W-:-:S03]  /*2d900*/  IMAD.MOV.U32 R25, RZ, RZ, R31 ;  /* 0x000000ffff197224 */ /* 0x000fc600078e001f */
[----:B------:R-:W-:Y:S02]  /*2d910*/  STL [R1+0x3624], R26 ;  /* 0x0036241a01007387 */ /* 0x000fe40000100800 */
[----:B------:R-:W-:Y:S02]  /*2d920*/  STL [R1+0x3620], R25 ;  /* 0x0036201901007387 */ /* 0x000fe40000100800 */
[----:B-1----:R-:W-:Y:S02]  /*2d930*/  STL.64 [R1+0x10], R32 ;  /* 0x0000102001007387 */ /* 0x002fe40000100a00 */
[----:B------:R-:W-:Y:S01]  /*2d940*/  STL.64 [R1+0x18], R34 ;  /* 0x0000182201007387 */ /* 0x000fe20000100a00 */
[----:B------:R-:W-:Y:S01]  /*2d950*/  STL.64 [R1+0x8], R30 ;  /* 0x0000081e01007387 */ /* 0x000fe20000100a00 */
[----:B--2---:R-:W-:Y:S02]  /*2d960*/  STL [R1+0x331c], R38 ;  /* 0x00331c2601007387 */ /* 0x004fe40000100800 */
[----:B------:R-:W-:Y:S02]  /*2d970*/  STL [R1+0x3318], R39 ;  /* 0x0033182701007387 */ /* 0x000fe40000100800 */
[----:B---3--:R-:W-:Y:S01]  /*2d980*/  STL [R1+0x3314], R42 ;  /* 0x0033142a01007387 */ /* 0x008fe20000100800 */
[----:B------:R-:W-:Y:S01]  /*2d990*/  STL [R1+0x3310], R43 ;  /* 0x0033102b01007387 */ /* 0x000fe20000100800 */
[----:B------:R-:W-:Y:S02]  /*2d9a0*/  STL.64 [R1+0x3670], R40 ;  /* 0x0036702801007387 */ /* 0x000fe40000100a00 */
[----:B----4-:R-:W-:Y:S02]  /*2d9b0*/  STL.64 [R1+0x3668], R46 ;  /* 0x0036682e01007387 */ /* 0x010fe40000100a00 */
[----:B------:R-:W-:Y:S01]  /*2d9c0*/  STL.64 [R1+0x3660], R44 ;  /* 0x0036602c01007387 */ /* 0x000fe20000100a00 */
[----:B------:R-:W-:Y:S01]  /*2d9d0*/  STL [R1+0x330c], R50 ;  /* 0x00330c3201007387 */ /* 0x000fe20000100800 */
[----:B------:R-:W-:Y:S02]  /*2d9e0*/  STL [R1+0x3308], R51 ;  /* 0x0033083301007387 */ /* 0x000fe40000100800 */
[----:B------:R-:W-:Y:S02]  /*2d9f0*/  STL.64 [R1+0x3658], R48 ;  /* 0x0036583001007387 */ /* 0x000fe40000100a00 */
[----:B------:R-:W2:Y:S01]  /*2da00*/  LDL.LU.64 R20, [R1+0xb20] ;  /* 0x000b200001147983 */ /* 0x000ea20000300a00 */
[----:B------:R-:W2:Y:S01]  /*2da10*/  LDL.LU.64 R22, [R1+0xb28] ;  /* 0x000b280001167983 */ /* 0x000ea20000300a00 */
[----:B------:R-:W-:Y:S02]  /*2da20*/  STL [R1+0x32fc], R58 ;  /* 0x0032fc3a01007387 */ /* 0x000fe40000100800 */
[----:B------:R-:W-:Y:S02]  /*2da30*/  STL [R1+0x32f8], R59 ;  /* 0x0032f83b01007387 */ /* 0x000fe40000100800 */
[----:B------:R-:W-:Y:S01]  /*2da40*/  STL.64 [R1+0x3630], R18 ;  /* 0x0036301201007387 */ /* 0x000fe20000100a00 */
[----:B------:R0:W-:Y:S04]  /*2da50*/  STL.64 [R1+0x3628], R16 ;  /* 0x0036281001007387 */ /* 0x0001e80000100a00 */
[----:B0-----:R-:W3:Y:S01]  /*2da60*/  LDL.LU.64 R16, [R1+0xb30] ;  /* 0x000b300001107983 */ /* 0x001ee20000300a00 */
[----:B------:R-:W3:Y:S02]  /*2da70*/  LDL.LU.64 R18, [R1+0xb38] ;  /* 0x000b380001127983 */ /* 0x000ee40000300a00 */
[----:B------:R-:W4:Y:S02]  /*2da80*/  LDL.LU.64 R40, [R1+0xb10] ;  /* 0x000b100001287983 */ /* 0x000f240000300a00 */
[----:B------:R-:W4:Y:S01]  /*2da90*/  LDL.LU.64 R42, [R1+0xb18] ;  /* 0x000b1800012a7983 */ /* 0x000f220000300a00 */
[----:B------:R-:W2:Y:S01]  /*2daa0*/  LDL.LU.64 R44, [R1+0xb00] ;  /* 0x000b0000012c7983 */ /* 0x000ea20000300a00 */
[----:B------:R-:W2:Y:S02]  /*2dab0*/  LDL.LU.64 R46, [R1+0xb08] ;  /* 0x000b0800012e7983 */ /* 0x000ea40000300a00 */
[----:B------:R-:W2:Y:S02]  /*2dac0*/  LDL.LU.64 R48, [R1+0x880] ;  /* 0x0008800001307983 */ /* 0x000ea40000300a00 */
[----:B------:R-:W2:Y:S01]  /*2dad0*/  LDL.LU.64 R50, [R1+0x888] ;  /* 0x0008880001327983 */ /* 0x000ea20000300a00 */
[----:B------:R-:W2:Y:S01]  /*2dae0*/  LDL.LU.64 R24, [R1+0x860] ;  /* 0x0008600001187983 */ /* 0x000ea20000300a00 */
[----:B------:R-:W2:Y:S02]  /*2daf0*/  LDL.LU.64 R26, [R1+0x868] ;  /* 0x00086800011a7983 */ /* 0x000ea40000300a00 */
[----:B------:R-:W-:Y:S02]  /*2db00*/  STL.64 [R1+0x3618], R6 ;  /* 0x0036180601007387 */ /* 0x000fe40000100a00 */
[----:B------:R0:W-:Y:S02]  /*2db10*/  STL.64 [R1+0x3610], R4 ;  /* 0x0036100401007387 */ /* 0x0001e40000100a00 */
[----:B0-----:R-:W2:Y:S01]  /*2db20*/  LDL.LU.64 R4, [R1+0x840] ;  /* 0x0008400001047983 */ /* 0x001ea20000300a00 */
[----:B------:R-:W2:Y:S01]  /*2db30*/  LDL.LU.64 R6, [R1+0x848] ;  /* 0x0008480001067983 */ /* 0x000ea20000300a00 */
[C---:B---3--:R-:W-:Y:S08]  /*2db40*/  HMMA.16816.F32.BF16 R16, R8.reuse, R32, R16 ;  /* 0x000000200810723c */ /* 0x048ff00000041810 */
[C---:B----4-:R-:W-:Y:S11]  /*2db50*/  HMMA.16816.F32.BF16 R40, R8.reuse, R36, R40 ;  /* 0x000000240828723c */ /* 0x050ff60000041828 */
[----:B------:R-:W-:Y:S04]  /*2db60*/  @!UPT UIADD3 URZ, URZ, URZ, URZ ;  /* 0x0000003f3f3ff290 */ /* 0x000fe8000fffe03f */
[----:B------:R-:W-:Y:S01]  /*2db70*/  STL.64 [R1+0x440], R16 ;  /* 0x0004401001007387 */ /* 0x000fe20000100a00 */
[----:B------:R2:W-:Y:S02]  /*2db80*/  STL.64 [R1+0x448], R18 ;  /* 0x0004481201007387 */ /* 0x0005e40000100a00 */
[C---:B--2---:R-:W-:Y:S11]  /*2db90*/  HMMA.16816.F32.BF16 R16, R8.reuse, R28, R20 ;  /* 0x0000001c0810723c */ /* 0x044ff60000041814 */
[----:B------:R-:W-:Y:S11]  /*2dba0*/  @!UPT UIADD3 URZ, URZ, URZ, URZ ;  /* 0x0000003f3f3ff290 */ /* 0x000ff6000fffe03f */
[----:B------:R-:W-:Y:S01]  /*2dbb0*/  @!UPT UIADD3 URZ, URZ, URZ, URZ ;  /* 0x0000003f3f3ff290 */ /* 0x000fe2000fffe03f */
[----:B------:R0:W-:Y:S01]  /*2dbc0*/  STL.64 [R1+0x430], R16 ;  /* 0x0004301001007387 */ /* 0x0001e20000100a00 */
[----:B------:R-:W2:Y:S02]  /*2dbd0*/  LDL.LU.64 R20, [R1+0xa40] ;  /* 0x000a400001147983 */ /* 0x000ea40000300a00 */
[----:B------:R-:W2:Y:S02]  /*2dbe0*/  LDL.LU.64 R22, [R1+0xa48] ;  /* 0x000a480001167983 */ /* 0x000ea40000300a00 */
[----:B------:R-:W-:Y:S02]  /*2dbf0*/  IMAD.MOV.U32 R3, RZ, RZ, R18 ;  /* 0x000000ffff037224 */ /* 0x000fe400078e0012 */
[----:B------:R-:W-:Y:S01]  /*2dc00*/  IMAD.MOV.U32 R2, RZ, RZ, R19 ;  /* 0x000000ffff027224 */ /* 0x000fe200078e0013 */
[----:B0-----:R-:W3:Y:S01]  /*2dc10*/  LDL.LU.64 R16, [R1+0xa30] ;  /* 0x000a300001107983 */ /* 0x001ee20000300a00 */
[----:B------:R-:W3:Y:S02]  /*2dc20*/  LDL.LU.64 R18, [R1+0xa38] ;  /* 0x000a380001127983 */ /* 0x000ee40000300a00 */
[----:B------:R0:W-:Y:S02]  /*2dc30*/  STL.64 [R1+0x420], R40 ;  /* 0x0004202801007387 */ /* 0x0001e40000100a00 */
[----:B------:R-:W-:Y:S01]  /*2dc40*/  STL.64 [R1+0x428], R42 ;  /* 0x0004282a01007387 */ /* 0x000fe20000100a00 */
[----:B0-----:R-:W4:Y:S02]  /*2dc50*/  LDL.LU.64 R40, [R1+0x3670] ;  /* 0x0036700001287983 */ /* 0x001f240000300a00 */
[C---:B----4-:R-:W-:Y:S11]  /*2dc60*/  HMMA.16816.F32.BF16 R44, R8.reuse, R40, R44 ;  /* 0x00000028082c723c */ /* 0x050ff6000004182c */
[----:B------:R-:W-:Y:S11]  /*2dc70*/  @!UPT UIADD3 URZ, URZ, URZ, URZ ;  /* 0x0000003f3f3ff290 */ /* 0x000ff6000fffe03f */
[----:B------:R-:W-:Y:S01]  /*2dc80*/  @!UPT UIADD3 URZ, URZ, URZ, URZ ;  /* 0x0000003f3f3ff290 */ /* 0x000fe2000fffe03f */
[----:B------:R-:W-:Y:S01]  /*2dc90*/  STL.64 [R1+0x410], R44 ;  /* 0x0004102c01007387 */ /* 0x000fe20000100a00 */
[----:B------:R0:W-:Y:S03]  /*2dca0*/  STL.64 [R1+0x418], R46 ;  /* 0x0004182e01007387 */ /* 0x0001e60000100a00 */
[----:B0-----:R-:W4:Y:S01]  /*2dcb0*/  LDL.LU.64 R46, [R1+0x3668] ;  /* 0x00366800012e7983 */ /* 0x001f220000300a00 */
[----:B------:R-:W2:Y:S02]  /*2dcc0*/  LDL.LU.64 R44, [R1+0x3660] ;  /* 0x00366000012c7983 */ /* 0x000ea40000300a00 */
[C---:B--2---:R-:W-:Y:S11]  /*2dcd0*/  HMMA.16816.F32.BF16 R48, R8.reuse, R44, R48 ;  /* 0x0000002c0830723c */ /* 0x044ff60000041830 */
[----:B------:R-:W-:Y:S11]  /*2dce0*/  @!UPT UIADD3 URZ, URZ, URZ, URZ ;  /* 0x0000003f3f3ff290 */ /* 0x000ff6000fffe03f */
[----:B------:R-:W-:Y:S01]  /*2dcf0*/  @!UPT UIADD3 URZ, URZ, URZ, URZ ;  /* 0x0000003f3f3ff290 */ /* 0x000fe2000fffe03f */
[----:B------:R0:W-:Y:S01]  /*2dd00*/  STL.64 [R1+0x400], R48 ;  /* 0x0004003001007387 */ /* 0x0001e20000100a00 */
[----:B------:R-:W-:Y:S03]  /*2dd10*/  STL.64 [R1+0x408], R50 ;  /* 0x0004083201007387 */ /* 0x000fe60000100a00 */
[----:B0-----:R-:W2:Y:S01]  /*2dd20*/  LDL.LU.64 R48, [R1+0x3658] ;  /* 0x0036580001307983 */ /* 0x001ea20000300a00 */
[----:B----4-:R-:W-:Y:S02]  /*2dd30*/  STL.64 [R1+0x3650], R46 ;  /* 0x0036502e01007387 */ /* 0x010fe40000100a00 */
[----:B------:R0:W-:Y:S02]  /*2dd40*/  STL.64 [R1+0x3648], R44 ;  /* 0x0036482c01007387 */ /* 0x0001e40000100a00 */
[----:B0-----:R-:W2:Y:S01]  /*2dd50*/  LDL.LU.64 R44, [R1+0x870] ;  /* 0x00087000012c7983 */ /* 0x001ea20000300a00 */
[----:B------:R-:W2:Y:S01]  /*2dd60*/  LDL.LU.64 R46, [R1+0x878] ;  /* 0x00087800012e7983 */ /* 0x000ea20000300a00 */
[C---:B------:R-:W-:Y:S08]  /*2dd70*/  HMMA.16816.F32.BF16 R24, R8.reuse, R52, R24 ;  /* 0x000000340818723c */ /* 0x040ff00000041818 */
[----:B------:R-:W-:Y:S08]  /*2dd80*/  HMMA.16816.F32.BF16 R4, R8, R56, R4 ;  /* 0x000000380804723c */ /* 0x000ff00000041804 */
[----:B------:R-:W-:Y:S01]  /*2dd90*/  HMMA.16816.F32.BF16 R20, R12, R32, R20 ;  /* 0x000000200c14723c */ /* 0x000fe20000041814 */
[----:B------:R-:W-:Y:S11]  /*2dda0*/  STL.64 [R1+0x3640], R54 ;  /* 0x0036403601007387 */ /* 0x000ff60000100a00 */
[----:B------:R-:W-:Y:S04]  /*2ddb0*/  @!UPT UIADD3 URZ, URZ, URZ, URZ ;  /* 0x0000003f3f3ff290 */ /* 0x000fe8000fffe03f */
[----:B------:R-:W-:Y:S02]  /*2ddc0*/  IMAD.MOV.U32 R38, RZ, RZ, R5 ;  /* 0x000000ffff267224 */ /* 0x000fe400078e0005 */
[----:B------:R-:W-:Y:S01]  /*2ddd0*/  IMAD.MOV.U32 R39, RZ, RZ, R6 ;  /* 0x000000ffff277224 */ /* 0x000fe200078e0006 */
[----:B--2---:R-:W-:Y:S08]  /*2dde0*/  HMMA.16816.F32.BF16 R44, R8, R48, R44 ;  /* 0x00000030082c723c */ /* 0x004ff0000004182c */
[----:B---3--:R-:W-:Y:S11]  /*2ddf0*/  HMMA.16816.F32.BF16 R8, R12, R28, R16 ;  /* 0x0000001c0c08723c */ /* 0x008ff60000041810 */
[----:B------:R-:W-:Y:S04]  /*2de00*/  @!UPT UIADD3 URZ, URZ, URZ, URZ ;  /* 0x0000003f3f3ff290 */ /* 0x000fe8000fffe03f */
[----:B------:R-:W-:Y:S01]  /*2de10*/  STL.64 [R1+0x3f0], R44 ;  /* 0x0003f02c01007387 */ /* 0x000fe20000100a00 */
[----:B------:R-:W-:Y:S02]  /*2de20*/  STL.64 [R1+0x3f8], R46 ;  /* 0x0003f82e01007387 */ /* 0x000fe40000100a00 */
[----:B------:R-:W-:Y:S02]  /*2de30*/  STL.64 [R1+0x3638], R52 ;  /* 0x0036383401007387 */ /* 0x000fe40000100a00 */
[----:B------:R-:W-:Y:S01]  /*2de40*/  STL.64 [R1+0x3e0], R24 ;  /* 0x0003e01801007387 */ /* 0x000fe20000100a00 */
[----:B------:R-:W-:Y:S01]  /*2de50*/  STL.64 [R1+0x3e8], R26 ;  /* 0x0003e81a01007387 */ /* 0x000fe20000100a00 */
[----:B------:R0:W-:Y:S02]  /*2de60*/  STL [R1+0x290], R4 ;  /* 0x0002900401007387 */ /* 0x0001e40000100800 */
[----:B------:R1:W-:Y:S01]  /*2de70*/  STL [R1+0x29c], R7 ;  /* 0x00029c0701007387 */ /* 0x0003e20000100800 */
[----:B0-----:R-:W2:Y:S01]  /*2de80*/  LDL.LU.64 R4, [R1+0xa20] ;  /* 0x000a200001047983 */ /* 0x001ea20000300a00 */
[----:B-1----:R-:W2:Y:S02]  /*2de90*/  LDL.LU.64 R6, [R1+0xa28] ;  /* 0x000a280001067983 */ /* 0x002ea40000300a00 */
[----:B------:R0:W-:Y:S02]  /*2dea0*/  STL.64 [R1+0x270], R20 ;  /* 0x0002701401007387 */ /* 0x0001e40000100a00 */
[----:B------:R1:W-:Y:S01]  /*2deb0*/  STL.64 [R1+0x278], R22 ;  /* 0x0002781601007387 */ /* 0x0003e20000100a00 */
[----:B------:R3:W-:Y:S01]  /*2dec0*/  STL.64 [R1+0x260], R8 ;  /* 0x0002600801007387 */ /* 0x0007e20000100a00 */
[----:B------:R-:W4:Y:S02]  /*2ded0*/  LDL.LU.64 R44, [R1+0xa10] ;  /* 0x000a1000012c7983 */ /* 0x000f240000300a00 */
[----:B------:R-:W4:Y:S02]  /*2dee0*/  LDL.LU.64 R46, [R1+0xa18] ;  /* 0x000a1800012e7983 */ /* 0x000f240000300a00 */
[----:B------:R-:W4:Y:S01]  /*2def0*/  LDL.LU.64 R52, [R1+0x810] ;  /* 0x0008100001347983 */ /* 0x000f220000300a00 */
[----:B------:R-:W4:Y:S01]  /*2df00*/  LDL.LU.64 R54, [R1+0x818] ;  /* 0x0008180001367983 */ /* 0x000f220000300a00 */
[----:B------:R-:W4:Y:S02]  /*2df10*/  LDL.LU.64 R16, [R1+0x800] ;  /* 0x0008000001107983 */ /* 0x000f240000300a00 */
[----:B------:R-:W4:Y:S02]  /*2df20*/  LDL.LU.64 R18, [R1+0x808] ;  /* 0x0008080001127983 */ /* 0x000f240000300a00 */
[----:B------:R-:W4:Y:S01]  /*2df30*/  LDL.LU.64 R24, [R1+0x7a0] ;  /* 0x0007a00001187983 */ /* 0x000f220000300a00 */
[----:B------:R-:W4:Y:S01]  /*2df40*/  LDL.LU.64 R26, [R1+0x7a8] ;  /* 0x0007a800011a7983 */ /* 0x000f220000300a00 */
[----:B0-----:R-:W4:Y:S02]  /*2df50*/  LDL.LU.64 R20, [R1+0x320] ;  /* 0x0003200001147983 */ /* 0x001f240000300a00 */
[----:B-1----:R-:W4:Y:S02]  /*2df60*/  LDL.LU.64 R22, [R1+0x328] ;  /* 0x0003280001167983 */ /* 0x002f240000300a00 */
[----:B------:R-:W-:-:S02]  /*2df70*/  IMAD.MOV.U32 R42, RZ, RZ, R10 ;  /* 0x000000ffff2a7224 */ /* 0x000fc400078e000a */
[----:B------:R-:W-:Y:S01]  /*2df80*/  IMAD.MOV.U32 R43, RZ, RZ, R11 ;  /* 0x000000ffff2b7224 */ /* 0x000fe200078e000b */
[----:B---3--:R-:W3:Y:S01]  /*2df90*/  LDL.LU.64 R8, [R1+0x950] ;  /* 0x0009500001087983 */ /* 0x008ee20000300a00 */
[----:B------:R-:W3:Y:S01]  /*2dfa0*/  LDL.LU.64 R10, [R1+0x958] ;  /* 0x00095800010a7983 */ /* 0x000ee20000300a00 */
[C---:B--2---:R-:W-:Y:S08]  /*2dfb0*/  HMMA.16816.F32.BF16 R4, R12.reuse, R36, R4 ;  /* 0x000000240c04723c */ /* 0x044ff00000041804 */
[----:B----4-:R-:W-:Y:S11]  /*2dfc0*/  HMMA.16816.F32.BF16 R44, R12, R40, R44 ;  /* 0x000000280c2c723c */ /* 0x010ff6000004182c */
[----:B------:R-:W-:Y:S05]  /*2dfd0*/  @!UPT UIADD3 URZ, URZ, URZ, URZ ;  /* 0x0000003f3f3ff290 */ /* 0x000fea000fffe03f */
[----:B------:R-:W-:Y:S02]  /*2dfe0*/  IMAD.MOV.U32 R50, RZ, RZ, R4 ;  /* 0x000000ffff327224 */ /* 0x000fe400078e0004 */
[----:B------:R-:W-:Y:S02]  /*2dff0*/  IMAD.MOV.U32 R51, RZ, RZ, R5 ;  /* 0x000000ffff337224 */ /* 0x000fe400078e0005 */
[----:B------:R-:W-:Y:S02]  /*2e000*/  IMAD.MOV.U32 R60, RZ, RZ, R6 ;  /* 0x000000ffff3c7224 */ /* 0x000fe400078e0006 */
[----:B------:R-:W-:Y:S01]  /*2e010*/  IMAD.MOV.U32 R0, RZ, RZ, R7 ;  /* 0x000000ffff007224 */ /* 0x000fe200078e0007 */
[----:B------:R-:W2:Y:S01]  /*2e020*/  LDL.LU.64 R4, [R1+0x5f0] ;  /* 0x0005f00001047983 */ /* 0x000ea20000300a00 */
[----:B------:R-:W2:Y:S02]  /*2e030*/  LDL.LU.64 R6, [R1+0x5f8] ;  /* 0x0005f80001067983 */ /* 0x000ea40000300a00 */
[----:B------:R-:W-:Y:S01]  /*2e040*/  IMAD.MOV.U32 R58, RZ, RZ, R46 ;  /* 0x000000ffff3a7224 */ /* 0x000fe200078e002e */
[----:B------:R0:W-:Y:S01]  /*2e050*/  STL.64 [R1+0x240], R44 ;  /* 0x0002402c01007387 */ /* 0x0001e20000100a00 */
[----:B------:R-:W-:-:S03]  /*2e060*/  IMAD.MOV.U32 R59, RZ, RZ, R47 ;  /* 0x000000ffff3b7224 */ /* 0x000fc600078e002f */
[----:B------:R-:W4:Y:S04]  /*2e070*/  LDL.LU.64 R46, [R1+0x3650] ;  /* 0x00365000012e7983 */ /* 0x000f280000300a00 */
[----:B0-----:R-:W2:Y:S01]  /*2e080*/  LDL.LU.64 R44, [R1+0x3648] ;  /* 0x00364800012c7983 */ /* 0x001ea20000300a00 */
[C---:B------:R-:W-:Y:S08]  /*2e090*/  HMMA.16816.F32.BF16 R16, R12.reuse, R48, R16 ;  /* 0x000000300c10723c */ /* 0x040ff00000041810 */
[C---:B--2---:R-:W-:Y:S11]  /*2e0a0*/  HMMA.16816.F32.BF16 R52, R12.reuse, R44, R52 ;  /* 0x0000002c0c34723c */ /* 0x044ff60000041834 */
[----:B------:R-:W-:Y:S11]  /*2e0b0*/  @!UPT UIADD3 URZ, URZ, URZ, URZ ;  /* 0x0000003f3f3ff290 */ /* 0x000ff6000fffe03f */
[----:B------:R-:W-:Y:S01]  /*2e0c0*/  @!UPT UIADD3 URZ, URZ, URZ, URZ ;  /* 0x0000003f3f3ff290 */ /* 0x000fe2000fffe03f */
[----:B------:R-:W-:Y:S01]  /*2e0d0*/  STL.64 [R1+0x230], R52 ;  /* 0x0002303401007387 */ /* 0x000fe20000100a00 */
[----:B------:R0:W-:Y:S03]  /*2e0e0*/  STL.64 [R1+0x238], R54 ;  /* 0x0002383601007387 */ /* 0x0001e60000100a00 */
[----:B0-----:R-:W2:Y:S01]  /*2e0f0*/  LDL.LU.64 R54, [R1+0x3640] ;  /* 0x0036400001367983 */ /* 0x001ea20000300a00 */
[----:B------:R-:W2:Y:S02]  /*2e100*/  LDL.LU.64 R52, [R1+0x3638] ;  /* 0x0036380001347983 */ /* 0x000ea40000300a00 */
[----:B------:R-:W-:Y:S02]  /*2e110*/  STL.64 [R1+0x220], R16 ;  /* 0x0002201001007387 */ /* 0x000fe40000100a00 */
[----:B------:R0:W-:Y:S02]  /*2e120*/  STL.64 [R1+0x228], R18 ;  /* 0x0002281201007387 */ /* 0x0001e40000100a00 */
[----:B0-----:R-:W3:Y:S01]  /*2e130*/  LDL.LU.64 R18, [R1+0x3630] ;  /* 0x0036300001127983 */ /* 0x001ee20000300a00 */
[----:B------:R-:W3:Y:S01]  /*2e140*/  LDL.LU.64 R16, [R1+0x3628] ;  /* 0x0036280001107983 */ /* 0x000ee20000300a00 */
[C---:B--2---:R-:W-:Y:S08]  /*2e150*/  HMMA.16816.F32.BF16 R24, R12.reuse, R52, R24 ;  /* 0x000000340c18723c */ /* 0x044ff00000041818 */
[----:B------:R-:W-:Y:S08]  /*2e160*/  HMMA.16816.F32.BF16 R12, R12, R56, R20 ;  /* 0x000000380c0c723c */ /* 0x000ff00000041814 */
[C---:B---3--:R-:W-:Y:S08]  /*2e170*/  HMMA.16816.F32.BF16 R8, R16.reuse, R32, R8 ;  /* 0x000000201008723c */ /* 0x048ff00000041808 */
[C---:B------:R-:W-:Y:S01]  /*2e180*/  HMMA.16816.F32.BF16 R4, R16.reuse, R28, R4 ;  /* 0x0000001c1004723c */ /* 0x040fe20000041804 */
[----:B------:R0:W-:Y:S01]  /*2e190*/  STL.64 [R1+0x210], R24 ;  /* 0x0002101801007387 */ /* 0x0001e20000100a00 */
[----:B------:R1:W-:Y:S03]  /*2e1a0*/  STL.64 [R1+0x218], R26 ;  /* 0x0002181a01007387 */ /* 0x0003e60000100a00 */
[----:B0-----:R-:W2:Y:S02]  /*2e1b0*/  LDL.LU.64 R24, [R1+0x5d0] ;  /* 0x0005d00001187983 */ /* 0x001ea40000300a00 */
[----:B------:R-:W-:Y:S02]  /*2e1c0*/  STL.64 [R1+0x90], R12 ;  /* 0x0000900c01007387 */ /* 0x000fe40000100a00 */
[----:B------:R-:W-:Y:S02]  /*2e1d0*/  STL.64 [R1+0x98], R14 ;  /* 0x0000980e01007387 */ /* 0x000fe40000100a00 */
[----:B-1----:R-:W2:Y:S04]  /*2e1e0*/  LDL.LU.64 R26, [R1+0x5d8] ;  /* 0x0005d800011a7983 */ /* 0x002ea80000300a00 */
[----:B------:R0:W-:Y:S01]  /*2e1f0*/  STL.64 [R1+0x80], R8 ;  /* 0x0000800801007387 */ /* 0x0001e20000100a00 */
[----:B------:R1:W-:Y:S03]  /*2e200*/  STL.64 [R1+0x88], R10 ;  /* 0x0000880a01007387 */ /* 0x0003e60000100a00 */
[----:B0-----:R-:W3:Y:S01]  /*2e210*/  LDL.LU.64 R8, [R1+0x160] ;  /* 0x0001600001087983 */ /* 0x001ee20000300a00 */
[----:B-1----:R-:W3:Y:S02]  /*2e220*/  LDL.LU.64 R10, [R1+0x168] ;  /* 0x00016800010a7983 */ /* 0x002ee40000300a00 */
[----:B------:R-:W4:Y:S02]  /*2e230*/  LDL.LU.64 R20, [R1+0x150] ;  /* 0x0001500001147983 */ /* 0x000f240000300a00 */
[----:B------:R-:W4:Y:S01]  /*2e240*/  LDL.LU.64 R22, [R1+0x158] ;  /* 0x0001580001167983 */ /* 0x000f220000300a00 */
[----:B------:R0:W-:Y:S01]  /*2e250*/  STL.64 [R1+0x70], R4 ;  /* 0x0000700401007387 */ /* 0x0001e20000100a00 */
[----:B------:R1:W-:Y:S03]  /*2e260*/  STL.64 [R1+0x78], R6 ;  /* 0x0000780601007387 */ /* 0x0003e60000100a00 */
[----:B0-----:R-:W4:Y:S01]  /*2e270*/  LDL.LU.64 R4, [R1+0x140] ;  /* 0x0001400001047983 */ /* 0x001f220000300a00 */
[----:B-1----:R-:W4:Y:S02]  /*2e280*/  LDL.LU.64 R6, [R1+0x148] ;  /* 0x0001480001067983 */ /* 0x002f240000300a00 */
[----:B------:R-:W4:Y:S02]  /*2e290*/  LDL.LU.64 R12, [R1+0x120] ;  /* 0x00012000010c7983 */ /* 0x000f240000300a00 */
[----:B------:R-:W4:Y:S01]  /*2e2a0*/  LDL.LU.64 R14, [R1+0x128] ;  /* 0x00012800010e7983 */ /* 0x000f220000300a00 */
[----:B------:R0:W-:Y:S04]  /*2e2b0*/  STL.64 [R1+0x3608], R28 ;  /* 0x0036081c01007387 */ /* 0x0001e80000100a00 */
[----:B0-----:R-:W4:Y:S01]  /*2e2c0*/  LDL.LU.64 R28, [R1+0x5e0] ;  /* 0x0005e000011c7983 */ /* 0x001f220000300a00 */
[----:B------:R-:W4:Y:S01]  /*2e2d0*/  LDL.LU.64 R30, [R1+0x5e8] ;  /* 0x0005e800011e7983 */ /* 0x000f220000300a00 */
[C---:B--2---:R-:W-:Y:S08]  /*2e2e0*/  HMMA.16816.F32.BF16 R24, R16.reuse, R40, R24 ;  /* 0x000000281018723c */ /* 0x044ff00000041818 */
[C---:B---3--:R-:W-:Y:S08]  /*2e2f0*/  HMMA.16816.F32.BF16 R8, R16.reuse, R44, R8 ;  /* 0x0000002c1008723c */ /* 0x048ff00000041808 */
[C---:B----4-:R-:W-:Y:S08]  /*2e300*/  HMMA.16816.F32.BF16 R20, R16.reuse, R48, R20 ;  /* 0x000000301014723c */ /* 0x050ff00000041814 */
[C---:B------:R-:W-:Y:S08]  /*2e310*/  HMMA.16816.F32.BF16 R28, R16.reuse, R36, R28 ;  /* 0x00000024101c723c */ /* 0x040ff0000004181c */
[C---:B------:R-:W-:Y:S11]  /*2e320*/  HMMA.16816.F32.BF16 R4, R16.reuse, R52, R4 ;  /* 0x000000341004723c */ /* 0x040ff60000041804 */
[----:B------:R-:W-:Y:S04]  /*2e330*/  @!UPT UIADD3 URZ, URZ, URZ, URZ ;  /* 0x0000003f3f3ff290 */ /* 0x000fe8000fffe03f */
[----:B------:R0:W-:Y:S01]  /*2e340*/  STL.64 [R1+0x60], R28 ;  /* 0x0000601c01007387 */ /* 0x0001e20000100a00 */
[----:B------:R1:W-:Y:S03]  /*2e350*/  STL.64 [R1+0x68], R30 ;  /* 0x0000681e01007387 */ /* 0x0003e60000100a00 */
[----:B0-----:R-:W2:Y:S01]  /*2e360*/  LDL.LU.64 R28, [R1+0x5c0] ;  /* 0x0005c000011c7983 */ /* 0x001ea20000300a00 */
[----:B-1----:R-:W2:Y:S02]  /*2e370*/  LDL.LU.64 R30, [R1+0x5c8] ;  /* 0x0005c800011e7983 */ /* 0x002ea40000300a00 */
[----:B------:R-:W-:Y:S02]  /*2e380*/  STL.64 [R1+0x3600], R38 ;  /* 0x0036002601007387 */ /* 0x000fe40000100a00 */
[----:B------:R0:W-:Y:S02]  /*2e390*/  STL.64 [R1+0x35f8], R36 ;  /* 0x0035f82401007387 */ /* 0x0001e40000100a00 */
[----:B0-----:R-:W3:Y:S01]  /*2e3a0*/  LDL.LU.64 R36, [R1+0x5b0] ;  /* 0x0005b00001247983 */ /* 0x001ee20000300a00 */
[----:B------:R-:W3:Y:S02]  /*2e3b0*/  LDL.LU.64 R38, [R1+0x5b8] ;  /* 0x0005b80001267983 */ /* 0x000ee40000300a00 */
[----:B------:R-:W-:Y:S02]  /*2e3c0*/  STL.64 [R1+0x50], R24 ;  /* 0x0000501801007387 */ /* 0x000fe40000100a00 */
[----:B------:R0:W-:Y:S02]  /*2e3d0*/  STL.64 [R1+0x58], R26 ;  /* 0x0000581a01007387 */ /* 0x0001e40000100a00 */
[----:B0-----:R-:W4:Y:S01]  /*2e3e0*/  LDL.LU R26, [R1+0x3624] ;  /* 0x00362400011a7983 */ /* 0x001f220000300800 */
[----:B------:R-:W2:Y:S02]  /*2e3f0*/  LDL.LU R25, [R1+0x3620] ;  /* 0x0036200001197983 */ /* 0x000ea40000300800 */
[----:B------:R0:W-:Y:S02]  /*2e400*/  STL.64 [R1+0x1f0], R8 ;  /* 0x0001f00801007387 */ /* 0x0001e40000100a00 */
[----:B------:R1:W-:Y:S01]  /*2e410*/  STL.64 [R1+0x1f8], R10 ;  /* 0x0001f80a01007387 */ /* 0x0003e20000100a00 */
[----:B0-----:R-:W2:Y:S01]  /*2e420*/  LDL.LU.64 R8, [R1+0x590] ;  /* 0x0005900001087983 */ /* 0x001ea20000300a00 */
[----:B-1----:R-:W2:Y:S02]  /*2e430*/  LDL.LU.64 R10, [R1+0x598] ;  /* 0x00059800010a7983 */ /* 0x002ea40000300a00 */
[----:B------:R0:W-:Y:S02]  /*2e440*/  STL.64 [R1+0x320], R20 ;  /* 0x0003201401007387 */ /* 0x0001e40000100a00 */
[----:B------:R-:W-:Y:S01]  /*2e450*/  STL [R1+0x328], R22 ;  /* 0x0003281601007387 */ /* 0x000fe20000100800 */
[----:B------:R-:W2:Y:S04]  /*2e460*/  LDL R24, [R1+0xcb8] ;  /* 0x000cb80001187983 */ /* 0x000ea80000100800 */
[----:B0-----:R-:W2:Y:S01]  /*2e470*/  LDL R20, [R1+0xcbc] ;  /* 0x000cbc0001147983 */ /* 0x001ea20000100800 */
[----:B------:R-:W-:Y:S02]  /*2e480*/  STL.64 [R1+0x490], R4 ;  /* 0x0004900401007387 */ /* 0x000fe40000100a00 */
[----:B------:R0:W-:Y:S02]  /*2e490*/  STL.64 [R1+0x498], R6 ;  /* 0x0004980601007387 */ /* 0x0001e40000100a00 */
[----:B0-----:R-:W2:Y:S01]  /*2e4a0*/  LDL.LU.64 R6, [R1+0x3618] ;  /* 0x0036180001067983 */ /* 0x001ea20000300a00 */
[----:B------:R-:W2:Y:S01]  /*2e4b0*/  LDL.LU.64 R4, [R1+0x3610] ;  /* 0x0036100001047983 */ /* 0x000ea20000300a00 */
[----:B------:R-:W-:Y:S01]  /*2e4c0*/  HMMA.16816.F32.BF16 R12, R16, R56, R12 ;  /* 0x00000038100c723c */ /* 0x000fe2000004180c */
[----:B------:R-:W3:Y:S01]  /*2e4d0*/  LDL.LU.64 R16, [R1+0x5a0] ;  /* 0x0005a00001107983 */ /* 0x000ee20000300a00 */
[----:B------:R-:W3:Y:S11]  /*2e4e0*/  LDL.LU.64 R18, [R1+0x5a8] ;  /* 0x0005a80001127983 */ /* 0x000ef60000300a00 */
[----:B------:R-:W-:Y:S10]  /*2e4f0*/  @!UPT UIADD3 URZ, URZ, URZ, URZ ;  /* 0x0000003f3f3ff290 */ /* 0x000ff4000fffe03f */
[----:B------:R0:W-:Y:S01]  /*2e500*/  STL.64 [R1+0x480], R12 ;  /* 0x0004800c01007387 */ /* 0x0001e20000100a00 */
[----:B------:R1:W-:Y:S03]  /*2e510*/  STL.64 [R1+0x488], R14 ;  /* 0x0004880e01007387 */ /* 0x0003e60000100a00 */
[----:B0-----:R-:W3:Y:S01]  /*2e520*/  LDL.LU.64 R12, [R1+0x130] ;  /* 0x00013000010c7983 */ /* 0x001ee20000300a00 */
[----:B-1----:R-:W3:Y:S01]  /*2e530*/  LDL.LU.64 R14, [R1+0x138] ;  /* 0x00013800010e7983 */ /* 0x002ee20000300a00 */
[C---:B--2---:R-:W-:Y:S11]  /*2e540*/  HMMA.16816.F32.BF16 R28, R4.reuse, R32, R28 ;  /* 0x00000020041c723c */ /* 0x044ff6000004181c */
[----:B------:R-:W-:Y:S11]  /*2e550*/  @!UPT UIADD3 URZ, URZ, URZ, URZ ;  /* 0x0000003f3f3ff290 */ /* 0x000ff6000fffe03f */
[----:B------:R-:W-:Y:S01]  /*2e560*/  @!UPT UIADD3 URZ, URZ, URZ, URZ ;  /* 0x0000003f3f3ff290 */ /* 0x000fe2000fffe03f */
[----:B------:R0:W-:Y:S01]  /*2e570*/  STL.64 [R1+0x5f0], R28 ;  /* 0x0005f01c01007387 */ /* 0x0001e20000100a00 */
[----:B------:R-:W-:Y:S03]  /*2e580*/  STL.64 [R1+0x5f8], R30 ;  /* 0x0005f81e01007387 */ /* 0x000fe60000100a00 */
[----:B0-----:R-:W3:Y:S02]  /*2e590*/  LDL.LU.64 R28, [R1+0x3608] ;  /* 0x00360800011c7983 */ /* 0x001ee40000300a00 */
[C---:B---3--:R-:W-:Y:S11]  /*2e5a0*/  HMMA.16816.F32.BF16 R36, R4.reuse, R28, R36 ;  /* 0x0000001c0424723c */ /* 0x048ff60000041824 */
[----:B------:R-:W-:Y:S11]  /*2e5b0*/  @!UPT UIADD3 URZ, URZ, URZ, URZ ;  /* 0x0000003f3f3ff290 */ /* 0x000ff6000fffe03f */
[----:B------:R-:W-:Y:S01]  /*2e5c0*/  @!UPT UIADD3 URZ, URZ, URZ, URZ ;  /* 0x0000003f3f3ff290 */ /* 0x000fe2000fffe03f */
[----:B------:R-:W-:Y:S01]  /*2e5d0*/  STL.64 [R1+0x5e0], R36 ;  /* 0x0005e02401007387 */ /* 0x000fe20000100a00 */
[----:B------:R0:W-:Y:S03]  /*2e5e0*/  STL.64 [R1+0x5e8], R38 ;  /* 0x0005e82601007387 */ /* 0x0001e60000100a00 */
[----:B0-----:R-:W2:Y:S01]  /*2e5f0*/  LDL.LU.64 R38, [R1+0x3600] ;  /* 0x0036000001267983 */ /* 0x001ea20000300a00 */
[----:B------:R-:W3:Y:S02]  /*2e600*/  LDL.LU.64 R36, [R1+0x35f8] ;  /* 0x0035f80001247983 */ /* 0x000ee40000300a00 */
[----:B------:R3:W-:Y:S01]  /*2e610*/  STL.64 [R1+0x35f0], R28 ;  /* 0x0035f01c01007387 */ /* 0x0007e20000100a00 */
[C---:B------:R-:W-:Y:S08]  /*2e620*/  HMMA.16816.F32.BF16 R8, R4.reuse, R40, R8 ;  /* 0x000000280408723c */ /* 0x040ff00000041808 */
[C---:B------:R-:W-:Y:S08]  /*2e630*/  HMMA.16816.F32.BF16 R12, R4.reuse, R44, R12 ;  /* 0x0000002c040c723c */ /* 0x040ff0000004180c */
[----:B---3--:R-:W-:Y:S01]  /*2e640*/  HMMA.16816.F32.BF16 R28, R4, R36, R16 ;  /* 0x00000024041c723c */ /* 0x008fe20000041810 */
[----:B------:R-:W3:Y:S01]  /*2e650*/  LDL.LU.64 R16, [R1+0x170] ;  /* 0x0001700001107983 */ /* 0x000ee20000300a00 */
[----:B------:R-:W3:Y:S11]  /*2e660*/  LDL.LU.64 R18, [R1+0x178] ;  /* 0x0001780001127983 */ /* 0x000ef60000300a00 */
[----:B------:R-:W-:Y:S10]  /*2e670*/  @!UPT UIADD3 URZ, URZ, URZ, URZ ;  /* 0x0000003f3f3ff290 */ /* 0x000ff4000fffe03f */
[----:B------:R-:W-:Y:S01]  /*2e680*/  STL.64 [R1+0x5d0], R28 ;  /* 0x0005d01c01007387 */ /* 0x000fe20000100a00 */
[----:B------:R-:W-:Y:S02]  /*2e690*/  STL.64 [R1+0x5d8], R30 ;  /* 0x0005d81e01007387 */ /* 0x000fe40000100a00 */
[----:B--2---:R-:W-:Y:S02]  /*2e6a0*/  STL.64 [R1+0x35e8], R38 ;  /* 0x0035e82601007387 */ /* 0x004fe40000100a00 */
[----:B------:R0:W-:Y:S02]  /*2e6b0*/  STL.64 [R1+0x35e0], R36 ;  /* 0x0035e02401007387 */ /* 0x0001e40000100a00 */
[----:B0-----:R-:W2:Y:S01]  /*2e6c0*/  LDL.LU.64 R36, [R1+0x350] ;  /* 0x0003500001247983 */ /* 0x001ea20000300a00 */
[----:B------:R-:W2:Y:S02]  /*2e6d0*/  LDL.LU.64 R38, [R1+0x358] ;  /* 0x0003580001267983 */ /* 0x000ea40000300a00 */
[----:B------:R-:W-:Y:S02]  /*2e6e0*/  STL.64 [R1+0x5c0], R8 ;  /* 0x0005c00801007387 */ /* 0x000fe40000100a00 */
[----:B------:R-:W-:Y:S01]  /*2e6f0*/  STL.64 [R1+0x5c8], R10 ;  /* 0x0005c80a01007387 */ /* 0x000fe20000100a00 */
[----:B------:R-:W4:Y:S01]  /*2e700*/  LDL.LU.64 R28, [R1+0x340] ;  /* 0x00034000011c7983 */ /* 0x000f220000300a00 */
[----:B------:R-:W4:Y:S02]  /*2e710*/  LDL.LU.64 R30, [R1+0x348] ;  /* 0x00034800011e7983 */ /* 0x000f240000300a00 */
[----:B------:R-:W-:Y:S02]  /*2e720*/  STL.64 [R1+0x35d8], R42 ;  /* 0x0035d82a01007387 */ /* 0x000fe40000100a00 */
[----:B------:R-:W-:Y:S01]  /*2e730*/  STL.64 [R1+0x35d0], R40 ;  /* 0x0035d02801007387 */ /* 0x000fe20000100a00 */
[----:B------:R-:W-:Y:S01]  /*2e740*/  STL.64 [R1+0x35c8], R46 ;  /* 0x0035c82e01007387 */ /* 0x000fe20000100a00 */
[----:B------:R-:W-:Y:S02]  /*2e750*/  STL.64 [R1+0x35c0], R44 ;  /* 0x0035c02c01007387 */ /* 0x000fe40000100a00 */
[----:B------:R-:W-:Y:S02]  /*2e760*/  STL.64 [R1+0x5b0], R12 ;  /* 0x0005b00c01007387 */ /* 0x000fe40000100a00 */
[----:B------:R-:W-:Y:S02]  /*2e770*/  STL.64 [R1+0x5b8], R14 ;  /* 0x0005b80e01007387 */ /* 0x000fe40000100a00 */
[----:B------:R-:W0:Y:S01]  /*2e780*/  LDSM.16.MT88.4 R12, [R20+0x80] ;  /* 0x00008000140c783b */ /* 0x000e220000004200 */
[----:B------:R-:W-:-:S03]  /*2e790*/  IMAD.MOV.U32 R61, RZ, RZ, R23 ;  /* 0x000000ffff3d7224 */ /* 0x000fc600078e0017 */
[----:B------:R-:W-:Y:S04]  /*2e7a0*/  LDSM.16.MT88.4 R8, [R20] ;  /* 0x000000001408783b */ /* 0x000fe80000004200 */
[----:B0-----:R-:W-:Y:S01]  /*2e7b0*/  STL.64 [R1+0x35a8], R14 ;  /* 0x0035a80e01007387 */ /* 0x001fe20000100a00 */
[----:B------:R3:W-:Y:S02]  /*2e7c0*/  STL.64 [R1+0x35a0], R12 ;  /* 0x0035a00c01007387 */ /* 0x0007e40000100a00 */
[----:B------:R-:W-:Y:S02]  /*2e7d0*/  STL.64 [R1+0x35b8], R50 ;  /* 0x0035b83201007387 */ /* 0x000fe40000100a00 */
[----:B------:R-:W-:Y:S01]  /*2e7e0*/  STL.64 [R1+0x35b0], R48 ;  /* 0x0035b03001007387 */ /* 0x000fe20000100a00 */
[C---:B---3--:R-:W-:Y:S01]  /*2e7f0*/  HMMA.16816.F32.BF16 R12, R4.reuse, R48, R16 ;  /* 0x00000030040c723c */ /* 0x048fe20000041810 */
[----:B------:R-:W0:Y:S02]  /*2e800*/  LDSM.16.MT88.4 R16, [R20+0x100] ;  /* 0x000100001410783b */ /* 0x000e240000004200 */
[----:B------:R-:W1:Y:S11]  /*2e810*/  LDSM.16.MT88.4 R20, [R20+0x180] ;  /* 0x000180001414783b */ /* 0x000e760000004200 */
[----:B------:R-:W-:Y:S09]  /*2e820*/  @!UPT UIADD3 URZ, URZ, URZ, URZ ;  /* 0x0000003f3f3ff290 */ /* 0x000ff2000fffe03f */
[----:B------:R-:W-:Y:S01]  /*2e830*/  STL.64 [R1+0x5a0], R12 ;  /* 0x0005a00c01007387 */ /* 0x000fe20000100a00 */
[----:B------:R2:W-:Y:S02]  /*2e840*/  STL.64 [R1+0x5a8], R14 ;  /* 0x0005a80e01007387 */ /* 0x0005e40000100a00 */
[C---:B--2---:R-:W-:Y:S01]  /*2e850*/  HMMA.16816.F32.BF16 R12, R4.reuse, R52, R36 ;  /* 0x00000034040c723c */ /* 0x044fe20000041824 */
[----:B0-----:R-:W-:Y:S01]  /*2e860*/  STL.64 [R1+0x3568], R18 ;  /* 0x0035681201007387 */ /* 0x001fe20000100a00 */
[----:B------:R-:W-:Y:S02]  /*2e870*/  STL.64 [R1+0x3560], R16 ;  /* 0x0035601001007387 */ /* 0x000fe40000100a00 */
[----:B-1----:R-:W-:Y:S04]  /*2e880*/  STL.64 [R1+0x3530], R22 ;  /* 0x0035301601007387 */ /* 0x002fe80000100a00 */
[----:B----4-:R-:W-:Y:S11]  /*2e890*/  HMMA.16816.F32.BF16 R4, R4, R56, R28 ;  /* 0x000000380404723c */ /* 0x010ff6000004181c */
[----:B------:R-:W-:Y:S04]  /*2e8a0*/  @!UPT UIADD3 URZ, URZ, URZ, URZ ;  /* 0x0000003f3f3ff290 */ /* 0x000fe8000fffe03f */
[----:B------:R0:W-:Y:S01]  /*2e8b0*/  STL.64 [R1+0x590], R12 ;  /* 0x0005900c01007387 */ /* 0x0001e20000100a00 */
[----:B------:R1:W-:Y:S02]  /*2e8c0*/  STL.64 [R1+0x598], R14 ;  /* 0x0005980e01007387 */ /* 0x0003e40000100a00 */
[----:B------:R2:W-:Y:S02]  /*2e8d0*/  STL.64 [R1+0x3528], R20 ;  /* 0x0035281401007387 */ /* 0x0005e40000100a00 */
[----:B------:R-:W3:Y:S01]  /*2e8e0*/  LDL.LU.64 R28, [R1+0xaf0] ;  /* 0x000af000011c7983 */ /* 0x000ee20000300a00 */
[----:B------:R-:W3:Y:S02]  /*2e8f0*/  LDL.LU.64 R30, [R1+0xaf8] ;  /* 0x000af800011e7983 */ /* 0x000ee40000300a00 */
[----:B------:R-:W-:Y:S02]  /*2e900*/  STL.64 [R1+0x470], R4 ;  /* 0x0004700401007387 */ /* 0x000fe40000100a00 */
[----:B------:R-:W-:Y:S02]  /*2e910*/  STL.64 [R1+0x478], R6 ;  /* 0x0004780601007387 */ /* 0x000fe40000100a00 */
[----:B------:R-:W4:Y:S04]  /*2e920*/  LDSM.16.MT88.4 R4, [R24] ;  /* 0x000000001804783b */ /* 0x000f280000004200 */
[----:B------:R-:W3:Y:S01]  /*2e930*/  LDL.LU.64 R36, [R1+0xae0] ;  /* 0x000ae00001247983 */ /* 0x000ee20000300a00 */
[----:B------:R-:W3:Y:S02]  /*2e940*/  LDL.LU.64 R38, [R1+0xae8] ;  /* 0x000ae80001267983 */ /* 0x000ee40000300a00 */
[----:B------:R-:W3:Y:S02]  /*2e950*/  LDL.LU.64 R40, [R1+0xad0] ;  /* 0x000ad00001287983 */ /* 0x000ee40000300a00 */
[----:B------:R-:W3:Y:S01]  /*2e960*/  LDL.LU.64 R42, [R1+0xad8] ;  /* 0x000ad800012a7983 */ /* 0x000ee20000300a00 */
[----:B------:R-:W3:Y:S01]  /*2e970*/  LDL.LU.64 R44, [R1+0xac0] ;  /* 0x000ac000012c7983 */ /* 0x000ee20000300a00 */
[----:B------:R-:W3:Y:S02]  /*2e980*/  LDL.LU.64 R46, [R1+0xac8] ;  /* 0x000ac800012e7983 */ /* 0x000ee40000300a00 */
[----:B------:R-:W3:Y:S02]  /*2e990*/  LDL.LU.64 R48, [R1+0x3a0] ;  /* 0x0003a00001307983 */ /* 0x000ee40000300a00 */
[----:B------:R-:W3:Y:S01]  /*2e9a0*/  LDL.LU.64 R50, [R1+0x3a8] ;  /* 0x0003a80001327983 */ /* 0x000ee20000300a00 */
[----:B0-----:R-:W3:Y:S01]  /*2e9b0*/  LDL.LU.64 R12, [R1+0x390] ;  /* 0x00039000010c7983 */ /* 0x001ee20000300a00 */
[----:B-1----:R-:W3:Y:S02]  /*2e9c0*/  LDL.LU.64 R14, [R1+0x398] ;  /* 0x00039800010e7983 */ /* 0x002ee40000300a00 */
[----:B--2---:R-:W2:Y:S02]  /*2e9d0*/  LDL.LU.64 R20, [R1+0x9f0] ;  /* 0x0009f00001147983 */ /* 0x004ea40000300a00 */
[----:B------:R-:W2:Y:S01]  /*2e9e0*/  LDL.LU.64 R22, [R1+0x9f8] ;  /* 0x0009f80001167983 */ /* 0x000ea20000300a00 */
[----:B------:R-:W2:Y:S01]  /*2e9f0*/  LDL.LU.64 R16, [R1+0x9e0] ;  /* 0x0009e00001107983 */ /* 0x000ea20000300a00 */
[----:B------:R-:W2:Y:S03]  /*2ea00*/  LDL.LU.64 R18, [R1+0x9e8] ;  /* 0x0009e80001127983 */ /* 0x000ea60000300a00 */
[----:B----4-:R-:W-:Y:S01]  /*2ea10*/  STL.64 [R1+0x3500], R6 ;  /* 0x0035000601007387 */ /* 0x010fe20000100a00 */
[----:B------:R0:W-:Y:S03]  /*2ea20*/  STL.64 [R1+0x34f8], R4 ;  /* 0x0034f80401007387 */ /* 0x0001e60000100a00 */
[----:B0-----:R-:W4:Y:S01]  /*2ea30*/  LDL.LU.64 R4, [R1+0xa00] ;  /* 0x000a000001047983 */ /* 0x001f220000300a00 */
[----:B------:R-:W4:Y:S02]  /*2ea40*/  LDL.LU.64 R6, [R1+0xa08] ;  /* 0x000a080001067983 */ /* 0x000f240000300a00 */
[----:B------:R-:W-:Y:S02]  /*2ea50*/  STL [R1+0x34d0], R24 ;  /* 0x0034d01801007387 */ /* 0x000fe40000100800 */
[----:B------:R-:W-:Y:S01]  /*2ea60*/  STL [R1+0x353c], R26 ;  /* 0x00353c1a01007387 */ /* 0x000fe20000100800 */
[----:B------:R0:W-:Y:S04]  /*2ea70*/  STL [R1+0x3538], R25 ;  /* 0x0035381901007387 */ /* 0x0001e80000100800 */
[----:B0-----:R-:W2:Y:S01]  /*2ea80*/  LDL.LU.64 R24, [R1+0x370] ;  /* 0x0003700001187983 */ /* 0x001ea20000300a00 */
[----:B------:R-:W2:Y:S01]  /*2ea90*/  LDL.LU.64 R26, [R1+0x378] ;  /* 0x00037800011a7983 */ /* 0x000ea20000300a00 */
[C---:B---3--:R-:W-:Y:S11]  /*2eaa0*/  HMMA.16816.F32.BF16 R28, R8.reuse, R32, R28 ;  /* 0x00000020081c723c */ /* 0x048ff6000004181c */
        /* <DEDUP_REMOVED lines=10> */
[----:B0-----:R-:W3:Y:S01]  /*2eb50*/  LDL.LU.64 R38, [R1+0x35e8] ;  /* 0x0035e80001267983 */ /* 0x001ee20000300a00 */
[----:B------:R-:W2:Y:S02]  /*2eb60*/  LDL.LU.64 R36, [R1+0x35e0] ;  /* 0x0035e00001247983 */ /* 0x000ea40000300a00 */
[C---:B--2---:R-:W-:Y:S11]  /*2eb70*/  HMMA.16816.F32.BF16 R40, R8.reuse, R36, R40 ;  /* 0x000000240828723c */ /* 0x044ff60000041828 */
[----:B------:R-:W-:Y:S11]  /*2eb80*/  @!UPT UIADD3 URZ, URZ, URZ, URZ ;  /* 0x0000003f3f3ff290 */ /* 0x000ff6000fffe03f */
[----:B------:R-:W-:Y:S01]  /*2eb90*/  @!UPT UIADD3 URZ, URZ, URZ, URZ ;  /* 0x0000003f3f3ff290 */ /* 0x000fe2000fffe03f */
[----:B------:R-:W-:Y:S01]  /*2eba0*/  STL.64 [R1+0x560], R40 ;  /* 0x0005602801007387 */ /* 0x000fe20000100a00 */
[----:B------:R0:W-:Y:S03]  /*2ebb0*/  STL.64 [R1+0x568], R42 ;  /* 0x0005682a01007387 */ /* 0x0001e60000100a00 */
[----:B0-----:R-:W2:Y:S01]  /*2ebc0*/  LDL.LU.64 R42, [R1+0x35d8] ;  /* 0x0035d800012a7983 */ /* 0x001ea20000300a00 */
        /* <DEDUP_REMOVED lines=19> */
[C---:B--2---:R-:W-:Y:S11]  /*2ed00*/  HMMA.16816.F32.BF16 R12, R8.reuse, R48, R12 ;  /* 0x00000030080c723c */ /* 0x044ff6000004180c */
[----:B------:R-:W-:Y:S11]  /*2ed10*/  @!UPT UIADD3 URZ, URZ, URZ, URZ ;  /* 0x0000003f3f3ff290 */ /* 0x000ff6000fffe03f */
[----:B------:R-:W-:Y:S01]  /*2ed20*/  @!UPT UIADD3 URZ, URZ, URZ, URZ ;  /* 0x0000003f3f3ff290 */ /* 0x000fe2000fffe03f */
[----:B------:R-:W-:Y:S01]  /*2ed30*/  STL.64 [R1+0x530], R12 ;  /* 0x0005300c01007387 */ /* 0x000fe20000100a00 */
[----:B------:R0:W-:Y:S03]  /*2ed40*/  STL.64 [R1+0x538], R14 ;  /* 0x0005380e01007387 */ /* 0x0001e60000100a00 */
[----:B0-----:R-:W4:Y:S01]  /*2ed50*/  LDL.LU.64 R14, [R1+0x35a8] ;  /* 0x0035a800010e7983 */ /* 0x001f220000300a00 */
[----:B------:R-:W4:Y:S01]  /*2ed60*/  LDL.LU.64 R12, [R1+0x35a0] ;  /* 0x0035a000010c7983 */ /* 0x000f220000300a00 */
[C---:B---3--:R-:W-:Y:S08]  /*2ed70*/  HMMA.16816.F32.BF16 R44, R8.reuse, R52, R44 ;  /* 0x00000034082c723c */ /* 0x048ff0000004182c */
[----:B------:R-:W-:Y:S01]  /*2ed80*/  HMMA.16816.F32.BF16 R8, R8, R56, R24 ;  /* 0x000000380808723c */ /* 0x000fe20000041818 */
[----:B------:R-:W-:Y:S01]  /*2ed90*/  STL.64 [R1+0x3588], R50 ;  /* 0x0035883201007387 */ /* 0x000fe20000100a00 */
[----:B------:R-:W-:Y:S02]  /*2eda0*/  STL.64 [R1+0x3580], R48 ;  /* 0x0035803001007387 */ /* 0x000fe40000100a00 */
[----:B------:R-:W-:Y:S11]  /*2edb0*/  STL.64 [R1+0x3578], R58 ;  /* 0x0035783a01007387 */ /* 0x000ff60000100a00 */
[----:B------:R-:W-:Y:S01]  /*2edc0*/  STL.64 [R1+0x520], R44 ;  /* 0x0005202c01007387 */ /* 0x000fe20000100a00 */
[----:B------:R-:W-:Y:S02]  /*2edd0*/  STL.64 [R1+0x528], R46 ;  /* 0x0005282e01007387 */ /* 0x000fe40000100a00 */
[----:B------:R-:W-:Y:S05]  /*2ede0*/  STL.64 [R1+0x3570], R56 ;  /* 0x0035703801007387 */ /* 0x000fea0000100a00 */
[----:B------:R-:W-:Y:S01]  /*2edf0*/  STL.64 [R1+0x3d0], R8 ;  /* 0x0003d00801007387 */ /* 0x000fe20000100a00 */
[----:B------:R0:W-:Y:S01]  /*2ee00*/  STL.64 [R1+0x3d8], R10 ;  /* 0x0003d80a01007387 */ /* 0x0001e20000100a00 */
[C---:B----4-:R-:W-:Y:S08]  /*2ee10*/  HMMA.16816.F32.BF16 R24, R12.reuse, R32, R4 ;  /* 0x000000200c18723c */ /* 0x050ff00000041804 */
[C---:B0-----:R-:W-:Y:S08]  /*2ee20*/  HMMA.16816.F32.BF16 R8, R12.reuse, R28, R20 ;  /* 0x0000001c0c08723c */ /* 0x041ff00000041814 */
[C---:B------:R-:W-:Y:S07]  /*2ee30*/  HMMA.16816.F32.BF16 R4, R12.reuse, R36, R16 ;  /* 0x000000240c04723c */ /* 0x040fee0000041810 */
[----:B------:R-:W-:Y:S01]  /*2ee40*/  STL.64 [R1+0x3a0], R24 ;  /* 0x0003a01801007387 */ /* 0x000fe20000100a00 */
[----:B------:R-:W-:Y:S02]  /*2ee50*/  STL.64 [R1+0x3a8], R26 ;  /* 0x0003a81a01007387 */ /* 0x000fe40000100a00 */
[----:B------:R-:W2:Y:S05]  /*2ee60*/  LDL.LU.64 R44, [R1+0x9d0] ;  /* 0x0009d000012c7983 */ /* 0x000eaa0000300a00 */
[----:B------:R-:W-:Y:S01]  /*2ee70*/  STL.64 [R1+0x390], R8 ;  /* 0x0003900801007387 */ /* 0x000fe20000100a00 */
[----:B------:R-:W-:Y:S01]  /*2ee80*/  STL.64 [R1+0x398], R10 ;  /* 0x0003980a01007387 */ /* 0x000fe20000100a00 */
[----:B------:R-:W2:Y:S06]  /*2ee90*/  LDL.LU.64 R46, [R1+0x9d8] ;  /* 0x0009d800012e7983 */ /* 0x000eac0000300a00 */
[----:B------:R0:W-:Y:S02]  /*2eea0*/  STL.64 [R1+0x380], R4 ;  /* 0x0003800401007387 */ /* 0x0001e40000100a00 */
[----:B------:R1:W-:Y:S01]  /*2eeb0*/  STL.64 [R1+0x388], R6 ;  /* 0x0003880601007387 */ /* 0x0003e20000100a00 */
[----:B------:R-:W3:Y:S01]  /*2eec0*/  LDL.LU.64 R48, [R1+0x360] ;  /* 0x0003600001307983 */ /* 0x000ee20000300a00 */
[----:B------:R-:W3:Y:S03]  /*2eed0*/  LDL.LU.64 R50, [R1+0x368] ;  /* 0x0003680001327983 */ /* 0x000ee60000300a00 */
[----:B0-----:R-:W4:Y:S01]  /*2eee0*/  LDL.LU.64 R4, [R1+0x620] ;  /* 0x0006200001047983 */ /* 0x001f220000300a00 */
[----:B-1----:R-:W4:Y:S02]  /*2eef0*/  LDL.LU.64 R6, [R1+0x628] ;  /* 0x0006280001067983 */ /* 0x002f240000300a00 */
[----:B------:R-:W2:Y:S02]  /*2ef00*/  LDL.LU.64 R56, [R1+0x4d0] ;  /* 0x0004d00001387983 */ /* 0x000ea40000300a00 */
[----:B------:R-:W2:Y:S01]  /*2ef10*/  LDL.LU.64 R58, [R1+0x4d8] ;  /* 0x0004d800013a7983 */ /* 0x000ea20000300a00 */
[----:B------:R-:W2:Y:S01]  /*2ef20*/  LDL.LU.64 R16, [R1+0x310] ;  /* 0x0003100001107983 */ /* 0x000ea20000300a00 */
[----:B------:R-:W2:Y:S02]  /*2ef30*/  LDL.LU.64 R18, [R1+0x318] ;  /* 0x0003180001127983 */ /* 0x000ea40000300a00 */
[----:B------:R-:W2:Y:S02]  /*2ef40*/  LDL.LU.64 R8, [R1+0x940] ;  /* 0x0009400001087983 */ /* 0x000ea40000300a00 */
[----:B------:R-:W2:Y:S01]  /*2ef50*/  LDL.LU.64 R10, [R1+0x948] ;  /* 0x00094800010a7983 */ /* 0x000ea20000300a00 */
[----:B------:R-:W2:Y:S01]  /*2ef60*/  LDL.LU.64 R24, [R1+0x2c0] ;  /* 0x0002c00001187983 */ /* 0x000ea20000300a00 */
[----:B------:R-:W2:Y:S03]  /*2ef70*/  LDL.LU.64 R26, [R1+0x2c8] ;  /* 0x0002c800011a7983 */ /* 0x000ea60000300a00 */
[----:B--2---:R-:W-:Y:S01]  /*2ef80*/  STL.64 [R1+0x3548], R26 ;  /* 0x0035481a01007387 */ /* 0x004fe20000100a00 */
[----:B------:R0:W-:Y:S03]  /*2ef90*/  STL.64 [R1+0x3540], R24 ;  /* 0x0035401801007387 */ /* 0x0001e60000100a00 */
[----:B0-----:R-:W2:Y:S01]  /*2efa0*/  LDL.LU.64 R24, [R1+0x910] ;  /* 0x0009100001187983 */ /* 0x001ea20000300a00 */
[----:B------:R-:W2:Y:S01]  /*2efb0*/  LDL.LU.64 R26, [R1+0x918] ;  /* 0x00091800011a7983 */ /* 0x000ea20000300a00 */
[C---:B------:R-:W-:Y:S02]  /*2efc0*/  HMMA.16816.F32.BF16 R44, R12.reuse, R40, R44 ;  /* 0x000000280c2c723c */ /* 0x040fe4000004182c */
[----:B--2---:R-:W-:Y:S01]  /*2efd0*/  STL.64 [R1+0x3558], R26 ;  /* 0x0035581a01007387 */ /* 0x004fe20000100a00 */
[----:B------:R0:W-:Y:S03]  /*2efe0*/  STL.64 [R1+0x3550], R24 ;  /* 0x0035501801007387 */ /* 0x0001e60000100a00 */
[----:B0-----:R-:W2:Y:S01]  /*2eff0*/  LDL.LU.64 R24, [R1+0x920] ;  /* 0x0009200001187983 */ /* 0x001ea20000300a00 */
[----:B------:R-:W2:Y:S02]  /*2f000*/  LDL.LU.64 R26, [R1+0x928] ;  /* 0x00092800011a7983 */ /* 0x000ea40000300a00 */
[----:B------:R-:W2:Y:S02]  /*2f010*/  LDL.LU.64 R20, [R1+0x2b0] ;  /* 0x0002b00001147983 */ /* 0x000ea40000300a00 */
[----:B------:R-:W2:Y:S11]  /*2f020*/  LDL.LU.64 R22, [R1+0x2b8] ;  /* 0x0002b80001167983 */ /* 0x000eb60000300a00 */
[----:B------:R-:W-:Y:S01]  /*2f030*/  @!UPT UIADD3 URZ, URZ, URZ, URZ ;  /* 0x0000003f3f3ff290 */ /* 0x000fe2000fffe03f */
[----:B------:R-:W-:Y:S01]  /*2f040*/  STL.64 [R1+0x370], R44 ;  /* 0x0003702c01007387 */ /* 0x000fe20000100a00 */
[----:B------:R0:W-:Y:S03]  /*2f050*/  STL.64 [R1+0x378], R46 ;  /* 0x0003782e01007387 */ /* 0x0001e60000100a00 */
[----:B0-----:R-:W2:Y:S01]  /*2f060*/  LDL.LU.64 R46, [R1+0x3598] ;  /* 0x00359800012e7983 */ /* 0x001ea20000300a00 */
[----:B------:R-:W3:Y:S02]  /*2f070*/  LDL.LU.64 R44, [R1+0x3590] ;  /* 0x00359000012c7983 */ /* 0x000ee40000300a00 */
[C---:B---3--:R-:W-:Y:S11]  /*2f080*/  HMMA.16816.F32.BF16 R48, R12.reuse, R44, R48 ;  /* 0x0000002c0c30723c */ /* 0x048ff60000041830 */
[----:B------:R-:W-:Y:S11]  /*2f090*/  @!UPT UIADD3 URZ, URZ, URZ, URZ ;  /* 0x0000003f3f3ff290 */ /* 0x000ff6000fffe03f */
[----:B------:R-:W-:Y:S01]  /*2f0a0*/  @!UPT UIADD3 URZ, URZ, URZ, URZ ;  /* 0x0000003f3f3ff290 */ /* 0x000fe2000fffe03f */
[----:B------:R-:W-:Y:S01]  /*2f0b0*/  STL.64 [R1+0x360], R48 ;  /* 0x0003603001007387 */ /* 0x000fe20000100a00 */
[----:B------:R0:W-:Y:S03]  /*2f0c0*/  STL.64 [R1+0x368], R50 ;  /* 0x0003683201007387 */ /* 0x0001e60000100a00 */
[----:B0-----:R-:W3:Y:S01]  /*2f0d0*/  LDL.LU.64 R50, [R1+0x3588] ;  /* 0x0035880001327983 */ /* 0x001ee20000300a00 */
[----:B------:R-:W4:Y:S01]  /*2f0e0*/  LDL.LU.64 R48, [R1+0x3580] ;  /* 0x0035800001307983 */ /* 0x000f220000300a00 */
[C---:B------:R-:W-:Y:S08]  /*2f0f0*/  HMMA.16816.F32.BF16 R56, R12.reuse, R52, R56 ;  /* 0x000000340c38723c */ /* 0x040ff00000041838 */
[C---:B----4-:R-:W-:Y:S11]  /*2f100*/  HMMA.16816.F32.BF16 R4, R12.reuse, R48, R4 ;  /* 0x000000300c04723c */ /* 0x050ff60000041804 */
[----:B------:R-:W-:Y:S11]  /*2f110*/  @!UPT UIADD3 URZ, URZ, URZ, URZ ;  /* 0x0000003f3f3ff290 */ /* 0x000ff6000fffe03f */
[----:B------:R-:W-:Y:S01]  /*2f120*/  @!UPT UIADD3 URZ, URZ, URZ, URZ ;  /* 0x0000003f3f3ff290 */ /* 0x000fe2000fffe03f */
[----:B------:R0:W-:Y:S01]  /*2f130*/  STL.64 [R1+0x350], R4 ;  /* 0x0003500401007387 */ /* 0x0001e20000100a00 */
[----:B------:R1:W-:Y:S03]  /*2f140*/  STL.64 [R1+0x358], R6 ;  /* 0x0003580601007387 */ /* 0x0003e60000100a00 */
[----:B0-----:R-:W4:Y:S01]  /*2f150*/  LDL.LU.64 R4, [R1+0x180] ;  /* 0x0001800001047983 */ /* 0x001f220000300a00 */
[----:B-1----:R-:W4:Y:S02]  /*2f160*/  LDL.LU.64 R6, [R1+0x188] ;  /* 0x0001880001067983 */ /* 0x002f240000300a00 */
[----:B------:R-:W-:Y:S02]  /*2f170*/  STL.64 [R1+0x340], R56 ;  /* 0x0003403801007387 */ /* 0x000fe40000100a00 */
[----:B------:R0:W-:Y:S02]  /*2f180*/  STL.64 [R1+0x348], R58 ;  /* 0x0003483a01007387 */ /* 0x0001e40000100a00 */
[----:B0-----:R-:W2:Y:S01]  /*2f190*/  LDL.LU.64 R58, [R1+0x3578] ;  /* 0x00357800013a7983 */ /* 0x001ea20000300a00 */
[----:B------:R-:W2:Y:S02]  /*2f1a0*/  LDL.LU.64 R56, [R1+0x3570] ;  /* 0x0035700001387983 */ /* 0x000ea40000300a00 */
[----:B--2---:R-:W-:Y:S01]  /*2f1b0*/  HMMA.16816.F32.BF16 R12, R12, R56, R16 ;  /* 0x000000380c0c723c */ /* 0x004fe20000041810 */
[----:B------:R-:W2:Y:S01]  /*2f1c0*/  LDL.LU.64 R18, [R1+0x3568] ;  /* 0x0035680001127983 */ /* 0x000ea20000300a00 */
[----:B------:R-:W2:Y:S11]  /*2f1d0*/  LDL.LU.64 R16, [R1+0x3560] ;  /* 0x0035600001107983 */ /* 0x000eb60000300a00 */
[----:B------:R-:W-:Y:S10]  /*2f1e0*/  @!UPT UIADD3 URZ, URZ, URZ, URZ ;  /* 0x0000003f3f3ff290 */ /* 0x000ff4000fffe03f */
[----:B------:R0:W-:Y:S01]  /*2f1f0*/  STL.64 [R1+0x200], R12 ;  /* 0x0002000c01007387 */ /* 0x0001e20000100a00 */
[----:B------:R1:W-:Y:S03]  /*2f200*/  STL.64 [R1+0x208], R14 ;  /* 0x0002080e01007387 */ /* 0x0003e60000100a00 */
[----:B0-----:R-:W3:Y:S01]  /*2f210*/  LDL.LU.64 R12, [R1+0x930] ;  /* 0x00093000010c7983 */ /* 0x001ee20000300a00 */
[----:B-1----:R-:W3:Y:S01]  /*2f220*/  LDL.LU.64 R14, [R1+0x938] ;  /* 0x00093800010e7983 */ /* 0x002ee20000300a00 */
[C---:B--2---:R-:W-:Y:S08]  /*2f230*/  HMMA.16816.F32.BF16 R8, R16.reuse, R32, R8 ;  /* 0x000000201008723c */ /* 0x044ff00000041808 */
[C---:B------:R-:W-:Y:S08]  /*2f240*/  HMMA.16816.F32.BF16 R24, R16.reuse, R36, R24 ;  /* 0x000000241018723c */ /* 0x040ff00000041818 */
[C---:B---3--:R-:W-:Y:S07]  /*2f250*/  HMMA.16816.F32.BF16 R12, R16.reuse, R28, R12 ;  /* 0x0000001c100c723c */ /* 0x048fee000004180c */
[----:B------:R0:W-:Y:S01]  /*2f260*/  STL.64 [R1+0x1e0], R8 ;  /* 0x0001e00801007387 */ /* 0x0001e20000100a00 */
[----:B------:R1:W-:Y:S03]  /*2f270*/  STL.64 [R1+0x1e8], R10 ;  /* 0x0001e80a01007387 */ /* 0x0003e60000100a00 */
[----:B0-----:R-:W2:Y:S01]  /*2f280*/  LDL.LU.64 R8, [R1+0x770] ;  /* 0x0007700001087983 */ /* 0x001ea20000300a00 */
[----:B-1----:R-:W2:Y:S11]  /*2f290*/  LDL.LU.64 R10, [R1+0x778] ;  /* 0x00077800010a7983 */ /* 0x002eb60000300a00 */
[----:B------:R0:W-:Y:S01]  /*2f2a0*/  STL.64 [R1+0x1d0], R12 ;  /* 0x0001d00c01007387 */ /* 0x0001e20000100a00 */
[----:B------:R1:W-:Y:S03]  /*2f2b0*/  STL.64 [R1+0x1d8], R14 ;  /* 0x0001d80e01007387 */ /* 0x0003e60000100a00 */
[----:B0-----:R-:W3:Y:S01]  /*2f2c0*/  LDL.LU.64 R12, [R1+0x610] ;  /* 0x00061000010c7983 */ /* 0x001ee20000300a00 */
[----:B-1----:R-:W3:Y:S02]  /*2f2d0*/  LDL.LU.64 R14, [R1+0x618] ;  /* 0x00061800010e7983 */ /* 0x002ee40000300a00 */
[----:B------:R-:W-:Y:S02]  /*2f2e0*/  STL.64 [R1+0x1c0], R24 ;  /* 0x0001c01801007387 */ /* 0x000fe40000100a00 */
[----:B------:R0:W-:Y:S02]  /*2f2f0*/  STL.64 [R1+0x1c8], R26 ;  /* 0x0001c81a01007387 */ /* 0x0001e40000100a00 */
        /* <DEDUP_REMOVED lines=8> */
[----:B------:R-:W2:Y:S01]  /*2f380*/  LDL.LU.64 R24, [R1+0x3540] ;  /* 0x0035400001187983 */ /* 0x000ea20000300a00 */
[C---:B------:R-:W-:Y:S08]  /*2f390*/  HMMA.16816.F32.BF16 R20, R16.reuse, R48, R20 ;  /* 0x000000301014723c */ /* 0x040ff00000041814 */
[C---:B----4-:R-:W-:Y:S08]  /*2f3a0*/  HMMA.16816.F32.BF16 R4, R16.reuse, R52, R4 ;  /* 0x000000341004723c */ /* 0x050ff00000041804 */
[----:B--2---:R-:W-:Y:S11]  /*2f3b0*/  HMMA.16816.F32.BF16 R24, R16, R44, R24 ;  /* 0x0000002c1018723c */ /* 0x004ff60000041818 */
[----:B------:R-:W-:Y:S11]  /*2f3c0*/  @!UPT UIADD3 URZ, URZ, URZ, URZ ;  /* 0x0000003f3f3ff290 */ /* 0x000ff6000fffe03f */
[----:B------:R-:W-:Y:S01]  /*2f3d0*/  @!UPT UIADD3 URZ, URZ, URZ, URZ ;  /* 0x0000003f3f3ff290 */ /* 0x000fe2000fffe03f */
[----:B------:R-:W-:Y:S01]  /*2f3e0*/  STL.64 [R1+0x1a0], R24 ;  /* 0x0001a01801007387 */ /* 0x000fe20000100a00 */
[----:B------:R0:W-:Y:S03]  /*2f3f0*/  STL.64 [R1+0x1a8], R26 ;  /* 0x0001a81a01007387 */ /* 0x0001e60000100a00 */
[----:B0-----:R-:W2:Y:S01]  /*2f400*/  LDL.LU R26, [R1+0x353c] ;  /* 0x00353c00011a7983 */ /* 0x001ea20000300800 */
[----:B------:R-:W4:Y:S02]  /*2f410*/  LDL.LU R25, [R1+0x3538] ;  /* 0x0035380001197983 */ /* 0x000f240000300800 */
[----:B------:R-:W-:Y:S02]  /*2f420*/  STL.64 [R1+0x190], R20 ;  /* 0x0001901401007387 */ /* 0x000fe40000100a00 */
[----:B------:R0:W-:Y:S02]  /*2f430*/  STL.64 [R1+0x198], R22 ;  /* 0x0001981601007387 */ /* 0x0001e40000100a00 */
[----:B0-----:R-:W2:Y:S01]  /*2f440*/  LDL.LU.64 R22, [R1+0x3530] ;  /* 0x0035300001167983 */ /* 0x001ea20000300a00 */
[----:B------:R-:W2:Y:S02]  /*2f450*/  LDL.LU.64 R20, [R1+0x3528] ;  /* 0x0035280001147983 */ /* 0x000ea40000300a00 */
[----:B------:R-:W-:Y:S02]  /*2f460*/  STL.64 [R1+0x3520], R50 ;  /* 0x0035203201007387 */ /* 0x000fe40000100a00 */
[----:B------:R0:W-:Y:S02]  /*2f470*/  STL.64 [R1+0x3518], R48 ;  /* 0x0035183001007387 */ /* 0x0001e40000100a00 */
[----:B0-----:R-:W2:Y:S01]  /*2f480*/  LDL.LU.64 R48, [R1+0x780] ;  /* 0x0007800001307983 */ /* 0x001ea20000300a00 */
[----:B------:R-:W2:Y:S02]  /*2f490*/  LDL.LU.64 R50, [R1+0x788] ;  /* 0x0007880001327983 */ /* 0x000ea40000300a00 */
[----:B------:R0:W-:Y:S02]  /*2f4a0*/  STL.64 [R1+0x180], R4 ;  /* 0x0001800401007387 */ /* 0x0001e40000100a00 */
[----:B------:R1:W-:Y:S01]  /*2f4b0*/  STL.64 [R1+0x188], R6 ;  /* 0x0001880601007387 */ /* 0x0003e20000100a00 */
[----:B0-----:R-:W3:Y:S01]  /*2f4c0*/  LDL.LU.64 R4, [R1+0x600] ;  /* 0x0006000001047983 */ /* 0x001ee20000300a00 */
[----:B-1----:R-:W3:Y:S02]  /*2f4d0*/  LDL.LU.64 R6, [R1+0x608] ;  /* 0x0006080001067983 */ /* 0x002ee40000300a00 */
[----:B------:R-:W-:Y:S02]  /*2f4e0*/  STL.64 [R1+0x3510], R54 ;  /* 0x0035103601007387 */ /* 0x000fe40000100a00 */
[----:B------:R0:W-:Y:S02]  /*2f4f0*/  STL.64 [R1+0x3508], R52 ;  /* 0x0035083401007387 */ /* 0x0001e40000100a00 */
[----:B0-----:R-:W3:Y:S01]  /*2f500*/  LDL.LU.64 R52, [R1+0x110] ;  /* 0x0001100001347983 */ /* 0x001ee20000300a00 */
[----:B------:R-:W3:Y:S01]  /*2f510*/  LDL.LU.64 R54, [R1+0x118] ;  /* 0x0001180001367983 */ /* 0x000ee20000300a00 */
[----:B--2---:R-:W-:Y:S08]  /*2f520*/  HMMA.16816.F32.BF16 R32, R20, R32, R48 ;  /* 0x000000201420723c */ /* 0x004ff00000041830 */
[----:B---3--:R-:W-:Y:S08]  /*2f530*/  HMMA.16816.F32.BF16 R52, R16, R56, R52 ;  /* 0x000000381034723c */ /* 0x008ff00000041834 */
[C---:B------:R-:W-:Y:S11]  /*2f540*/  HMMA.16816.F32.BF16 R16, R20.reuse, R28, R8 ;  /* 0x0000001c1410723c */ /* 0x040ff60000041808 */
[----:B------:R-:W-:Y:S04]  /*2f550*/  @!UPT UIADD3 URZ, URZ, URZ, URZ ;  /* 0x0000003f3f3ff290 */ /* 0x000fe8000fffe03f */
[----:B------:R-:W-:Y:S01]  /*2f560*/  STL.64 [R1+0x40], R52 ;  /* 0x0000403401007387 */ /* 0x000fe20000100a00 */
[----:B------:R-:W-:Y:S02]  /*2f570*/  STL.64 [R1+0x48], R54 ;  /* 0x0000483601007387 */ /* 0x000fe40000100a00 */
[----:B------:R-:W-:Y:S02]  /*2f580*/  STL.64 [R1+0x30], R32 ;  /* 0x0000302001007387 */ /* 0x000fe40000100a00 */
[----:B------:R0:W-:Y:S02]  /*2f590*/  STL.64 [R1+0x38], R34 ;  /* 0x0000382201007387 */ /* 0x0001e40000100a00 */
[----:B0-----:R-:W-:Y:S01]  /*2f5a0*/  HMMA.16816.F32.BF16 R32, R20, R36, R12 ;  /* 0x000000241420723c */ /* 0x001fe2000004180c */
[----:B------:R-:W-:Y:S01]  /*2f5b0*/  STL.64 [R1+0x20], R16 ;  /* 0x0000201001007387 */ /* 0x000fe20000100a00 */
[----:B------:R-:W-:Y:S02]  /*2f5c0*/  STL.64 [R1+0x28], R18 ;  /* 0x0000281201007387 */ /* 0x000fe40000100a00 */
[----:B------:R-:W-:-:S02]  /*2f5d0*/  IMAD.MOV.U32 R9, RZ, RZ, R28 ;  /* 0x000000ffff097224 */ /* 0x000fc400078e001c */
[----:B------:R-:W-:Y:S01]  /*2f5e0*/  IMAD.MOV.U32 R8, RZ, RZ, R29 ;  /* 0x000000ffff087224 */ /* 0x000fe200078e001d */
[----:B------:R-:W-:Y:S01]  /*2f5f0*/  STL.64 [R1+0x34e0], R38 ;  /* 0x0034e02601007387 */ /* 0x000fe20000100a00 */
[----:B------:R-:W-:Y:S11]  /*2f600*/  STL.64 [R1+0x34d8], R36 ;  /* 0x0034d82401007387 */ /* 0x000ff60000100a00 */
[----:B------:R-:W-:Y:S04]  /*2f610*/  @!UPT UIADD3 URZ, URZ, URZ, URZ ;  /* 0x0000003f3f3ff290 */ /* 0x000fe8000fffe03f */
[----:B------:R0:W-:Y:S01]  /*2f620*/  STL.64 [R1+0x3160], R34 ;  /* 0x0031602201007387 */ /* 0x0001e20000100a00 */
[----:B------:R1:W-:Y:S02]  /*2f630*/  STL.64 [R1+0x3158], R32 ;  /* 0x0031582001007387 */ /* 0x0003e40000100a00 */
[----:B0-----:R-:W-:Y:S02]  /*2f640*/  IMAD.MOV.U32 R34, RZ, RZ, R26 ;  /* 0x000000ffff227224 */ /* 0x001fe400078e001a */
[----:B----4-:R-:W-:Y:S02]  /*2f650*/  IMAD.MOV.U32 R35, RZ, RZ, R25 ;  /* 0x000000ffff237224 */ /* 0x010fe400078e0019 */
[----:B-1----:R-:W-:Y:S02]  /*2f660*/  IMAD.MOV.U32 R32, RZ, RZ, R9 ;  /* 0x000000ffff207224 */ /* 0x002fe400078e0009 */
[----:B------:R-:W-:Y:S01]  /*2f670*/  IMAD.MOV.U32 R33, RZ, RZ, R8 ;  /* 0x000000ffff217224 */ /* 0x000fe200078e0008 */
[----:B------:R-:W-:Y:S04]  /*2f680*/  STL.64 [R1+0x34f0], R34 ;  /* 0x0034f02201007387 */ /* 0x000fe80000100a00 */
[----:B------:R0:W-:Y:S02]  /*2f690*/  STL.64 [R1+0x34e8], R32 ;  /* 0x0034e82001007387 */ /* 0x0001e40000100a00 */
[----:B------:R-:W2:Y:S02]  /*2f6a0*/  LDL.LU.64 R48, [R1+0x100] ;  /* 0x0001000001307983 */ /* 0x000ea40000300a00 */
[----:B------:R-:W2:Y:S01]  /*2f6b0*/  LDL.LU.64 R50, [R1+0x108] ;  /* 0x0001080001327983 */ /* 0x000ea20000300a00 */
[C---:B------:R-:W-:Y:S01]  /*2f6c0*/  HMMA.16816.F32.BF16 R28, R20.reuse, R40, R4 ;  /* 0x00000028141c723c */ /* 0x040fe20000041804 */
[----:B------:R-:W3:Y:S01]  /*2f6d0*/  LDL.LU.64 R52, [R1+0xf0] ;  /* 0x0000f00001347983 */ /* 0x000ee20000300a00 */
[----:B------:R-:W3:Y:S02]  /*2f6e0*/  LDL.LU.64 R54, [R1+0xf8] ;  /* 0x0000f80001367983 */ /* 0x000ee40000300a00 */
[----:B------:R-:W4:Y:S02]  /*2f6f0*/  LDL.LU.64 R16, [R1+0xe0] ;  /* 0x0000e00001107983 */ /* 0x000f240000300a00 */
[----:B------:R-:W4:Y:S01]  /*2f700*/  LDL.LU.64 R18, [R1+0xe8] ;  /* 0x0000e80001127983 */ /* 0x000f220000300a00 */
[----:B------:R-:W3:Y:S01]  /*2f710*/  LDL.LU.64 R4, [R1+0xd0] ;  /* 0x0000d00001047983 */ /* 0x000ee20000300a00 */
[----:B------:R-:W3:Y:S03]  /*2f720*/  LDL.LU.64 R6, [R1+0xd8] ;  /* 0x0000d80001067983 */ /* 0x000ee60000300a00 */
[----:B0-----:R-:W3:Y:S01]  /*2f730*/  LDL.LU.64 R32, [R1+0xab0] ;  /* 0x000ab00001207983 */ /* 0x001ee20000300a00 */
[----:B------:R-:W3:Y:S02]  /*2f740*/  LDL.LU.64 R34, [R1+0xab8] ;  /* 0x000ab80001227983 */ /* 0x000ee40000300a00 */
[----:B------:R-:W3:Y:S02]  /*2f750*/  LDL.LU.64 R36, [R1+0xaa0] ;  /* 0x000aa00001247983 */ /* 0x000ee40000300a00 */
[----:B------:R-:W3:Y:S01]  /*2f760*/  LDL.LU.64 R38, [R1+0xaa8] ;  /* 0x000aa80001267983 */ /* 0x000ee20000300a00 */
[----:B------:R-:W3:Y:S01]  /*2f770*/  LDL.LU.64 R24, [R1+0xa90] ;  /* 0x000a900001187983 */ /* 0x000ee20000300a00 */
[----:B------:R-:W3:Y:S02]  /*2f780*/  LDL.LU.64 R26, [R1+0xa98] ;  /* 0x000a9800011a7983 */ /* 0x000ee40000300a00 */
[----:B------:R-:W3:Y:S02]  /*2f790*/  LDL.LU.64 R8, [R1+0x510] ;  /* 0x0005100001087983 */ /* 0x000ee40000300a00 */
[----:B------:R-:W3:Y:S01]  /*2f7a0*/  LDL.LU.64 R10, [R1+0x518] ;  /* 0x00051800010a7983 */ /* 0x000ee20000300a00 */
[----:B------:R-:W3:Y:S01]  /*2f7b0*/  LDL.LU.64 R12, [R1+0x4b0] ;  /* 0x0004b000010c7983 */ /* 0x000ee20000300a00 */
[----:B------:R-:W3:Y:S03]  /*2f7c0*/  LDL.LU.64 R14, [R1+0x4b8] ;  /* 0x0004b800010e7983 */ /* 0x000ee60000300a00 */
[----:B------:R0:W-:Y:S04]  /*2f7d0*/  STL.64 [R1+0x3170], R30 ;  /* 0x0031701e01007387 */ /* 0x0001e80000100a00 */
[----:B0-----:R-:W3:Y:S01]  /*2f7e0*/  LDL R30, [R1+0xcb4] ;  /* 0x000cb400011e7983 */ /* 0x001ee20000100800 */
[----:B------:R-:W-:Y:S01]  /*2f7f0*/  STL.64 [R1+0x3168], R28 ;  /* 0x0031681c01007387 */ /* 0x000fe20000100a00 */
[C---:B--2---:R-:W-:Y:S11]  /*2f800*/  HMMA.16816.F32.BF16 R48, R20.reuse, R44, R48 ;  /* 0x0000002c1430723c */ /* 0x044ff60000041830 */
[----:B------:R-:W-:Y:S11]  /*2f810*/  @!UPT UIADD3 URZ, URZ, URZ, URZ ;  /* 0x0000003f3f3ff290 */ /* 0x000ff6000fffe03f */
        /* <DEDUP_REMOVED lines=11> */
[----:B------:R-:W4:Y:S02]  /*2f8d0*/  LDL.LU.64 R52, [R1+0x3508] ;  /* 0x0035080001347983 */ /* 0x000f240000300a00 */
[C---:B----4-:R-:W-:Y:S08]  /*2f8e0*/  HMMA.16816.F32.BF16 R16, R20.reuse, R52, R16 ;  /* 0x000000341410723c */ /* 0x050ff00000041810 */
[----:B------:R-:W-:Y:S11]  /*2f8f0*/  HMMA.16816.F32.BF16 R20, R20, R56, R4 ;  /* 0x000000381414723c */ /* 0x000ff60000041804 */
[----:B------:R-:W-:Y:S04]  /*2f900*/  @!UPT UIADD3 URZ, URZ, URZ, URZ ;  /* 0x0000003f3f3ff290 */ /* 0x000fe8000fffe03f */
[----:B------:R0:W-:Y:S01]  /*2f910*/  STL.64 [R1+0x460], R16 ;  /* 0x0004601001007387 */ /* 0x0001e20000100a00 */
[----:B------:R1:W-:Y:S03]  /*2f920*/  STL.64 [R1+0x468], R18 ;  /* 0x0004681201007387 */ /* 0x0003e60000100a00 */
[----:B0-----:R-:W4:Y:S01]  /*2f930*/  LDL.LU.64 R16, [R1+0x4a0] ;  /* 0x0004a00001107983 */ /* 0x001f220000300a00 */
[----:B-1----:R-:W4:Y:S02]  /*2f940*/  LDL.LU.64 R18, [R1+0x4a8] ;  /* 0x0004a80001127983 */ /* 0x002f240000300a00 */
[----:B------:R-:W2:Y:S02]  /*2f950*/  LDL.LU.64 R6, [R1+0x3500] ;  /* 0x0035000001067983 */ /* 0x000ea40000300a00 */
[----:B------:R-:W2:Y:S01]  /*2f960*/  LDL.LU.64 R4, [R1+0x34f8] ;  /* 0x0034f80001047983 */ /* 0x000ea20000300a00 */
[----:B------:R0:W-:Y:S01]  /*2f970*/  STL.64 [R1+0x450], R20 ;  /* 0x0004501401007387 */ /* 0x0001e20000100a00 */
[----:B------:R-:W-:Y:S03]  /*2f980*/  STL.64 [R1+0x458], R22 ;  /* 0x0004581601007387 */ /* 0x000fe60000100a00 */
[----:B0-----:R-:W2:Y:S02]  /*2f990*/  LDL.64 R20, [R1+0x10] ;  /* 0x0000100001147983 */ /* 0x001ea40000100a00 */
[C---:B--2---:R-:W-:Y:S11]  /*2f9a0*/  HMMA.16816.F32.BF16 R32, R4.reuse, R20, R32 ;  /* 0x000000140420723c */ /* 0x044ff60000041820 */
[----:B------:R-:W-:Y:S11]  /*2f9b0*/  @!UPT UIADD3 URZ, URZ, URZ, URZ ;  /* 0x0000003f3f3ff290 */ /* 0x000ff6000fffe03f */
[----:B------:R-:W-:Y:S01]  /*2f9c0*/  @!UPT UIADD3 URZ, URZ, URZ, URZ ;  /* 0x0000003f3f3ff290 */ /* 0x000fe2000fffe03f */
[----:B------:R-:W-:Y:S01]  /*2f9d0*/  STL.64 [R1+0x660], R32 ;  /* 0x0006602001007387 */ /* 0x000fe20000100a00 */
[----:B------:R0:W-:Y:S03]  /*2f9e0*/  STL.64 [R1+0x668], R34 ;  /* 0x0006682201007387 */ /* 0x0001e60000100a00 */
[----:B0-----:R-:W2:Y:S01]  /*2f9f0*/  LDL.LU.64 R34, [R1+0x34f0] ;  /* 0x0034f00001227983 */ /* 0x001ea20000300a00 */
[----:B------:R-:W2:Y:S02]  /*2fa00*/  LDL.LU.64 R32, [R1+0x34e8] ;  /* 0x0034e80001207983 */ /* 0x000ea40000300a00 */
[----:B------:R-:W-:Y:S02]  /*2fa10*/  IMAD.MOV.U32 R29, RZ, RZ, R20 ;  /* 0x000000ffff1d7224 */ /* 0x000fe400078e0014 */
[----:B------:R-:W-:Y:S02]  /*2fa20*/  IMAD.MOV.U32 R28, RZ, RZ, R21 ;  /* 0x000000ffff1c7224 */ /* 0x000fe400078e0015 */
[----:B------:R-:W3:Y:S01]  /*2fa30*/  LDL.LU.64 R20, [R1+0x4f0] ;  /* 0x0004f00001147983 */ /* 0x000ee20000300a00 */
[----:B------:R-:W3:Y:S01]  /*2fa40*/  LDL.LU.64 R22, [R1+0x4f8] ;  /* 0x0004f80001167983 */ /* 0x000ee20000300a00 */
        /* <DEDUP_REMOVED lines=8> */
[C---:B--2---:R-:W-:Y:S11]  /*2fad0*/  HMMA.16816.F32.BF16 R24, R4.reuse, R36, R24 ;  /* 0x000000240418723c */ /* 0x044ff60000041818 */
[----:B------:R-:W-:Y:S11]  /*2fae0*/  @!UPT UIADD3 URZ, URZ, URZ, URZ ;  /* 0x0000003f3f3ff290 */ /* 0x000ff6000fffe03f */
[----:B------:R-:W-:Y:S01]  /*2faf0*/  @!UPT UIADD3 URZ, URZ, URZ, URZ ;  /* 0x0000003f3f3ff290 */ /* 0x000fe2000fffe03f */
[----:B------:R0:W-:Y:S01]  /*2fb00*/  STL.64 [R1+0x640], R24 ;  /* 0x0006401801007387 */ /* 0x0001e20000100a00 */
[----:B------:R-:W-:Y:S03]  /*2fb10*/  STL.64 [R1+0x648], R26 ;  /* 0x0006481a01007387 */ /* 0x000fe60000100a00 */
[----:B0-----:R-:W2:Y:S01]  /*2fb20*/  LDL.LU R24, [R1+0x34d0] ;  /* 0x0034d00001187983 */ /* 0x001ea20000300800 */
[C---:B------:R-:W-:Y:S01]  /*2fb30*/  HMMA.16816.F32.BF16 R12, R4.reuse, R44, R12 ;  /* 0x0000002c040c723c */ /* 0x040fe2000004180c */
[----:B------:R-:W-:Y:S02]  /*2fb40*/  STL.64 [R1+0x630], R8 ;  /* 0x0006300801007387 */ /* 0x000fe40000100a00 */
[----:B------:R-:W-:Y:S11]  /*2fb50*/  STL.64 [R1+0x638], R10 ;  /* 0x0006380a01007387 */ /* 0x000ff60000100a00 */
[----:B------:R-:W-:Y:S09]  /*2fb60*/  @!UPT UIADD3 URZ, URZ, URZ, URZ ;  /* 0x0000003f3f3ff290 */ /* 0x000ff2000fffe03f */
[----:B------:R-:W-:Y:S01]  /*2fb70*/  STL.64 [R1+0x620], R12 ;  /* 0x0006200c01007387 */ /* 0x000fe20000100a00 */
[----:B------:R-:W-:Y:S01]  /*2fb80*/  STL.64 [R1+0x628], R14 ;  /* 0x0006280e01007387 */ /* 0x000fe20000100a00 */
[C---:B----4-:R-:W-:Y:S02]  /*2fb90*/  HMMA.16816.F32.BF16 R16, R4.reuse, R48, R16 ;  /* 0x000000300410723c */ /* 0x050fe40000041810 */
[----:B--2---:R-:W0:Y:S04]  /*2fba0*/  LDSM.16.MT88.4 R12, [R24+0x100] ;  /* 0x00010000180c783b */ /* 0x004e280000004200 */
[----:B------:R-:W-:Y:S04]  /*2fbb0*/  LDSM.16.MT88.4 R8, [R24+0x80] ;  /* 0x000080001808783b */ /* 0x000fe80000004200 */
[----:B0-----:R-:W-:Y:S01]  /*2fbc0*/  STL.64 [R1+0x34a8], R14 ;  /* 0x0034a80e01007387 */ /* 0x001fe20000100a00 */
[----:B------:R0:W-:Y:S03]  /*2fbd0*/  STL.64 [R1+0x34a0], R12 ;  /* 0x0034a00c01007387 */ /* 0x0001e60000100a00 */
[----:B0-----:R-:W2:Y:S01]  /*2fbe0*/  LDL.LU.64 R12, [R1+0x4c0] ;  /* 0x0004c000010c7983 */ /* 0x001ea20000300a00 */
[----:B------:R-:W2:Y:S08]  /*2fbf0*/  LDL.LU.64 R14, [R1+0x4c8] ;  /* 0x0004c800010e7983 */ /* 0x000eb00000300a00 */
[----:B------:R-:W-:Y:S02]  /*2fc00*/  STL.64 [R1+0x610], R16 ;  /* 0x0006101001007387 */ /* 0x000fe40000100a00 */
[----:B------:R-:W-:Y:S02]  /*2fc10*/  STL.64 [R1+0x618], R18 ;  /* 0x0006181201007387 */ /* 0x000fe40000100a00 */
[----:B------:R-:W0:Y:S04]  /*2fc20*/  LDSM.16.MT88.4 R16, [R24+0x180] ;  /* 0x000180001810783b */ /* 0x000e280000004200 */
[----:B0-----:R-:W-:Y:S01]  /*2fc30*/  STL.64 [R1+0x3440], R18 ;  /* 0x0034401201007387 */ /* 0x001fe20000100a00 */
[----:B------:R3:W-:Y:S02]  /*2fc40*/  STL.64 [R1+0x3438], R16 ;  /* 0x0034381001007387 */ /* 0x0007e40000100a00 */
[----:B------:R-:W4:Y:S02]  /*2fc50*/  LDL.LU.64 R24, [R1+0x9c0] ;  /* 0x0009c00001187983 */ /* 0x000f240000300a00 */
[----:B------:R-:W4:Y:S01]  /*2fc60*/  LDL.LU.64 R26, [R1+0x9c8] ;  /* 0x0009c800011a7983 */ /* 0x000f220000300a00 */
[C---:B---3--:R-:W-:Y:S01]  /*2fc70*/  HMMA.16816.F32.BF16 R16, R4.reuse, R52, R20 ;  /* 0x000000340410723c */ /* 0x048fe20000041814 */
[----:B------:R-:W0:Y:S11]  /*2fc80*/  LDSM.16.MT88.4 R20, [R30] ;  /* 0x000000001e14783b */ /* 0x000e360000004200 */
[----:B------:R-:W-:Y:S11]  /*2fc90*/  @!UPT UIADD3 URZ, URZ, URZ, URZ ;  /* 0x0000003f3f3ff290 */ /* 0x000ff6000fffe03f */
[----:B------:R-:W-:Y:S01]  /*2fca0*/  STL.64 [R1+0x600], R16 ;  /* 0x0006001001007387 */ /* 0x000fe20000100a00 */
[----:B------:R-:W-:Y:S02]  /*2fcb0*/  STL.64 [R1+0x608], R18 ;  /* 0x0006081201007387 */ /* 0x000fe40000100a00 */
[----:B------:R-:W-:Y:S02]  /*2fcc0*/  STL.64 [R1+0x34c8], R54 ;  /* 0x0034c83601007387 */ /* 0x000fe40000100a00 */
[----:B------:R1:W-:Y:S02]  /*2fcd0*/  STL.64 [R1+0x34c0], R52 ;  /* 0x0034c03401007387 */ /* 0x0003e40000100a00 */
[----:B-1----:R-:W3:Y:S01]  /*2fce0*/  LDL.LU.64 R52, [R1+0x500] ;  /* 0x0005000001347983 */ /* 0x002ee20000300a00 */
[----:B------:R-:W3:Y:S02]  /*2fcf0*/  LDL.LU.64 R54, [R1+0x508] ;  /* 0x0005080001367983 */ /* 0x000ee40000300a00 */
[----:B0-----:R-:W-:Y:S01]  /*2fd00*/  STL.64 [R1+0x3430], R22 ;  /* 0x0034301601007387 */ /* 0x001fe20000100a00 */
[----:B------:R0:W-:Y:S04]  /*2fd10*/  STL.64 [R1+0x3428], R20 ;  /* 0x0034281401007387 */ /* 0x0001e80000100a00 */
[----:B0-----:R-:W3:Y:S01]  /*2fd20*/  LDL.LU.64 R20, [R1+0x9b0] ;  /* 0x0009b00001147983 */ /* 0x001ee20000300a00 */
[----:B------:R-:W3:Y:S01]  /*2fd30*/  LDL.LU.64 R22, [R1+0x9b8] ;  /* 0x0009b80001167983 */ /* 0x000ee20000300a00 */
[----:B--2---:R-:W-:Y:S11]  /*2fd40*/  HMMA.16816.F32.BF16 R4, R4, R56, R12 ;  /* 0x000000380404723c */ /* 0x004ff6000004180c */
[----:B------:R-:W-:Y:S11]  /*2fd50*/  @!UPT UIADD3 URZ, URZ, URZ, URZ ;  /* 0x0000003f3f3ff290 */ /* 0x000ff6000fffe03f */
[----:B------:R-:W-:Y:S01]  /*2fd60*/  @!UPT UIADD3 URZ, URZ, URZ, URZ ;  /* 0x0000003f3f3ff290 */ /* 0x000fe2000fffe03f */
[----:B------:R-:W-:Y:S01]  /*2fd70*/  STL.64 [R1+0x510], R4 ;  /* 0x0005100401007387 */ /* 0x000fe20000100a00 */
[----:B------:R-:W-:Y:S02]  /*2fd80*/  STL.64 [R1+0x518], R6 ;  /* 0x0005180601007387 */ /* 0x000fe40000100a00 */
[----:B------:R-:W2:Y:S02]  /*2fd90*/  LDL.LU.64 R16, [R1+0x9a0] ;  /* 0x0009a00001107983 */ /* 0x000ea40000300a00 */
[----:B------:R-:W2:Y:S01]  /*2fda0*/  LDL.LU.64 R18, [R1+0x9a8] ;  /* 0x0009a80001127983 */ /* 0x000ea20000300a00 */
[----:B------:R-:W2:Y:S01]  /*2fdb0*/  LDL.LU.64 R12, [R1+0x330] ;  /* 0x00033000010c7983 */ /* 0x000ea20000300a00 */
[----:B------:R-:W2:Y:S03]  /*2fdc0*/  LDL.LU.64 R14, [R1+0x338] ;  /* 0x00033800010e7983 */ /* 0x000ea60000300a00 */
[----:B------:R-:W0:Y:S01]  /*2fdd0*/  LDSM.16.MT88.4 R4, [R30+0x80] ;  /* 0x000080001e04783b */ /* 0x000e220000004200 */
[----:B------:R-:W-:Y:S02]  /*2fde0*/  STL.64 [R1+0x34b8], R58 ;  /* 0x0034b83a01007387 */ /* 0x000fe40000100a00 */
[----:B------:R-:W-:Y:S02]  /*2fdf0*/  STL.64 [R1+0x34b0], R56 ;  /* 0x0034b03801007387 */ /* 0x000fe40000100a00 */
[----:B------:R-:W-:Y:S01]  /*2fe00*/  STL [R1+0x3448], R30 ;  /* 0x0034481e01007387 */ /* 0x000fe20000100800 */
[----:B----4-:R-:W-:Y:S01]  /*2fe10*/  HMMA.16816.F32.BF16 R24, R8, R32, R24 ;  /* 0x000000200818723c */ /* 0x010fe20000041818 */
[----:B0-----:R-:W-:Y:S01]  /*2fe20*/  STL.64 [R1+0x33e0], R6 ;  /* 0x0033e00601007387 */ /* 0x001fe20000100a00 */
[----:B------:R0:W-:Y:S02]  /*2fe30*/  STL.64 [R1+0x33d8], R4 ;  /* 0x0033d80401007387 */ /* 0x0001e40000100a00 */
[----:B0-----:R-:W-:-:S02]  /*2fe40*/  IMAD.MOV.U32 R4, RZ, RZ, R29 ;  /* 0x000000ffff047224 */ /* 0x001fc400078e001d */
[----:B------:R-:W-:-:S07]  /*2fe50*/  IMAD.MOV.U32 R5, RZ, RZ, R28 ;  /* 0x000000ffff057224 */ /* 0x000fce00078e001c */
[C---:B---3--:R-:W-:Y:S08]  /*2fe60*/  HMMA.16816.F32.BF16 R28, R8.reuse, R4, R52 ;  /* 0x00000004081c723c */ /* 0x048ff00000041834 */
[C---:B------:R-:W-:Y:S01]  /*2fe70*/  HMMA.16816.F32.BF16 R20, R8.reuse, R36, R20 ;  /* 0x000000240814723c */ /* 0x040fe20000041814 */
[----:B------:R-:W-:Y:S11]  /*2fe80*/  STL.64 [R1+0x3498], R34 ;  /* 0x0034982201007387 */ /* 0x000ff60000100a00 */
[----:B------:R-:W-:Y:S03]  /*2fe90*/  @!UPT UIADD3 URZ, URZ, URZ, URZ ;  /* 0x0000003f3f3ff290 */ /* 0x000fe6000fffe03f */
[----:B------:R-:W-:Y:S01]  /*2fea0*/  STL.64 [R1+0x500], R28 ;  /* 0x0005001c01007387 */ /* 0x000fe20000100a00 */
[----:B------:R-:W-:Y:S02]  /*2feb0*/  STL.64 [R1+0x508], R30 ;  /* 0x0005081e01007387 */ /* 0x000fe40000100a00 */
[----:B------:R-:W-:Y:S02]  /*2fec0*/  STL.64 [R1+0x3490], R32 ;  /* 0x0034902001007387 */ /* 0x000fe40000100a00 */
[----:B------:R-:W-:Y:S01]  /*2fed0*/  STL.64 [R1+0x4f0], R24 ;  /* 0x0004f01801007387 */ /* 0x000fe20000100a00 */
[----:B------:R-:W-:Y:S01]  /*2fee0*/  STL.64 [R1+0x4f8], R26 ;  /* 0x0004f81a01007387 */ /* 0x000fe20000100a00 */
[----:B------:R-:W-:Y:S02]  /*2fef0*/  STL.64 [R1+0x3488], R38 ;  /* 0x0034882601007387 */ /* 0x000fe40000100a00 */
[----:B------:R-:W-:Y:S01]  /*2ff00*/  STL.64 [R1+0x3480], R36 ;  /* 0x0034802401007387 */ /* 0x000fe20000100a00 */
[----:B------:R-:W-:Y:S01]  /*2ff10*/  STL.64 [R1+0x4e0], R20 ;  /* 0x0004e01401007387 */ /* 0x000fe20000100a00 */
[----:B------:R-:W-:Y:S02]  /*2ff20*/  STL.64 [R1+0x4e8], R22 ;  /* 0x0004e81601007387 */ /* 0x000fe40000100a00 */
[----:B------:R-:W-:Y:S02]  /*2ff30*/  STL.64 [R1+0x3478], R42 ;  /* 0x0034782a01007387 */ /* 0x000fe40000100a00 */
[----:B------:R-:W-:Y:S01]  /*2ff40*/  STL.64 [R1+0x3470], R40 ;  /* 0x0034702801007387 */ /* 0x000fe20000100a00 */
[C---:B--2---:R-:W-:Y:S08]  /*2ff50*/  HMMA.16816.F32.BF16 R16, R8.reuse, R40, R16 ;  /* 0x000000280810723c */ /* 0x044ff00000041810 */
[C---:B------:R-:W-:Y:S11]  /*2ff60*/  HMMA.16816.F32.BF16 R12, R8.reuse, R44, R12 ;  /* 0x0000002c080c723c */ /* 0x040ff6000004180c */
[----:B------:R-:W-:Y:S04]  /*2ff70*/  @!UPT UIADD3 URZ, URZ, URZ, URZ ;  /* 0x0000003f3f3ff290 */ /* 0x000fe8000fffe03f */
[----:B------:R-:W-:Y:S01]  /*2ff80*/  STL.64 [R1+0x4d0], R16 ;  /* 0x0004d01001007387 */ /* 0x000fe20000100a00 */
[----:B------:R-:W-:Y:S02]  /*2ff90*/  STL.64 [R1+0x4d8], R18 ;  /* 0x0004d81201007387 */ /* 0x000fe40000100a00 */
[----:B------:R-:W2:Y:S02]  /*2ffa0*/  LDL.LU.64 R52, [R1+0x300] ;  /* 0x0003000001347983 */ /* 0x000ea40000300a00 */
[----:B------:R-:W2:Y:S03]  /*2ffb0*/  LDL.LU.64 R54, [R1+0x308] ;  /* 0x0003080001367983 */ /* 0x000ea60000300a00 */
[----:B------:R0:W-:Y:S01]  /*2ffc0*/  STL.64 [R1+0x4c0], R12 ;  /* 0x0004c00c01007387 */ /* 0x0001e20000100a00 */
[----:B------:R1:W-:Y:S02]  /*2ffd0*/  STL.64 [R1+0x4c8], R14 ;  /* 0x0004c80e01007387 */ /* 0x0003e40000100a00 */
[----:B------:R-:W3:Y:S02]  /*2ffe0*/  LDL.LU.64 R56, [R1+0x2f0] ;  /* 0x0002f00001387983 */ /* 0x000ee40000300a00 */
[----:B------:R-:W3:Y:S01]  /*2fff0*/  LDL.LU.64 R58, [R1+0x2f8] ;  /* 0x0002f800013a7983 */ /* 0x000ee20000300a00 */
[----:B0-----:R-:W4:Y:S01]  /*30000*/  LDL.LU.64 R12, [R1+0x2e0] ;  /* 0x0002e000010c7983 */ /* 0x001f220000300a00 */
[----:B-1----:R-:W4:Y:S02]  /*30010*/  LDL.LU.64 R14, [R1+0x2e8] ;  /* 0x0002e800010e7983 */ /* 0x002f240000300a00 */
[----:B------:R-:W3:Y:S02]  /*30020*/  LDL.LU.64 R32, [R1+0x900] ;  /* 0x0009000001207983 */ /* 0x000ee40000300a00 */
[----:B------:R-:W3:Y:S01]  /*30030*/  LDL.LU.64 R34, [R1+0x908] ;  /* 0x0009080001227983 */ /* 0x000ee20000300a00 */
[----:B------:R-:W3:Y:S01]  /*30040*/  LDL.LU.64 R36, [R1+0x8f0] ;  /* 0x0008f00001247983 */ /* 0x000ee20000300a00 */
[----:B------:R-:W3:Y:S02]  /*30050*/  LDL.LU.64 R38, [R1+0x8f8] ;  /* 0x0008f80001267983 */ /* 0x000ee40000300a00 */
[----:B------:R-:W3:Y:S02]  /*30060*/  LDL.LU.64 R40, [R1+0x8e0] ;  /* 0x0008e00001287983 */ /* 0x000ee40000300a00 */
[----:B------:R-:W3:Y:S01]  /*30070*/  LDL.LU.64 R42, [R1+0x8e8] ;  /* 0x0008e800012a7983 */ /* 0x000ee20000300a00 */
[----:B------:R-:W-:Y:S01]  /*30080*/  STL.64 [R1+0x3468], R46 ;  /* 0x0034682e01007387 */ /* 0x000fe20000100a00 */
[----:B------:R0:W-:Y:S03]  /*30090*/  STL.64 [R1+0x3460], R44 ;  /* 0x0034602c01007387 */ /* 0x0001e60000100a00 */
[----:B0-----:R-:W3:Y:S01]  /*300a0*/  LDL.LU.64 R44, [R1+0x790] ;  /* 0x00079000012c7983 */ /* 0x001ee20000300a00 */
[----:B------:R-:W3:Y:S02]  /*300b0*/  LDL.LU.64 R46, [R1+0x798] ;  /* 0x00079800012e7983 */ /* 0x000ee40000300a00 */
[----:B------:R-:W3:Y:S02]  /*300c0*/  LDL.LU.64 R20, [R1+0x2d0] ;  /* 0x0002d00001147983 */ /* 0x000ee40000300a00 */
[----:B------:R-:W3:Y:S01]  /*300d0*/  LDL.LU.64 R22, [R1+0x2d8] ;  /* 0x0002d80001167983 */ /* 0x000ee20000300a00 */
[----:B------:R-:W3:Y:S01]  /*300e0*/  LDL.LU.64 R28, [R1+0x3c0] ;  /* 0x0003c000011c7983 */ /* 0x000ee20000300a00 */
[----:B------:R-:W3:Y:S01]  /*300f0*/  LDL.LU.64 R30, [R1+0x3c8] ;  /* 0x0003c800011e7983 */ /* 0x000ee20000300a00 */
[C---:B--2---:R-:W-:Y:S02]  /*30100*/  HMMA.16816.F32.BF16 R52, R8.reuse, R48, R52 ;  /* 0x000000300834723c */ /* 0x044fe40000041834 */
[----:B---3--:R-:W-:Y:S01]  /*30110*/  STL.64 [R1+0x3458], R30 ;  /* 0x0034581e01007387 */ /* 0x008fe20000100a00 */
[----:B------:R0:W-:Y:S03]  /*30120*/  STL.64 [R1+0x3450], R28 ;  /* 0x0034501c01007387 */ /* 0x0001e60000100a00 */
[----:B0-----:R-:W2:Y:S01]  /*30130*/  LDL.LU.64 R28, [R1+0x6a0] ;  /* 0x0006a000011c7983 */ /* 0x001ea20000300a00 */
[----:B------:R-:W2:Y:S02]  /*30140*/  LDL.LU.64 R30, [R1+0x6a8] ;  /* 0x0006a800011e7983 */ /* 0x000ea40000300a00 */
[----:B------:R-:W3:Y:S02]  /*30150*/  LDL.LU.64 R16, [R1+0x3b0] ;  /* 0x0003b00001107983 */ /* 0x000ee40000300a00 */
[----:B------:R-:W3:Y:S01]  /*30160*/  LDL.LU.64 R18, [R1+0x3b8] ;  /* 0x0003b80001127983 */ /* 0x000ee20000300a00 */
[----:B------:R-:W2:Y:S01]  /*30170*/  LDL.LU.64 R24, [R1+0x750] ;  /* 0x0007500001187983 */ /* 0x000ea20000300a00 */
[----:B------:R-:W2:Y:S10]  /*30180*/  LDL.LU.64 R26, [R1+0x758] ;  /* 0x00075800011a7983 */ /* 0x000eb40000300a00 */
        /* <DEDUP_REMOVED lines=10> */
[----:B------:R-:W4:Y:S02]  /*30230*/  LDL.LU.64 R56, [R1+0x34b0] ;  /* 0x0034b00001387983 */ /* 0x000f240000300a00 */
[----:B----4-:R-:W-:Y:S01]  /*30240*/  HMMA.16816.F32.BF16 R8, R8, R56, R12 ;  /* 0x000000380808723c */ /* 0x010fe2000004180c */
[----:B------:R-:W4:Y:S01]  /*30250*/  LDL.LU.64 R14, [R1+0x34a8] ;  /* 0x0034a800010e7983 */ /* 0x000f220000300a00 */
[----:B------:R-:W4:Y:S11]  /*30260*/  LDL.LU.64 R12, [R1+0x34a0] ;  /* 0x0034a000010c7983 */ /* 0x000f360000300a00 */
[----:B------:R-:W-:Y:S10]  /*30270*/  @!UPT UIADD3 URZ, URZ, URZ, URZ ;  /* 0x0000003f3f3ff290 */ /* 0x000ff4000fffe03f */
[----:B------:R0:W-:Y:S01]  /*30280*/  STL.64 [R1+0x330], R8 ;  /* 0x0003300801007387 */ /* 0x0001e20000100a00 */
[----:B------:R1:W-:Y:S03]  /*30290*/  STL.64 [R1+0x338], R10 ;  /* 0x0003380a01007387 */ /* 0x0003e60000100a00 */
[----:B0-----:R-:W2:Y:S01]  /*302a0*/  LDL.LU.64 R8, [R1+0x740] ;  /* 0x0007400001087983 */ /* 0x001ea20000300a00 */
[----:B-1----:R-:W2:Y:S01]  /*302b0*/  LDL.LU.64 R10, [R1+0x748] ;  /* 0x00074800010a7983 */ /* 0x002ea20000300a00 */
        /* <DEDUP_REMOVED lines=33> */
[----:B------:R1:W-:Y:S03]  /*304d0*/  STL.64 [R1+0x2d8], R22 ;  /* 0x0002d81601007387 */ /* 0x0003e60000100a00 */
[----:B0-----:R-:W2:Y:S01]  /*304e0*/  LDL.LU.64 R20, [R1+0x720] ;  /* 0x0007200001147983 */ /* 0x001ea20000300a00 */
[----:B-1----:R-:W2:Y:S02]  /*304f0*/  LDL.LU.64 R22, [R1+0x728] ;  /* 0x0007280001167983 */ /* 0x002ea40000300a00 */
[----:B------:R-:W-:Y:S02]  /*30500*/  STL.64 [R1+0x2c0], R28 ;  /* 0x0002c01c01007387 */ /* 0x000fe40000100a00 */
[----:B------:R0:W-:Y:S02]  /*30510*/  STL.64 [R1+0x2c8], R30 ;  /* 0x0002c81e01007387 */ /* 0x0001e40000100a00 */
[----:B0-----:R-:W2:Y:S01]  /*30520*/  LDL.LU.64 R30, [R1+0x3458] ;  /* 0x00345800011e7983 */ /* 0x001ea20000300a00 */
[----:B------:R-:W2:Y:S02]  /*30530*/  LDL.LU.64 R28, [R1+0x3450] ;  /* 0x00345000011c7983 */ /* 0x000ea40000300a00 */
[C---:B--2---:R-:W-:Y:S08]  /*30540*/  HMMA.16816.F32.BF16 R28, R12.reuse, R52, R28 ;  /* 0x000000340c1c723c */ /* 0x044ff0000004181c */
[----:B---3--:R-:W-:Y:S11]  /*30550*/  HMMA.16816.F32.BF16 R12, R12, R56, R16 ;  /* 0x000000380c0c723c */ /* 0x008ff60000041810 */
[----:B------:R-:W-:Y:S04]  /*30560*/  @!UPT UIADD3 URZ, URZ, URZ, URZ ;  /* 0x0000003f3f3ff290 */ /* 0x000fe8000fffe03f */
[----:B------:R-:W-:Y:S01]  /*30570*/  STL.64 [R1+0x2b0], R28 ;  /* 0x0002b01c01007387 */ /* 0x000fe20000100a00 */
[----:B------:R0:W-:Y:S03]  /*30580*/  STL.64 [R1+0x2b8], R30 ;  /* 0x0002b81e01007387 */ /* 0x0001e60000100a00 */
[----:B0-----:R-:W2:Y:S01]  /*30590*/  LDL.LU R30, [R1+0x3448] ;  /* 0x00344800011e7983 */ /* 0x001ea20000300800 */
[----:B------:R-:W3:Y:S02]  /*305a0*/  LDL.LU.64 R18, [R1+0x3440] ;  /* 0x0034400001127983 */ /* 0x000ee40000300a00 */
[----:B------:R-:W3:Y:S02]  /*305b0*/  LDL.LU.64 R16, [R1+0x3438] ;  /* 0x0034380001107983 */ /* 0x000ee40000300a00 */
[----:B------:R0:W-:Y:S01]  /*305c0*/  STL.64 [R1+0x170], R12 ;  /* 0x0001700c01007387 */ /* 0x0001e20000100a00 */
[----:B------:R1:W-:Y:S04]  /*305d0*/  STL.64 [R1+0x178], R14 ;  /* 0x0001780e01007387 */ /* 0x0003e80000100a00 */
[----:B0-----:R-:W3:Y:S01]  /*305e0*/  LDL.LU.64 R12, [R1+0x760] ;  /* 0x00076000010c7983 */ /* 0x001ee20000300a00 */
[----:B-1----:R-:W3:Y:S02]  /*305f0*/  LDL.LU.64 R14, [R1+0x768] ;  /* 0x00076800010e7983 */ /* 0x002ee40000300a00 */
[C---:B---3--:R-:W-:Y:S08]  /*30600*/  HMMA.16816.F32.BF16 R12, R16.reuse, R4, R12 ;  /* 0x00000004100c723c */ /* 0x048ff0000004180c */
[C---:B------:R-:W-:Y:S08]  /*30610*/  HMMA.16816.F32.BF16 R8, R16.reuse, R36, R8 ;  /* 0x000000241008723c */ /* 0x040ff00000041808 */
[C---:B------:R-:W-:Y:S07]  /*30620*/  HMMA.16816.F32.BF16 R20, R16.reuse, R40, R20 ;  /* 0x000000281014723c */ /* 0x040fee0000041814 */
[----:B------:R-:W-:Y:S01]  /*30630*/  STL.64 [R1+0x150], R12 ;  /* 0x0001500c01007387 */ /* 0x000fe20000100a00 */
[----:B------:R0:W-:Y:S02]  /*30640*/  STL.64 [R1+0x158], R14 ;  /* 0x0001580e01007387 */ /* 0x0001e40000100a00 */
[C---:B0-----:R-:W-:Y:S01]  /*30650*/  HMMA.16816.F32.BF16 R12, R16.reuse, R32, R24 ;  /* 0x00000020100c723c */ /* 0x041fe20000041818 */
[----:B------:R-:W3:Y:S01]  /*30660*/  LDL.LU.64 R24, [R1+0xb0] ;  /* 0x0000b00001187983 */ /* 0x000ee20000300a00 */
[----:B------:R-:W3:Y:S11]  /*30670*/  LDL.LU.64 R26, [R1+0xb8] ;  /* 0x0000b800011a7983 */ /* 0x000ef60000300a00 */
[----:B------:R-:W-:Y:S10]  /*30680*/  @!UPT UIADD3 URZ, URZ, URZ, URZ ;  /* 0x0000003f3f3ff290 */ /* 0x000ff4000fffe03f */
[----:B------:R0:W-:Y:S01]  /*30690*/  STL.64 [R1+0x140], R12 ;  /* 0x0001400c01007387 */ /* 0x0001e20000100a00 */
[----:B------:R1:W-:Y:S03]  /*306a0*/  STL.64 [R1+0x148], R14 ;  /* 0x0001480e01007387 */ /* 0x0003e60000100a00 */
[----:B0-----:R-:W2:Y:S01]  /*306b0*/  LDL.LU.64 R12, [R1+0xa0] ;  /* 0x0000a000010c7983 */ /* 0x001ea20000300a00 */
[----:B-1----:R-:W2:Y:S02]  /*306c0*/  LDL.LU.64 R14, [R1+0xa8] ;  /* 0x0000a800010e7983 */ /* 0x002ea40000300a00 */
[----:B------:R0:W-:Y:S02]  /*306d0*/  STL.64 [R1+0x130], R8 ;  /* 0x0001300801007387 */ /* 0x0001e40000100a00 */
[----:B------:R1:W-:Y:S01]  /*306e0*/  STL.64 [R1+0x138], R10 ;  /* 0x0001380a01007387 */ /* 0x0003e20000100a00 */
[----:B0-----:R-:W2:Y:S01]  /*306f0*/  LDL.LU.64 R8, [R1+0xa80] ;  /* 0x000a800001087983 */ /* 0x001ea20000300a00 */
[----:B-1----:R-:W2:Y:S02]  /*30700*/  LDL.LU.64 R10, [R1+0xa88] ;  /* 0x000a8800010a7983 */ /* 0x002ea40000300a00 */
        /* <DEDUP_REMOVED lines=8> */
[----:B------:R-:W2:Y:S02]  /*30790*/  LDL R31, [R1+0xcb0] ;  /* 0x000cb000011f7983 */ /* 0x000ea40000100800 */
[----:B--2---:R0:W-:Y:S01]  /*307a0*/  STL.64 [R1+0x33c0], R30 ;  /* 0x0033c01e01007387 */ /* 0x0041e20000100a00 */
[----:B------:R-:W2:Y:S03]  /*307b0*/  LDL.LU.64 R28, [R1+0x280] ;  /* 0x00028000011c7983 */ /* 0x000ea60000300a00 */
[----:B0-----:R-:W2:Y:S01]  /*307c0*/  LDL.LU.64 R30, [R1+0x288] ;  /* 0x00028800011e7983 */ /* 0x001ea20000300a00 */
[----:B------:R-:W-:Y:S02]  /*307d0*/  STL.64 [R1+0x3410], R46 ;  /* 0x0034102e01007387 */ /* 0x000fe40000100a00 */
[----:B------:R-:W-:Y:S01]  /*307e0*/  STL.64 [R1+0x3408], R44 ;  /* 0x0034082c01007387 */ /* 0x000fe20000100a00 */
[----:B---3--:R-:W-:Y:S08]  /*307f0*/  HMMA.16816.F32.BF16 R24, R16, R52, R24 ;  /* 0x000000341018723c */ /* 0x008ff00000041818 */
[----:B------:R-:W-:Y:S08]  /*30800*/  HMMA.16816.F32.BF16 R4, R20, R4, R8 ;  /* 0x000000041404723c */ /* 0x000ff00000041808 */
[C---:B--2---:R-:W-:Y:S11]  /*30810*/  HMMA.16816.F32.BF16 R28, R16.reuse, R44, R28 ;  /* 0x0000002c101c723c */ /* 0x044ff6000004181c */
[----:B------:R-:W-:Y:S11]  /*30820*/  @!UPT UIADD3 URZ, URZ, URZ, URZ ;  /* 0x0000003f3f3ff290 */ /* 0x000ff6000fffe03f */
[----:B------:R-:W-:Y:S01]  /*30830*/  @!UPT UIADD3 URZ, URZ, URZ, URZ ;  /* 0x0000003f3f3ff290 */ /* 0x000fe2000fffe03f */
[----:B------:R-:W-:Y:S01]  /*30840*/  STL.64 [R1+0x110], R28 ;  /* 0x0001101c01007387 */ /* 0x000fe20000100a00 */
[----:B------:R0:W-:Y:S02]  /*30850*/  STL.64 [R1+0x118], R30 ;  /* 0x0001181e01007387 */ /* 0x0001e40000100a00 */
[C---:B0-----:R-:W-:Y:S01]  /*30860*/  HMMA.16816.F32.BF16 R28, R16.reuse, R48, R36 ;  /* 0x00000030101c723c */ /* 0x041fe20000041824 */
[----:B------:R-:W-:Y:S01]  /*30870*/  STL.64 [R1+0x3400], R50 ;  /* 0x0034003201007387 */ /* 0x000fe20000100a00 */
[----:B------:R-:W-:Y:S11]  /*30880*/  STL.64 [R1+0x33f8], R48 ;  /* 0x0033f83001007387 */ /* 0x000ff60000100a00 */
[----:B------:R-:W-:Y:S10]  /*30890*/  @!UPT UIADD3 URZ, URZ, URZ, URZ ;  /* 0x0000003f3f3ff290 */ /* 0x000ff4000fffe03f */
[----:B------:R-:W-:Y:S01]  /*308a0*/  STL.64 [R1+0x100], R28 ;  /* 0x0001001c01007387 */ /* 0x000fe20000100a00 */
[----:B------:R-:W-:Y:S02]  /*308b0*/  STL.64 [R1+0x108], R30 ;  /* 0x0001081e01007387 */ /* 0x000fe40000100a00 */
[----:B------:R-:W-:Y:S02]  /*308c0*/  STL.64 [R1+0x33f0], R54 ;  /* 0x0033f03601007387 */ /* 0x000fe40000100a00 */
[----:B------:R-:W-:Y:S01]  /*308d0*/  STL.64 [R1+0x33e8], R52 ;  /* 0x0033e83401007387 */ /* 0x000fe20000100a00 */
[----:B------:R-:W-:Y:S01]  /*308e0*/  STL.64 [R1+0xf0], R24 ;  /* 0x0000f01801007387 */ /* 0x000fe20000100a00 */
[----:B------:R0:W-:Y:S02]  /*308f0*/  STL.64 [R1+0xf8], R26 ;  /* 0x0000f81a01007387 */ /* 0x0001e40000100a00 */
[----:B0-----:R-:W-:Y:S11]  /*30900*/  HMMA.16816.F32.BF16 R24, R16, R56, R12 ;  /* 0x000000381018723c */ /* 0x001ff6000004180c */
[----:B------:R-:W-:Y:S11]  /*30910*/  @!UPT UIADD3 URZ, URZ, URZ, URZ ;  /* 0x0000003f3f3ff290 */ /* 0x000ff6000fffe03f */
[----:B------:R-:W-:Y:S01]  /*30920*/  @!UPT UIADD3 URZ, URZ, URZ, URZ ;  /* 0x0000003f3f3ff290 */ /* 0x000fe2000fffe03f */
[----:B------:R-:W-:Y:S01]  /*30930*/  STL.64 [R1+0x2fd8], R26 ;  /* 0x002fd81a01007387 */ /* 0x000fe20000100a00 */
[----:B------:R0:W-:Y:S02]  /*30940*/  STL.64 [R1+0x2fd0], R24 ;  /* 0x002fd01801007387 */ /* 0x0001e40000100a00 */
[----:B------:R-:W2:Y:S02]  /*30950*/  LDL.LU.64 R36, [R1+0xa70] ;  /* 0x000a700001247983 */ /* 0x000ea40000300a00 */
[----:B------:R-:W2:Y:S01]  /*30960*/  LDL.LU.64 R38, [R1+0xa78] ;  /* 0x000a780001267983 */ /* 0x000ea20000300a00 */
[----:B------:R1:W-:Y:S01]  /*30970*/  STL.64 [R1+0xe0], R4 ;  /* 0x0000e00401007387 */ /* 0x0003e20000100a00 */
[----:B------:R3:W-:Y:S02]  /*30980*/  STL.64 [R1+0xe8], R6 ;  /* 0x0000e80601007387 */ /* 0x0007e40000100a00 */
[----:B------:R-:W4:Y:S02]  /*30990*/  LDL.LU.64 R12, [R1+0xa60] ;  /* 0x000a6000010c7983 */ /* 0x000f240000300a00 */
[----:B------:R-:W4:Y:S01]  /*309a0*/  LDL.LU.64 R14, [R1+0xa68] ;  /* 0x000a6800010e7983 */ /* 0x000f220000300a00 */
[----:B------:R-:W4:Y:S01]  /*309b0*/  LDL.LU.64 R44, [R1+0xa50] ;  /* 0x000a5000012c7983 */ /* 0x000f220000300a00 */
[----:B------:R-:W4:Y:S02]  /*309c0*/  LDL.LU.64 R46, [R1+0xa58] ;  /* 0x000a5800012e7983 */ /* 0x000f240000300a00 */
[----:B------:R-:W4:Y:S02]  /*309d0*/  LDL.LU.64 R48, [R1+0x710] ;  /* 0x0007100001307983 */ /* 0x000f240000300a00 */
[----:B------:R-:W4:Y:S01]  /*309e0*/  LDL.LU.64 R50, [R1+0x718] ;  /* 0x0007180001327983 */ /* 0x000f220000300a00 */
[----:B------:R-:W4:Y:S01]  /*309f0*/  LDL.LU.64 R52, [R1+0x700] ;  /* 0x0007000001347983 */ /* 0x000f220000300a00 */
[----:B------:R-:W4:Y:S02]  /*30a00*/  LDL.LU.64 R54, [R1+0x708] ;  /* 0x0007080001367983 */ /* 0x000f240000300a00 */
[----:B0-----:R-:W4:Y:S02]  /*30a10*/  LDL.LU.64 R24, [R1+0x6f0] ;  /* 0x0006f00001187983 */ /* 0x001f240000300a00 */
[----:B------:R-:W4:Y:S01]  /*30a20*/  LDL.LU.64 R26, [R1+0x6f8] ;  /* 0x0006f800011a7983 */ /* 0x000f220000300a00 */
[----:B-1----:R-:W4:Y:S01]  /*30a30*/  LDL.LU.64 R4, [R1+0x6e0] ;  /* 0x0006e00001047983 */ /* 0x002f220000300a00 */
[----:B---3--:R-:W3:Y:S02]  /*30a40*/  LDL.LU.64 R6, [R1+0x6e8] ;  /* 0x0006e80001067983 */ /* 0x008ee40000300a00 */
[----:B------:R-:W3:Y:S02]  /*30a50*/  LDL.LU.64 R16, [R1+0x990] ;  /* 0x0009900001107983 */ /* 0x000ee40000300a00 */
[----:B------:R-:W3:Y:S01]  /*30a60*/  LDL.LU.64 R18, [R1+0x998] ;  /* 0x0009980001127983 */ /* 0x000ee20000300a00 */
[----:B------:R-:W3:Y:S01]  /*30a70*/  LDL.LU.64 R28, [R1+0x980] ;  /* 0x00098000011c7983 */ /* 0x000ee20000300a00 */
[----:B------:R-:W3:Y:S01]  /*30a80*/  LDL.LU.64 R30, [R1+0x988] ;  /* 0x00098800011e7983 */ /* 0x000ee20000300a00 */
[C---:B--2---:R-:W-:Y:S02]  /*30a90*/  HMMA.16816.F32.BF16 R36, R20.reuse, R32, R36 ;  /* 0x000000201424723c */ /* 0x044fe40000041824 */
[----:B---3--:R-:W-:Y:S01]  /*30aa0*/  STL.64 [R1+0x33d0], R30 ;  /* 0x0033d01e01007387 */ /* 0x008fe20000100a00 */
[----:B------:R0:W-:Y:S03]  /*30ab0*/  STL.64 [R1+0x33c8], R28 ;  /* 0x0033c81c01007387 */ /* 0x0001e60000100a00 */
[----:B0-----:R-:W2:Y:S01]  /*30ac0*/  LDL.64 R28, [R1+0x10] ;  /* 0x00001000011c7983 */ /* 0x001ea20000100a00 */
[----:B------:R-:W3:Y:S02]  /*30ad0*/  LDL.LU.64 R8, [R1+0x960] ;  /* 0x0009600001087983 */ /* 0x000ee40000300a00 */
[----:B------:R-:W3:Y:S11]  /*30ae0*/  LDL.LU.64 R10, [R1+0x968] ;  /* 0x00096800010a7983 */ /* 0x000ef60000300a00 */
[----:B------:R-:W-:Y:S03]  /*30af0*/  @!UPT UIADD3 URZ, URZ, URZ, URZ ;  /* 0x0000003f3f3ff290 */ /* 0x000fe6000fffe03f */
[----:B------:R-:W-:Y:S01]  /*30b00*/  STL.64 [R1+0xd0], R36 ;  /* 0x0000d02401007387 */ /* 0x000fe20000100a00 */
[----:B------:R0:W-:Y:S04]  /*30b10*/  STL.64 [R1+0xd8], R38 ;  /* 0x0000d82601007387 */ /* 0x0001e80000100a00 */
[----:B0-----:R-:W2:Y:S01]  /*30b20*/  LDL.LU.64 R38, [R1+0x3420] ;  /* 0x0034200001267983 */ /* 0x001ea20000300a00 */
[----:B------:R-:W2:Y:S01]  /*30b30*/  LDL.LU.64 R36, [R1+0x3418] ;  /* 0x0034180001247983 */ /* 0x000ea20000300a00 */
[C---:B----4-:R-:W-:Y:S08]  /*30b40*/  HMMA.16816.F32.BF16 R44, R20.reuse, R40, R44 ;  /* 0x00000028142c723c */ /* 0x050ff0000004182c */
        /* <DEDUP_REMOVED lines=25> */
[C---:B--2---:R-:W-:Y:S08]  /*30ce0*/  HMMA.16816.F32.BF16 R24, R20.reuse, R52, R24 ;  /* 0x000000341418723c */ /* 0x044ff00000041818 */
[----:B------:R-:W-:Y:S11]  /*30cf0*/  HMMA.16816.F32.BF16 R20, R20, R56, R4 ;  /* 0x000000381414723c */ /* 0x000ff60000041804 */
[----:B------:R-:W-:Y:S04]  /*30d00*/  @!UPT UIADD3 URZ, URZ, URZ, URZ ;  /* 0x0000003f3f3ff290 */ /* 0x000fe8000fffe03f */
[----:B------:R0:W-:Y:S01]  /*30d10*/  STL.64 [R1+0x3c0], R24 ;  /* 0x0003c01801007387 */ /* 0x0001e20000100a00 */
[----:B------:R1:W-:Y:S03]  /*30d20*/  STL.64 [R1+0x3c8], R26 ;  /* 0x0003c81a01007387 */ /* 0x0003e60000100a00 */
[----:B0-----:R-:W2:Y:S01]  /*30d30*/  LDL.LU.64 R24, [R1+0x680] ;  /* 0x0006800001187983 */ /* 0x001ea20000300a00 */
[----:B-1----:R-:W2:Y:S02]  /*30d40*/  LDL.LU.64 R26, [R1+0x688] ;  /* 0x00068800011a7983 */ /* 0x002ea40000300a00 */
[----:B------:R-:W2:Y:S02]  /*30d50*/  LDL.LU.64 R6, [R1+0x33e0] ;  /* 0x0033e00001067983 */ /* 0x000ea40000300a00 */
[----:B------:R-:W2:Y:S01]  /*30d60*/  LDL.LU.64 R4, [R1+0x33d8] ;  /* 0x0033d80001047983 */ /* 0x000ea20000300a00 */
        /* <DEDUP_REMOVED lines=8> */
[----:B------:R-:W-:Y:S02]  /*30df0*/  STL.64 [R1+0x7a8], R18 ;  /* 0x0007a81201007387 */ /* 0x000fe40000100a00 */
[----:B------:R-:W2:Y:S02]  /*30e00*/  LDL.LU.64 R30, [R1+0x33d0] ;  /* 0x0033d000011e7983 */ /* 0x000ea40000300a00 */
[----:B0-----:R-:W-:Y:S02]  /*30e10*/  IMAD.MOV.U32 R17, RZ, RZ, R28 ;  /* 0x000000ffff117224 */ /* 0x001fe400078e001c */
[----:B------:R-:W-:Y:S02]  /*30e20*/  IMAD.MOV.U32 R16, RZ, RZ, R29 ;  /* 0x000000ffff107224 */ /* 0x000fe400078e001d */
[----:B------:R-:W2:Y:S01]  /*30e30*/  LDL.LU.64 R28, [R1+0x33c8] ;  /* 0x0033c800011c7983 */ /* 0x000ea20000300a00 */
[C---:B---3--:R-:W-:Y:S08]  /*30e40*/  HMMA.16816.F32.BF16 R20, R4.reuse, R36, R20 ;  /* 0x000000240414723c */ /* 0x048ff00000041814 */
[C---:B------:R-:W-:Y:S08]  /*30e50*/  HMMA.16816.F32.BF16 R8, R4.reuse, R40, R8 ;  /* 0x000000280408723c */ /* 0x040ff00000041808 */
[C---:B--2---:R-:W-:Y:S11]  /*30e60*/  HMMA.16816.F32.BF16 R28, R4.reuse, R32, R28 ;  /* 0x00000020041c723c */ /* 0x044ff6000004181c */
[----:B------:R-:W-:Y:S11]  /*30e70*/  @!UPT UIADD3 URZ, URZ, URZ, URZ ;  /* 0x0000003f3f3ff290 */ /* 0x000ff6000fffe03f */
[----:B------:R-:W-:Y:S01]  /*30e80*/  @!UPT UIADD3 URZ, URZ, URZ, URZ ;  /* 0x0000003f3f3ff290 */ /* 0x000fe2000fffe03f */
[----:B------:R-:W-:Y:S01]  /*30e90*/  STL.64 [R1+0x790], R28 ;  /* 0x0007901c01007387 */ /* 0x000fe20000100a00 */
[----:B------:R0:W-:Y:S03]  /*30ea0*/  STL.64 [R1+0x798], R30 ;  /* 0x0007981e01007387 */ /* 0x0001e60000100a00 */
[----:B0-----:R-:W2:Y:S01]  /*30eb0*/  LDL.LU.64 R30, [R1+0x33c0] ;  /* 0x0033c000011e7983 */ /* 0x001ea20000300a00 */
[----:B------:R0:W-:Y:S02]  /*30ec0*/  STL.64 [R1+0x780], R20 ;  /* 0x0007801401007387 */ /* 0x0001e40000100a00 */
[----:B------:R1:W-:Y:S01]  /*30ed0*/  STL.64 [R1+0x788], R22 ;  /* 0x0007881601007387 */ /* 0x0003e20000100a00 */
[----:B0-----:R-:W3:Y:S01]  /*30ee0*/  LDL.LU.64 R20, [R1+0x6c0] ;  /* 0x0006c00001147983 */ /* 0x001ee20000300a00 */
[----:B-1----:R-:W3:Y:S01]  /*30ef0*/  LDL.LU.64 R22, [R1+0x6c8] ;  /* 0x0006c80001167983 */ /* 0x002ee20000300a00 */
[C---:B------:R-:W-:Y:S01]  /*30f00*/  HMMA.16816.F32.BF16 R12, R4.reuse, R44, R12 ;  /* 0x0000002c040c723c */ /* 0x040fe2000004180c */
[----:B------:R-:W-:Y:S01]  /*30f10*/  STL.64 [R1+0x770], R8 ;  /* 0x0007700801007387 */ /* 0x000fe20000100a00 */
[----:B------:R-:W-:Y:S01]  /*30f20*/  STL.64 [R1+0x778], R10 ;  /* 0x0007780a01007387 */ /* 0x000fe20000100a00 */
[----:B----4-:R-:W-:Y:S02]  /*30f30*/  STL.64 [R1+0x33b8], R46 ;  /* 0x0033b82e01007387 */ /* 0x010fe40000100a00 */
[----:B------:R0:W-:Y:S11]  /*30f40*/  STL.64 [R1+0x33b0], R44 ;  /* 0x0033b02c01007387 */ /* 0x0001f60000100a00 */
[----:B------:R-:W-:Y:S07]  /*30f50*/  @!UPT UIADD3 URZ, URZ, URZ, URZ ;  /* 0x0000003f3f3ff290 */ /* 0x000fee000fffe03f */
[----:B------:R-:W-:Y:S01]  /*30f60*/  STL.64 [R1+0x760], R12 ;  /* 0x0007600c01007387 */ /* 0x000fe20000100a00 */
[----:B------:R-:W-:Y:S02]  /*30f70*/  STL.64 [R1+0x768], R14 ;  /* 0x0007680e01007387 */ /* 0x000fe40000100a00 */
[----:B0-----:R-:W-:Y:S02]  /*30f80*/  IMAD.MOV.U32 R44, RZ, RZ, R17 ;  /* 0x000000ffff2c7224 */ /* 0x001fe400078e0011 */
[----:B------:R-:W-:Y:S01]  /*30f90*/  IMAD.MOV.U32 R45, RZ, RZ, R16 ;  /* 0x000000ffff2d7224 */ /* 0x000fe200078e0010 */
[----:B--2---:R-:W0:Y:S04]  /*30fa0*/  LDSM.16.MT88.4 R12, [R30+0x180] ;  /* 0x000180001e0c783b */ /* 0x004e280000004200 */
[----:B------:R-:W1:Y:S04]  /*30fb0*/  LDSM.16.MT88.4 R16, [R31+0x2000] ;  /* 0x002000001f10783b */ /* 0x000e680000004200 */
[----:B------:R-:W-:Y:S04]  /*30fc0*/  LDSM.16.MT88.4 R8, [R30+0x100] ;  /* 0x000100001e08783b */ /* 0x000fe80000004200 */
[----:B0-----:R-:W-:Y:S01]  /*30fd0*/  STL.64 [R1+0x3378], R14 ;  /* 0x0033780e01007387 */ /* 0x001fe20000100a00 */
[----:B------:R0:W-:Y:S02]  /*30fe0*/  STL.64 [R1+0x3370], R12 ;  /* 0x0033700c01007387 */ /* 0x0001e40000100a00 */
[C---:B0-----:R-:W-:Y:S11]  /*30ff0*/  HMMA.16816.F32.BF16 R12, R4.reuse, R48, R24 ;  /* 0x00000030040c723c */ /* 0x041ff60000041818 */
[----:B------:R-:W-:Y:S11]  /*31000*/  @!UPT UIADD3 URZ, URZ, URZ, URZ ;  /* 0x0000003f3f3ff290 */ /* 0x000ff6000fffe03f */
[----:B------:R-:W-:Y:S01]  /*31010*/  @!UPT UIADD3 URZ, URZ, URZ, URZ ;  /* 0x0000003f3f3ff290 */ /* 0x000fe2000fffe03f */
[----:B------:R-:W-:Y:S01]  /*31020*/  STL.64 [R1+0x750], R12 ;  /* 0x0007500c01007387 */ /* 0x000fe20000100a00 */
[----:B------:R3:W-:Y:S02]  /*31030*/  STL.64 [R1+0x758], R14 ;  /* 0x0007580e01007387 */ /* 0x0007e40000100a00 */
[----:B------:R-:W-:Y:S01]  /*31040*/  STL.64 [R1+0x33a8], R50 ;  /* 0x0033a83201007387 */ /* 0x000fe20000100a00 */
[C---:B---3--:R-:W-:Y:S01]  /*31050*/  HMMA.16816.F32.BF16 R12, R4.reuse, R52, R20 ;  /* 0x00000034040c723c */ /* 0x048fe20000041814 */
[----:B------:R0:W-:Y:S04]  /*31060*/  STL.64 [R1+0x33a0], R48 ;  /* 0x0033a03001007387 */ /* 0x0001e80000100a00 */
[----:B------:R-:W2:Y:S04]  /*31070*/  LDSM.16.MT88.4 R20, [R31+0x2080] ;  /* 0x002080001f14783b */ /* 0x000ea80000004200 */
[----:B0-----:R-:W3:Y:S01]  /*31080*/  LDL.LU.64 R48, [R1+0x6b0] ;  /* 0x0006b00001307983 */ /* 0x001ee20000300a00 */
[----:B------:R-:W3:Y:S02]  /*31090*/  LDL.LU.64 R50, [R1+0x6b8] ;  /* 0x0006b80001327983 */ /* 0x000ee40000300a00 */
[----:B-1----:R-:W-:Y:S02]  /*310a0*/  STL.64 [R1+0x3328], R18 ;  /* 0x0033281201007387 */ /* 0x002fe40000100a00 */
[----:B------:R0:W-:Y:S02]  /*310b0*/  STL.64 [R1+0x3320], R16 ;  /* 0x0033201001007387 */ /* 0x0001e40000100a00 */
[----:B0-----:R-:W4:Y:S01]  /*310c0*/  LDL.LU.64 R16, [R1+0x8d0] ;  /* 0x0008d00001107983 */ /* 0x001f220000300a00 */
[----:B------:R-:W4:Y:S06]  /*310d0*/  LDL.LU.64 R18, [R1+0x8d8] ;  /* 0x0008d80001127983 */ /* 0x000f2c0000300a00 */
[----:B------:R0:W-:Y:S02]  /*310e0*/  STL.64 [R1+0x740], R12 ;  /* 0x0007400c01007387 */ /* 0x0001e40000100a00 */
[----:B------:R1:W-:Y:S01]  /*310f0*/  STL.64 [R1+0x748], R14 ;  /* 0x0007480e01007387 */ /* 0x0003e20000100a00 */
[----:B------:R-:W-:Y:S01]  /*31100*/  STL.64 [R1+0x3398], R54 ;  /* 0x0033983601007387 */ /* 0x000fe20000100a00 */
[----:B------:R-:W-:Y:S02]  /*31110*/  STL.64 [R1+0x3390], R52 ;  /* 0x0033903401007387 */ /* 0x000fe40000100a00 */
[----:B------:R-:W2:Y:S02]  /*31120*/  LDL.LU R24, [R1+0x440] ;  /* 0x0004400001187983 */ /* 0x000ea40000300800 */
[----:B------:R-:W2:Y:S01]  /*31130*/  LDL.LU R25, [R1+0x444] ;  /* 0x0004440001197983 */ /* 0x000ea20000300800 */
[----:B------:R-:W2:Y:S01]  /*31140*/  LDL.LU R26, [R1+0x448] ;  /* 0x00044800011a7983 */ /* 0x000ea20000300800 */
[----:B------:R-:W2:Y:S03]  /*31150*/  LDL.LU R27, [R1+0x44c] ;  /* 0x00044c00011b7983 */ /* 0x000ea60000300800 */
[----:B0-----:R-:W4:Y:S01]  /*31160*/  LDL.LU.64 R12, [R1+0x8c0] ;  /* 0x0008c000010c7983 */ /* 0x001f220000300a00 */
[----:B-1----:R-:W4:Y:S01]  /*31170*/  LDL.LU.64 R14, [R1+0x8c8] ;  /* 0x0008c800010e7983 */ /* 0x002f220000300a00 */
[----:B---3--:R-:W-:Y:S02]  /*31180*/  HMMA.16816.F32.BF16 R4, R4, R56, R48 ;  /* 0x000000380404723c */ /* 0x008fe40000041830 */
[----:B--2---:R-:W-:Y:S01]  /*31190*/  STL.64 [R1+0x3338], R26 ;  /* 0x0033381a01007387 */ /* 0x004fe20000100a00 */
[----:B------:R-:W-:Y:S02]  /*311a0*/  STL.64 [R1+0x3330], R24 ;  /* 0x0033301801007387 */ /* 0x000fe40000100a00 */
[----:B------:R-:W-:Y:S02]  /*311b0*/  STL.64 [R1+0x32e0], R22 ;  /* 0x0032e01601007387 */ /* 0x000fe40000100a00 */
[----:B------:R-:W-:Y:S01]  /*311c0*/  STL.64 [R1+0x32d8], R20 ;  /* 0x0032d81401007387 */ /* 0x000fe20000100a00 */
[----:B------:R-:W-:Y:S01]  /*311d0*/  STL.64 [R1+0x3388], R58 ;  /* 0x0033883a01007387 */ /* 0x000fe20000100a00 */
[----:B------:R-:W-:Y:S11]  /*311e0*/  STL.64 [R1+0x3380], R56 ;  /* 0x0033803801007387 */ /* 0x000ff60000100a00 */
[----:B------:R-:W-:Y:S03]  /*311f0*/  @!UPT UIADD3 URZ, URZ, URZ, URZ ;  /* 0x0000003f3f3ff290 */ /* 0x000fe6000fffe03f */
[----:B------:R-:W-:Y:S02]  /*31200*/  STL.64 [R1+0x720], R4 ;  /* 0x0007200401007387 */ /* 0x000fe40000100a00 */
[----:B------:R-:W-:Y:S01]  /*31210*/  STL.64 [R1+0x728], R6 ;  /* 0x0007280601007387 */ /* 0x000fe20000100a00 */
[----:B------:R-:W2:Y:S01]  /*31220*/  LDL.LU R28, [R1+0x430] ;  /* 0x00043000011c7983 */ /* 0x000ea20000300800 */
[----:B------:R-:W2:Y:S03]  /*31230*/  LDL.LU R29, [R1+0x434] ;  /* 0x00043400011d7983 */ /* 0x000ea60000300800 */
[----:B------:R0:W1:Y:S01]  /*31240*/  LDSM.16.MT88.4 R4, [R31+0x2100] ;  /* 0x002100001f04783b */ /* 0x0000620000004200 */
[C---:B----4-:R-:W-:Y:S08]  /*31250*/  HMMA.16816.F32.BF16 R16, R8.reuse, R44, R16 ;  /* 0x0000002c0810723c */ /* 0x050ff00000041810 */
[----:B------:R-:W-:Y:S01]  /*31260*/  HMMA.16816.F32.BF16 R12, R8, R32, R12 ;  /* 0x00000020080c723c */ /* 0x000fe2000004180c */
[----:B------:R-:W-:-:S02]  /*31270*/  IMAD.MOV.U32 R30, RZ, RZ, R3 ;  /* 0x000000ffff1e7224 */ /* 0x000fc400078e0003 */
[----:B0-----:R-:W-:-:S05]  /*31280*/  IMAD.MOV.U32 R31, RZ, RZ, R2 ;  /* 0x000000ffff1f7224 */ /* 0x001fca00078e0002 */
[----:B------:R-:W-:Y:S04]  /*31290*/  STL.64 [R1+0x3348], R30 ;  /* 0x0033481e01007387 */ /* 0x000fe80000100a00 */
[----:B--2---:R-:W-:Y:S01]  /*312a0*/  STL.64 [R1+0x3340], R28 ;  /* 0x0033401c01007387 */ /* 0x004fe20000100a00 */
[----:B-1----:R-:W-:Y:S02]  /*312b0*/  STL.64 [R1+0x32c8], R6 ;  /* 0x0032c80601007387 */ /* 0x002fe40000100a00 */
[----:B------:R0:W-:Y:S02]  /*312c0*/  STL.64 [R1+0x32c0], R4 ;  /* 0x0032c00401007387 */ /* 0x0001e40000100a00 */
[----:B0-----:R-:W2:Y:S01]  /*312d0*/  LDL.LU.64 R4, [R1+0x8b0] ;  /* 0x0008b00001047983 */ /* 0x001ea20000300a00 */
[----:B------:R-:W-:Y:S02]  /*312e0*/  STL.64 [R1+0x710], R16 ;  /* 0x0007101001007387 */ /* 0x000fe40000100a00 */
[----:B------:R-:W-:Y:S02]  /*312f0*/  STL.64 [R1+0x718], R18 ;  /* 0x0007181201007387 */ /* 0x000fe40000100a00 */
[----:B------:R-:W2:Y:S01]  /*31300*/  LDL.LU.64 R6, [R1+0x8b8] ;  /* 0x0008b80001067983 */ /* 0x000ea20000300a00 */
[----:B------:R0:W-:Y:S01]  /*31310*/  STL.64 [R1+0x700], R12 ;  /* 0x0007000c01007387 */ /* 0x0001e20000100a00 */
[----:B------:R1:W-:Y:S02]  /*31320*/  STL.64 [R1+0x708], R14 ;  /* 0x0007080e01007387 */ /* 0x0003e40000100a00 */
[----:B------:R-:W3:Y:S02]  /*31330*/  LDL.LU.64 R44, [R1+0x8a0] ;  /* 0x0008a000012c7983 */ /* 0x000ee40000300a00 */
[----:B------:R-:W3:Y:S01]  /*31340*/  LDL.LU.64 R46, [R1+0x8a8] ;  /* 0x0008a800012e7983 */ /* 0x000ee20000300a00 */
[----:B------:R-:W4:Y:S01]  /*31350*/  LDL.LU.64 R48, [R1+0x6d0] ;  /* 0x0006d00001307983 */ /* 0x000f220000300a00 */
[----:B------:R-:W4:Y:S02]  /*31360*/  LDL.LU.64 R50, [R1+0x6d8] ;  /* 0x0006d80001327983 */ /* 0x000f240000300a00 */
[----:B------:R-:W4:Y:S02]  /*31370*/  LDL.LU.64 R52, [R1+0x7f0] ;  /* 0x0007f00001347983 */ /* 0x000f240000300a00 */
[----:B------:R-:W4:Y:S01]  /*31380*/  LDL.LU.64 R54, [R1+0x7f8] ;  /* 0x0007f80001367983 */ /* 0x000f220000300a00 */
[----:B------:R-:W4:Y:S01]  /*31390*/  LDL.LU.64 R56, [R1+0x730] ;  /* 0x0007300001387983 */ /* 0x000f220000300a00 */
[----:B------:R-:W4:Y:S03]  /*313a0*/  LDL.LU.64 R58, [R1+0x738] ;  /* 0x00073800013a7983 */ /* 0x000f260000300a00 */
[----:B0-----:R-:W4:Y:S01]  /*313b0*/  LDL.LU.64 R12, [R1+0x690] ;  /* 0x00069000010c7983 */ /* 0x001f220000300a00 */
[----:B-1----:R-:W4:Y:S02]  /*313c0*/  LDL.LU.64 R14, [R1+0x698] ;  /* 0x00069800010e7983 */ /* 0x002f240000300a00 */
[----:B------:R-:W-:Y:S02]  /*313d0*/  STL.64 [R1+0x3368], R34 ;  /* 0x0033682201007387 */ /* 0x000fe40000100a00 */
[----:B------:R0:W-:Y:S02]  /*313e0*/  STL.64 [R1+0x3360], R32 ;  /* 0x0033602001007387 */ /* 0x0001e40000100a00 */
[----:B0-----:R-:W4:Y:S01]  /*313f0*/  LDL.LU.64 R32, [R1+0x890] ;  /* 0x0008900001207983 */ /* 0x001f220000300a00 */
[----:B------:R-:W4:Y:S02]  /*31400*/  LDL.LU.64 R34, [R1+0x898] ;  /* 0x0008980001227983 */ /* 0x000f240000300a00 */
[----:B------:R-:W4:Y:S02]  /*31410*/  LDL.LU.64 R28, [R1+0x830] ;  /* 0x00083000011c7983 */ /* 0x000f240000300a00 */
[----:B------:R-:W4:Y:S01]  /*31420*/  LDL.LU.64 R30, [R1+0x838] ;  /* 0x00083800011e7983 */ /* 0x000f220000300a00 */
[C---:B--2---:R-:W-:Y:S08]  /*31430*/  HMMA.16816.F32.BF16 R4, R8.reuse, R36, R4 ;  /* 0x000000240804723c */ /* 0x044ff00000041804 */
[C---:B---3--:R-:W-:Y:S01]  /*31440*/  HMMA.16816.F32.BF16 R44, R8.reuse, R40, R44 ;  /* 0x00000028082c723c */ /* 0x048fe2000004182c */
[----:B----4-:R-:W-:Y:S01]  /*31450*/  STL.64 [R1+0x3358], R30 ;  /* 0x0033581e01007387 */ /* 0x010fe20000100a00 */
[----:B------:R0:W-:Y:S03]  /*31460*/  STL.64 [R1+0x3350], R28 ;  /* 0x0033501c01007387 */ /* 0x0001e60000100a00 */
[----:B0-----:R-:W2:Y:S01]  /*31470*/  LDL.LU.64 R28, [R1+0x850] ;  /* 0x00085000011c7983 */ /* 0x001ea20000300a00 */
[----:B------:R-:W2:Y:S02]  /*31480*/  LDL.LU.64 R30, [R1+0x858] ;  /* 0x00085800011e7983 */ /* 0x000ea40000300a00 */
[----:B------:R-:W3:Y:S02]  /*31490*/  LDL.LU.64 R24, [R1+0x820] ;  /* 0x0008200001187983 */ /* 0x000ee40000300a00 */
[----:B------:R-:W3:Y:S01]  /*314a0*/  LDL.LU.64 R26, [R1+0x828] ;  /* 0x00082800011a7983 */ /* 0x000ee20000300a00 */
[----:B------:R-:W4:Y:S01]  /*314b0*/  LDL.LU.64 R16, [R1+0x7b0] ;  /* 0x0007b00001107983 */ /* 0x000f220000300a00 */
[----:B------:R-:W4:Y:S02]  /*314c0*/  LDL.LU.64 R18, [R1+0x7b8] ;  /* 0x0007b80001127983 */ /* 0x000f240000300a00 */
[----:B------:R-:W2:Y:S02]  /*314d0*/  LDL.LU.64 R20, [R1+0x7e0] ;  /* 0x0007e00001147983 */ /* 0x000ea40000300a00 */
[----:B------:R-:W2:Y:S01]  /*314e0*/  LDL.LU.64 R22, [R1+0x7e8] ;  /* 0x0007e80001167983 */ /* 0x000ea20000300a00 */
        /* <DEDUP_REMOVED lines=35> */
[----:B0-----:R-:W2:Y:S01]  /*31720*/  LDL.LU.64 R8, [R1+0x10] ;  /* 0x0000100001087983 */ /* 0x001ea20000300a00 */
[----:B-1----:R-:W3:Y:S01]  /*31730*/  LDL.64 R10, [R1+0x18] ;  /* 0x00001800010a7983 */ /* 0x002ee20000100a00 */
        /* <DEDUP_REMOVED lines=14> */
[C---:B---3--:R-:W-:Y:S08]  /*31820*/  HMMA.16816.F32.BF16 R24, R12.reuse, R40, R24 ;  /* 0x000000280c18723c */ /* 0x048ff00000041818 */
[C---:B----4-:R-:W-:Y:S08]  /*31830*/  HMMA.16816.F32.BF16 R16, R12.reuse, R44, R16 ;  /* 0x0000002c0c10723c */ /* 0x050ff00000041810 */
        /* <DEDUP_REMOVED lines=10> */
[----:B------:R-:W3:Y:S02]  /*318e0*/  LDL.LU.64 R24, [R1+0x3330] ;  /* 0x0033300001187983 */ /* 0x000ee40000300a00 */
[----:B------:R-:W-:Y:S02]  /*318f0*/  STL.64 [R1+0x7b0], R16 ;  /* 0x0007b01001007387 */ /* 0x000fe40000100a00 */
[----:B------:R0:W-:Y:S02]  /*31900*/  STL.64 [R1+0x7b8], R18 ;  /* 0x0007b81201007387 */ /* 0x0001e40000100a00 */
[----:B0-----:R-:W3:Y:S01]  /*31910*/  LDL.LU.64 R18, [R1+0x3328] ;  /* 0x0033280001127983 */ /* 0x001ee20000300a00 */
[----:B------:R-:W3:Y:S02]  /*31920*/  LDL.LU.64 R16, [R1+0x3320] ;  /* 0x0033200001107983 */ /* 0x000ee40000300a00 */
[----:B------:R0:W-:Y:S02]  /*31930*/  STL.64 [R1+0x3300], R46 ;  /* 0x0033002e01007387 */ /* 0x0001e40000100a00 */
[----:B------:R-:W4:Y:S01]  /*31940*/  LDL.LU.64 R44, [R1+0x7c0] ;  /* 0x0007c000012c7983 */ /* 0x000f220000300a00 */
[----:B0-----:R-:W4:Y:S01]  /*31950*/  LDL.LU.64 R46, [R1+0x7c8] ;  /* 0x0007c800012e7983 */ /* 0x001f220000300a00 */
[C---:B------:R-:W-:Y:S01]  /*31960*/  HMMA.16816.F32.BF16 R20, R12.reuse, R52, R20 ;  /* 0x000000340c14723c */ /* 0x040fe20000041814 */
[----:B------:R-:W-:Y:S07]  /*31970*/  STL.64 [R1+0x32f0], R54 ;  /* 0x0032f03601007387 */ /* 0x000fee0000100a00 */
[C---:B----4-:R-:W-:Y:S08]  /*31980*/  HMMA.16816.F32.BF16 R44, R12.reuse, R48, R44 ;  /* 0x000000300c2c723c */ /* 0x050ff0000004182c */
[----:B------:R-:W-:Y:S08]  /*31990*/  HMMA.16816.F32.BF16 R12, R12, R56, R4 ;  /* 0x000000380c0c723c */ /* 0x000ff00000041804 */
[----:B---3--:R-:W-:Y:S07]  /*319a0*/  HMMA.16816.F32.BF16 R4, R16, R10, R24 ;  /* 0x0000000a1004723c */ /* 0x008fee0000041818 */
[----:B------:R-:W-:Y:S01]  /*319b0*/  STL.64 [R1+0x7c0], R44 ;  /* 0x0007c02c01007387 */ /* 0x000fe20000100a00 */
[----:B------:R-:W-:Y:S02]  /*319c0*/  STL.64 [R1+0x7c8], R46 ;  /* 0x0007c82e01007387 */ /* 0x000fe40000100a00 */
[----:B------:R-:W-:Y:S02]  /*319d0*/  STL.64 [R1+0x880], R20 ;  /* 0x0008801401007387 */ /* 0x000fe40000100a00 */
[----:B------:R-:W-:Y:S03]  /*319e0*/  STL.64 [R1+0x888], R22 ;  /* 0x0008881601007387 */ /* 0x000fe60000100a00 */
[----:B------:R-:W-:Y:S01]  /*319f0*/  STL.64 [R1+0x870], R12 ;  /* 0x0008700c01007387 */ /* 0x000fe20000100a00 */
[----:B------:R-:W-:Y:S08]  /*31a00*/  STL.64 [R1+0x878], R14 ;  /* 0x0008780e01007387 */ /* 0x000ff00000100a00 */
[----:B------:R-:W-:-:S02]  /*31a10*/  IMAD.MOV.U32 R3, RZ, RZ, R6 ;  /* 0x000000ffff037224 */ /* 0x000fc400078e0006 */
[----:B------:R2:W-:Y:S02]  /*31a20*/  STL.64 [R1+0x860], R4 ;  /* 0x0008600401007387 */ /* 0x0005e40000100a00 */
[----:B------:R-:W-:Y:S01]  /*31a30*/  IMAD.MOV.U32 R2, RZ, RZ, R7 ;  /* 0x000000ffff027224 */ /* 0x000fe200078e0007 */
[----:B------:R-:W3:Y:S01]  /*31a40*/  LDL.LU R24, [R1+0x420] ;  /* 0x0004200001187983 */ /* 0x000ee20000300800 */
[----:B------:R-:W3:Y:S02]  /*31a50*/  LDL.LU R25, [R1+0x424] ;  /* 0x0004240001197983 */ /* 0x000ee40000300800 */
[----:B------:R-:W3:Y:S02]  /*31a60*/  LDL.LU R26, [R1+0x428] ;  /* 0x00042800011a7983 */ /* 0x000ee40000300800 */
[----:B------:R-:W3:Y:S01]  /*31a70*/  LDL.LU R27, [R1+0x42c] ;  /* 0x00042c00011b7983 */ /* 0x000ee20000300800 */
[----:B--2---:R-:W-:Y:S01]  /*31a80*/  HMMA.16816.F32.BF16 R4, R16, R34, R28 ;  /* 0x000000221004723c */ /* 0x004fe2000004181c */
[----:B------:R0:W-:Y:S01]  /*31a90*/  STL.64 [R1+0x32e8], R10 ;  /* 0x0032e80a01007387 */ /* 0x0001e20000100a00 */
[----:B------:R-:W-:Y:S02]  /*31aa0*/  STL [R1+0x2fa0], R2 ;  /* 0x002fa00201007387 */ /* 0x000fe40000100800 */
[----:B------:R-:W-:Y:S02]  /*31ab0*/  STL [R1+0x2ec4], R3 ;  /* 0x002ec40301007387 */ /* 0x000fe40000100800 */
[----:B------:R-:W2:Y:S11]  /*31ac0*/  LDL.LU R44, [R1+0x410] ;  /* 0x00041000012c7983 */ /* 0x000eb60000300800 */
[----:B------:R-:W-:Y:S06]  /*31ad0*/  @!UPT UIADD3 URZ, URZ, URZ, URZ ;  /* 0x0000003f3f3ff290 */ /* 0x000fec000fffe03f */
[----:B------:R1:W-:Y:S01]  /*31ae0*/  STL.64 [R1+0x850], R4 ;  /* 0x0008500401007387 */ /* 0x0003e20000100a00 */
[----:B------:R4:W-:Y:S02]  /*31af0*/  STL.64 [R1+0x858], R6 ;  /* 0x0008580601007387 */ /* 0x0009e40000100a00 */
        /* <DEDUP_REMOVED lines=20> */
[----:B------:R-:W-:-:S02]  /*31c40*/  IMAD.MOV.U32 R21, RZ, RZ, R38 ;  /* 0x000000ffff157224 */ /* 0x000fc400078e0026 */
[----:B------:R-:W-:Y:S01]  /*31c50*/  IMAD.MOV.U32 R22, RZ, RZ, R39 ;  /* 0x000000ffff167224 */ /* 0x000fe200078e0027 */
[----:B------:R-:W3:Y:S01]  /*31c60*/  LDL.LU R38, [R1+0x331c] ;  /* 0x00331c0001267983 */ /* 0x000ee20000300800 */
[----:B------:R-:W3:Y:S02]  /*31c70*/  LDL.LU R39, [R1+0x3318] ;  /* 0x0033180001277983 */ /* 0x000ee40000300800 */
[----:B------:R-:W2:Y:S02]  /*31c80*/  LDL.LU R23, [R1+0x29c] ;  /* 0x00029c0001177983 */ /* 0x000ea40000300800 */
[----:B-1----:R-:W2:Y:S01]  /*31c90*/  LDL.LU R4, [R1+0x260] ;  /* 0x0002600001047983 */ /* 0x002ea20000300800 */
[----:B------:R-:W2:Y:S01]  /*31ca0*/  LDL.LU R5, [R1+0x264] ;  /* 0x0002640001057983 */ /* 0x000ea20000300800 */
[----:B----4-:R-:W-:Y:S02]  /*31cb0*/  IMAD.MOV.U32 R6, RZ, RZ, R42 ;  /* 0x000000ffff067224 */ /* 0x010fe400078e002a */
[----:B------:R-:W2:Y:S02]  /*31cc0*/  LDL.LU R42, [R1+0x3314] ;  /* 0x00331400012a7983 */ /* 0x000ea40000300800 */
[----:B------:R-:W-:-:S02]  /*31cd0*/  IMAD.MOV.U32 R7, RZ, RZ, R43 ;  /* 0x000000ffff077224 */ /* 0x000fc400078e002b */
[----:B------:R-:W2:Y:S01]  /*31ce0*/  LDL.LU R43, [R1+0x3310] ;  /* 0x00331000012b7983 */ /* 0x000ea20000300800 */
[C---:B---3--:R-:W-:Y:S08]  /*31cf0*/  HMMA.16816.F32.BF16 R24, R16.reuse, R38, R24 ;  /* 0x000000261018723c */ /* 0x048ff00000041818 */
[----:B--2---:R-:W-:Y:S11]  /*31d00*/  HMMA.16816.F32.BF16 R44, R16, R42, R44 ;  /* 0x0000002a102c723c */ /* 0x004ff6000004182c */
[----:B------:R-:W-:Y:S04]  /*31d10*/  @!UPT UIADD3 URZ, URZ, URZ, URZ ;  /* 0x0000003f3f3ff290 */ /* 0x000fe8000fffe03f */
[----:B------:R0:W-:Y:S01]  /*31d20*/  STL.64 [R1+0x840], R24 ;  /* 0x0008401801007387 */ /* 0x0001e20000100a00 */
[----:B------:R-:W-:Y:S02]  /*31d30*/  IMAD.MOV.U32 R56, RZ, RZ, R27 ;  /* 0x000000ffff387224 */ /* 0x000fe400078e001b */
[----:B------:R-:W-:Y:S02]  /*31d40*/  IMAD.MOV.U32 R57, RZ, RZ, R26 ;  /* 0x000000ffff397224 */ /* 0x000fe400078e001a */
[----:B0-----:R-:W-:Y:S02]  /*31d50*/  IMAD.MOV.U32 R24, RZ, RZ, R50 ;  /* 0x000000ffff187224 */ /* 0x001fe400078e0032 */
[----:B------:R-:W-:Y:S01]  /*31d60*/  IMAD.MOV.U32 R25, RZ, RZ, R51 ;  /* 0x000000ffff197224 */ /* 0x000fe200078e0033 */
[----:B------:R-:W2:Y:S01]  /*31d70*/  LDL.LU R50, [R1+0x330c] ;  /* 0x00330c0001327983 */ /* 0x000ea20000300800 */
[----:B------:R-:W2:Y:S02]  /*31d80*/  LDL.LU R51, [R1+0x3308] ;  /* 0x0033080001337983 */ /* 0x000ea40000300800 */
[----:B------:R-:W-:Y:S02]  /*31d90*/  STL [R1+0x2ebc], R56 ;  /* 0x002ebc3801007387 */ /* 0x000fe40000100800 */
[----:B------:R-:W-:Y:S01]  /*31da0*/  STL [R1+0x2eb8], R57 ;  /* 0x002eb83901007387 */ /* 0x000fe20000100800 */
[----:B------:R-:W-:Y:S01]  /*31db0*/  STL.64 [R1+0x800], R44 ;  /* 0x0008002c01007387 */ /* 0x000fe20000100a00 */
[----:B------:R0:W-:Y:S03]  /*31dc0*/  STL.64 [R1+0x808], R46 ;  /* 0x0008082e01007387 */ /* 0x0001e60000100a00 */
[----:B0-----:R-:W3:Y:S01]  /*31dd0*/  LDL.LU.64 R46, [R1+0x3300] ;  /* 0x00330000012e7983 */ /* 0x001ee20000300a00 */
[----:B------:R-:W-:-:S02]  /*31de0*/  IMAD.MOV.U32 R27, RZ, RZ, R0 ;  /* 0x000000ffff1b7224 */ /* 0x000fc400078e0000 */
[----:B------:R-:W4:Y:S02]  /*31df0*/  LDL R2, [R1+0xcb0] ;  /* 0x000cb00001027983 */ /* 0x000f240000100800 */
[----:B------:R-:W-:Y:S01]  /*31e00*/  IMAD.MOV.U32 R26, RZ, RZ, R60 ;  /* 0x000000ffff1a7224 */ /* 0x000fe200078e003c */
[C---:B--2---:R-:W-:Y:S08]  /*31e10*/  HMMA.16816.F32.BF16 R52, R16.reuse, R50, R52 ;  /* 0x000000321034723c */ /* 0x044ff00000041834 */
[C---:B---3--:R-:W-:Y:S11]  /*31e20*/  HMMA.16816.F32.BF16 R28, R16.reuse, R46, R28 ;  /* 0x0000002e101c723c */ /* 0x048ff6000004181c */
[----:B------:R-:W-:Y:S11]  /*31e30*/  @!UPT UIADD3 URZ, URZ, URZ, URZ ;  /* 0x0000003f3f3ff290 */ /* 0x000ff6000fffe03f */
[----:B------:R-:W-:Y:S01]  /*31e40*/  @!UPT UIADD3 URZ, URZ, URZ, URZ ;  /* 0x0000003f3f3ff290 */ /* 0x000fe2000fffe03f */
[----:B------:R0:W-:Y:S01]  /*31e50*/  STL.64 [R1+0x7f0], R28 ;  /* 0x0007f01c01007387 */ /* 0x0001e20000100a00 */
[----:B------:R-:W-:Y:S02]  /*31e60*/  IMAD.MOV.U32 R0, RZ, RZ, R31 ;  /* 0x000000ffff007224 */ /* 0x000fe400078e001f */
[----:B------:R-:W-:Y:S02]  /*31e70*/  IMAD.MOV.U32 R60, RZ, RZ, R30 ;  /* 0x000000ffff3c7224 */ /* 0x000fe400078e001e */
[----:B------:R-:W-:Y:S02]  /*31e80*/  IMAD.MOV.U32 R30, RZ, RZ, R58 ;  /* 0x000000ffff1e7224 */ /* 0x000fe400078e003a */
[----:B------:R-:W-:Y:S01]  /*31e90*/  IMAD.MOV.U32 R31, RZ, RZ, R59 ;  /* 0x000000ffff1f7224 */ /* 0x000fe200078e003b */
[----:B0-----:R-:W2:Y:S01]  /*31ea0*/  LDL.LU R28, [R1+0x240] ;  /* 0x00024000011c7983 */ /* 0x001ea20000300800 */
[----:B------:R-:W2:Y:S02]  /*31eb0*/  LDL.LU R29, [R1+0x244] ;  /* 0x00024400011d7983 */ /* 0x000ea40000300800 */
[----:B------:R-:W3:Y:S02]  /*31ec0*/  LDL.LU R58, [R1+0x32fc] ;  /* 0x0032fc00013a7983 */ /* 0x000ee40000300800 */
[----:B------:R-:W3:Y:S01]  /*31ed0*/  LDL.LU R59, [R1+0x32f8] ;  /* 0x0032f800013b7983 */ /* 0x000ee20000300800 */
[----:B------:R-:W-:Y:S01]  /*31ee0*/  STL [R1+0x2e7c], R0 ;  /* 0x002e7c0001007387 */ /* 0x000fe20000100800 */
[----:B------:R-:W-:Y:S02]  /*31ef0*/  STL [R1+0x2e78], R60 ;  /* 0x002e783c01007387 */ /* 0x000fe40000100800 */
[----:B------:R-:W-:Y:S02]  /*31f00*/  STL.64 [R1+0x7e0], R52 ;  /* 0x0007e03401007387 */ /* 0x000fe40000100a00 */
[----:B------:R0:W-:Y:S02]  /*31f10*/  STL.64 [R1+0x7e8], R54 ;  /* 0x0007e83601007387 */ /* 0x0001e40000100a00 */
[----:B0-----:R-:W2:Y:S02]  /*31f20*/  LDL.LU.64 R54, [R1+0x32f0] ;  /* 0x0032f00001367983 */ /* 0x001ea40000300a00 */
[C---:B--2---:R-:W-:Y:S08]  /*31f30*/  HMMA.16816.F32.BF16 R8, R16.reuse, R54, R8 ;  /* 0x000000361008723c */ /* 0x044ff00000041808 */
[----:B---3--:R-:W-:Y:S11]  /*31f40*/  HMMA.16816.F32.BF16 R16, R16, R58, R20 ;  /* 0x0000003a1010723c */ /* 0x008ff60000041814 */
[----:B------:R-:W-:Y:S05]  /*31f50*/  @!UPT UIADD3 URZ, URZ, URZ, URZ ;  /* 0x0000003f3f3ff290 */ /* 0x000fea000fffe03f */
[----:B------:R-:W-:Y:S02]  /*31f60*/  IMAD.MOV.U32 R60, RZ, RZ, R9 ;  /* 0x000000ffff3c7224 */ /* 0x000fe400078e0009 */
[----:B------:R-:W-:Y:S01]  /*31f70*/  IMAD.MOV.U32 R0, RZ, RZ, R8 ;  /* 0x000000ffff007224 */ /* 0x000fe200078e0008 */
[----:B------:R0:W-:Y:S04]  /*31f80*/  STL.64 [R1+0x7d8], R10 ;  /* 0x0007d80a01007387 */ /* 0x0001e80000100a00 */
[----:B0-----:R-:W2:Y:S01]  /*31f90*/  LDL.LU.64 R10, [R1+0x32e8] ;  /* 0x0032e800010a7983 */ /* 0x001ea20000300a00 */
[----:B------:R-:W-:Y:S02]  /*31fa0*/  STL [R1+0x2fa4], R60 ;  /* 0x002fa43c01007387 */ /* 0x000fe40000100800 */
[----:B------:R0:W-:Y:S02]  /*31fb0*/  STL [R1+0x2ec0], R0 ;  /* 0x002ec00001007387 */ /* 0x0001e40000100800 */
[----:B------:R-:W2:Y:S01]  /*31fc0*/  LDL.LU.64 R22, [R1+0x32e0] ;  /* 0x0032e00001167983 */ /* 0x000ea20000300a00 */
[----:B------:R-:W2:Y:S01]  /*31fd0*/  LDL.LU.64 R20, [R1+0x32d8] ;  /* 0x0032d80001147983 */ /* 0x000ea20000300a00 */
[----:B------:R-:W-:Y:S02]  /*31fe0*/  STL.64 [R1+0x32d0], R58 ;  /* 0x0032d03a01007387 */ /* 0x000fe40000100a00 */
[----:B------:R-:W-:Y:S02]  /*31ff0*/  STL.64 [R1+0x290], R16 ;  /* 0x0002901001007387 */ /* 0x000fe40000100a00 */
[----:B------:R-:W-:Y:S01]  /*32000*/  STL.64 [R1+0x298], R18 ;  /* 0x0002981201007387 */ /* 0x000fe20000100a00 */
[C---:B--2---:R-:W-:Y:S08]  /*32010*/  HMMA.16816.F32.BF16 R12, R20.reuse, R10, R12 ;  /* 0x0000000a140c723c */ /* 0x044ff0000004180c */
[----:B------:R-:W-:Y:S01]  /*32020*/  HMMA.16816.F32.BF16 R4, R20, R34, R4 ;  /* 0x000000221404723c */ /* 0x000fe20000041804 */
[----:B------:R-:W-:-:S02]  /*32030*/  IMAD.MOV.U32 R3, RZ, RZ, R10 ;  /* 0x000000ffff037224 */ /* 0x000fc400078e000a */
[----:B0-----:R-:W-:Y:S11]  /*32040*/  IMAD.MOV.U32 R0, RZ, RZ, R11 ;  /* 0x000000ffff007224 */ /* 0x001ff600078e000b */
[----:B------:R-:W-:Y:S01]  /*32050*/  @!UPT UIADD3 URZ, URZ, URZ, URZ ;  /* 0x0000003f3f3ff290 */ /* 0x000fe2000fffe03f */
[----:B------:R-:W-:Y:S01]  /*32060*/  STL.64 [R1+0x270], R12 ;  /* 0x0002700c01007387 */ /* 0x000fe20000100a00 */
[----:B------:R-:W-:Y:S02]  /*32070*/  STL.64 [R1+0x278], R14 ;  /* 0x0002780e01007387 */ /* 0x000fe40000100a00 */
[----:B------:R-:W2:Y:S05]  /*32080*/  LDL.LU R8, [R1+0x230] ;  /* 0x0002300001087983 */ /* 0x000eaa0000300800 */
[----:B------:R-:W-:Y:S01]  /*32090*/  STL.64 [R1+0x260], R4 ;  /* 0x0002600401007387 */ /* 0x000fe20000100a00 */
[----:B------:R0:W-:Y:S01]  /*320a0*/  STL.64 [R1+0x268], R6 ;  /* 0x0002680601007387 */ /* 0x0001e20000100a00 */
[----:B------:R-:W2:Y:S02]  /*320b0*/  LDL.LU R9, [R1+0x234] ;  /* 0x0002340001097983 */ /* 0x000ea40000300800 */
[----:B------:R-:W2:Y:S02]  /*320c0*/  LDL.LU R10, [R1+0x238] ;  /* 0x00023800010a7983 */ /* 0x000ea40000300800 */
[----:B------:R-:W2:Y:S01]  /*320d0*/  LDL.LU R11, [R1+0x23c] ;  /* 0x00023c00010b7983 */ /* 0x000ea20000300800 */
[----:B------:R-:W3:Y:S01]  /*320e0*/  LDL R33, [R1+0xcbc] ;  /* 0x000cbc0001217983 */ /* 0x000ee20000100800 */
[C---:B0-----:R-:W-:Y:S03]  /*320f0*/  HMMA.16816.F32.BF16 R4, R20.reuse, R38, R24 ;  /* 0x000000261404723c */ /* 0x041fe60000041818 */
[----:B------:R-:W-:Y:S04]  /*32100*/  STL.64 [R1+0x32b8], R34 ;  /* 0x0032b82201007387 */ /* 0x000fe80000100a00 */
[----:B---3--:R-:W-:Y:S01]  /*32110*/  STL [R1+0x32b0], R33 ;  /* 0x0032b02101007387 */ /* 0x008fe20000100800 */
[----:B------:R-:W3:Y:S11]  /*32120*/  LDL.LU R24, [R1+0x70] ;  /* 0x0000700001187983 */ /* 0x000ef60000300800 */
[----:B------:R-:W-:Y:S04]  /*32130*/  @!UPT UIADD3 URZ, URZ, URZ, URZ ;  /* 0x0000003f3f3ff290 */ /* 0x000fe8000fffe03f */
[----:B------:R-:W-:Y:S02]  /*32140*/  STL.64 [R1+0x250], R4 ;  /* 0x0002500401007387 */ /* 0x000fe40000100a00 */
[----:B------:R0:W-:Y:S01]  /*32150*/  STL.64 [R1+0x258], R6 ;  /* 0x0002580601007387 */ /* 0x0001e20000100a00 */
[----:B------:R-:W3:Y:S01]  /*32160*/  LDL.LU R25, [R1+0x74] ;  /* 0x0000740001197983 */ /* 0x000ee20000300800 */
[----:B------:R-:W3:Y:S02]  /*32170*/  LDL.LU R26, [R1+0x78] ;  /* 0x00007800011a7983 */ /* 0x000ee40000300800 */
[----:B------:R-:W3:Y:S02]  /*32180*/  LDL.LU R27, [R1+0x7c] ;  /* 0x00007c00011b7983 */ /* 0x000ee40000300800 */
[----:B------:R-:W3:Y:S01]  /*32190*/  LDL.LU R16, [R1+0x220] ;  /* 0x0002200001107983 */ /* 0x000ee20000300800 */
[----:B------:R-:W3:Y:S01]  /*321a0*/  LDL.LU R17, [R1+0x224] ;  /* 0x0002240001117983 */ /* 0x000ee20000300800 */
[----:B------:R-:W3:Y:S02]  /*321b0*/  LDL.LU R18, [R1+0x228] ;  /* 0x0002280001127983 */ /* 0x000ee40000300800 */
[----:B------:R-:W3:Y:S01]  /*321c0*/  LDL.LU R19, [R1+0x22c] ;  /* 0x00022c0001137983 */ /* 0x000ee20000300800 */
[C---:B0-----:R-:W-:Y:S11]  /*321d0*/  HMMA.16816.F32.BF16 R4, R20.reuse, R42, R28 ;  /* 0x0000002a1404723c */ /* 0x041ff6000004181c */
[----:B------:R-:W-:Y:S11]  /*321e0*/  @!UPT UIADD3 URZ, URZ, URZ, URZ ;  /* 0x0000003f3f3ff290 */ /* 0x000ff6000fffe03f */
[----:B------:R-:W-:Y:S01]  /*321f0*/  @!UPT UIADD3 URZ, URZ, URZ, URZ ;  /* 0x0000003f3f3ff290 */ /* 0x000fe2000fffe03f */
[----:B------:R0:W-:Y:S01]  /*32200*/  STL.64 [R1+0x248], R6 ;  /* 0x0002480601007387 */ /* 0x0001e20000100a00 */
[----:B------:R-:W4:Y:S02]  /*32210*/  LDL.LU R56, [R1+0x210] ;  /* 0x0002100001387983 */ /* 0x000f240000300800 */
[----:B------:R-:W4:Y:S02]  /*32220*/  LDL.LU R57, [R1+0x214] ;  /* 0x0002140001397983 */ /* 0x000f240000300800 */
[----:B------:R-:W4:Y:S01]  /*32230*/  LDL.LU R58, [R1+0x218] ;  /* 0x00021800013a7983 */ /* 0x000f220000300800 */
[----:B------:R-:W4:Y:S01]  /*32240*/  LDL.LU R59, [R1+0x21c] ;  /* 0x00021c00013b7983 */ /* 0x000f220000300800 */
[----:B--2---:R-:W-:Y:S01]  /*32250*/  HMMA.16816.F32.BF16 R8, R20, R46, R8 ;  /* 0x0000002e1408723c */ /* 0x004fe20000041808 */
[----:B------:R-:W-:Y:S02]  /*32260*/  IMAD.MOV.U32 R48, RZ, RZ, R4 ;  /* 0x000000ffff307224 */ /* 0x000fe400078e0004 */
[----:B------:R-:W-:Y:S01]  /*32270*/  IMAD.MOV.U32 R49, RZ, RZ, R5 ;  /* 0x000000ffff317224 */ /* 0x000fe200078e0005 */
[----:B------:R-:W2:Y:S01]  /*32280*/  LDL.LU R4, [R1+0x90] ;  /* 0x0000900001047983 */ /* 0x000ea20000300800 */
[----:B------:R-:W2:Y:S03]  /*32290*/  LDL.LU R5, [R1+0x94] ;  /* 0x0000940001057983 */ /* 0x000ea60000300800 */
        /* <DEDUP_REMOVED lines=9> */
[----:B------:R-:W2:Y:S03]  /*32330*/  LDL.LU R31, [R1+0x6c] ;  /* 0x00006c00011f7983 */ /* 0x000ea60000300800 */
[----:B------:R0:W-:Y:S01]  /*32340*/  STL.64 [R1+0x838], R10 ;  /* 0x0008380a01007387 */ /* 0x0001e20000100a00 */
[----:B------:R-:W-:-:S02]  /*32350*/  IMAD.MOV.U32 R44, RZ, RZ, R8 ;  /* 0x000000ffff2c7224 */ /* 0x000fc400078e0008 */
[----:B------:R-:W-:Y:S02]  /*32360*/  IMAD.MOV.U32 R45, RZ, RZ, R9 ;  /* 0x000000ffff2d7224 */ /* 0x000fe400078e0009 */
[----:B------:R-:W2:Y:S01]  /*32370*/  LDL.LU R8, [R1+0x50] ;  /* 0x0000500001087983 */ /* 0x000ea20000300800 */
[----:B------:R-:W2:Y:S04]  /*32380*/  LDL.LU R9, [R1+0x54] ;  /* 0x0000540001097983 */ /* 0x000ea80000300800 */
[----:B0-----:R-:W2:Y:S01]  /*32390*/  LDL.LU R10, [R1+0x58] ;  /* 0x00005800010a7983 */ /* 0x001ea20000300800 */
[----:B------:R-:W2:Y:S02]  /*323a0*/  LDL.LU R11, [R1+0x5c] ;  /* 0x00005c00010b7983 */ /* 0x000ea40000300800 */
[----:B------:R-:W2:Y:S02]  /*323b0*/  LDL.LU R12, [R1+0x1f0] ;  /* 0x0001f000010c7983 */ /* 0x000ea40000300800 */
[----:B------:R-:W2:Y:S01]  /*323c0*/  LDL.LU R13, [R1+0x1f4] ;  /* 0x0001f400010d7983 */ /* 0x000ea20000300800 */
[----:B------:R-:W2:Y:S01]  /*323d0*/  LDL.LU R14, [R1+0x1f8] ;  /* 0x0001f800010e7983 */ /* 0x000ea20000300800 */
[----:B------:R-:W2:Y:S02]  /*323e0*/  LDL.LU R15, [R1+0x1fc] ;  /* 0x0001fc00010f7983 */ /* 0x000ea40000300800 */
[----:B------:R-:W-:Y:S01]  /*323f0*/  STL [R1+0x2fa8], R44 ;  /* 0x002fa82c01007387 */ /* 0x000fe20000100800 */
[C---:B---3--:R-:W-:Y:S08]  /*32400*/  HMMA.16816.F32.BF16 R16, R20.reuse, R50, R16 ;  /* 0x000000321410723c */ /* 0x048ff00000041810 */
[----:B----4-:R-:W-:Y:S11]  /*32410*/  HMMA.16816.F32.BF16 R56, R20, R54, R56 ;  /* 0x000000361438723c */ /* 0x010ff60000041838 */
[----:B------:R-:W-:Y:S05]  /*32420*/  @!UPT UIADD3 URZ, URZ, URZ, URZ ;  /* 0x0000003f3f3ff290 */ /* 0x000fea000fffe03f */
[----:B------:R-:W-:Y:S01]  /*32430*/  IMAD.MOV.U32 R40, RZ, RZ, R16 ;  /* 0x000000ffff287224 */ /* 0x000fe200078e0010 */
[----:B------:R0:W-:Y:S01]  /*32440*/  STL.64 [R1+0x928], R18 ;  /* 0x0009281201007387 */ /* 0x0001e20000100a00 */
[----:B------:R-:W-:Y:S02]  /*32450*/  IMAD.MOV.U32 R41, RZ, RZ, R17 ;  /* 0x000000ffff297224 */ /* 0x000fe400078e0011 */
[----:B------:R-:W2:Y:S02]  /*32460*/  LDL.LU R16, [R1+0x320] ;  /* 0x0003200001107983 */ /* 0x000ea40000300800 */
[----:B------:R-:W2:Y:S01]  /*32470*/  LDL.LU R17, [R1+0x324] ;  /* 0x0003240001117983 */ /* 0x000ea20000300800 */
[----:B0-----:R-:W2:Y:S01]  /*32480*/  LDL.LU R18, [R1+0x328] ;  /* 0x0003280001127983 */ /* 0x001ea20000300800 */
[----:B------:R-:W-:-:S03]  /*32490*/  IMAD.MOV.U32 R19, RZ, RZ, R61 ;  /* 0x000000ffff137224 */ /* 0x000fc600078e003d */
[----:B------:R0:W-:Y:S01]  /*324a0*/  STL [R1+0xad8], R58 ;  /* 0x000ad83a01007387 */ /* 0x0001e20000100800 */
[----:B------:R-:W-:-:S03]  /*324b0*/  IMAD.MOV.U32 R61, RZ, RZ, R59 ;  /* 0x000000ffff3d7224 */ /* 0x000fc600078e003b */
[----:B0-----:R-:W2:Y:S02]  /*324c0*/  LDL.LU.64 R58, [R1+0x32d0] ;  /* 0x0032d000013a7983 */ /* 0x001ea40000300a00 */
[----:B--2---:R-:W-:Y:S02]  /*324d0*/  HMMA.16816.F32.BF16 R20, R20, R58, R4 ;  /* 0x0000003a1414723c */ /* 0x004fe40000041804 */
[----:B------:R-:W2:Y:S01]  /*324e0*/  LDL.LU.64 R6, [R1+0x32c8] ;  /* 0x0032c80001067983 */ /* 0x000ea20000300a00 */
[----:B------:R-:W2:Y:S11]  /*324f0*/  LDL.LU.64 R4, [R1+0x32c0] ;  /* 0x0032c00001047983 */ /* 0x000eb60000300a00 */
[----:B------:R-:W-:Y:S09]  /*32500*/  @!UPT UIADD3 URZ, URZ, URZ, URZ ;  /* 0x0000003f3f3ff290 */ /* 0x000ff2000fffe03f */
[----:B------:R-:W-:Y:S01]  /*32510*/  STL.64 [R1+0xac0], R20 ;  /* 0x000ac01401007387 */ /* 0x000fe20000100a00 */
[----:B------:R0:W-:Y:S02]  /*32520*/  STL.64 [R1+0xac8], R22 ;  /* 0x000ac81601007387 */ /* 0x0001e40000100a00 */
[----:B0-----:R-:W-:Y:S02]  /*32530*/  IMAD.MOV.U32 R22, RZ, RZ, R3 ;  /* 0x000000ffff167224 */ /* 0x001fe400078e0003 */
[----:B------:R-:W-:-:S07]  /*32540*/  IMAD.MOV.U32 R23, RZ, RZ, R0 ;  /* 0x000000ffff177224 */ /* 0x000fce00078e0000 */
[C---:B--2---:R-:W-:Y:S01]  /*32550*/  HMMA.16816.F32.BF16 R20, R4.reuse, R22, R32 ;  /* 0x000000160414723c */ /* 0x044fe20000041820 */
[----:B------:R-:W2:Y:S01]  /*32560*/  LDL.LU.64 R34, [R1+0x32b8] ;  /* 0x0032b80001227983 */ /* 0x000ea20000300a00 */
[----:B------:R-:W4:Y:S11]  /*32570*/  LDL.LU R33, [R1+0x32b0] ;  /* 0x0032b00001217983 */ /* 0x000f360000300800 */
[----:B------:R-:W-:Y:S10]  /*32580*/  @!UPT UIADD3 URZ, URZ, URZ, URZ ;  /* 0x0000003f3f3ff290 */ /* 0x000ff4000fffe03f */
[----:B------:R0:W-:Y:S01]  /*32590*/  STL.64 [R1+0xc30], R20 ;  /* 0x000c301401007387 */ /* 0x0001e20000100a00 */
[----:B------:R1:W-:Y:S03]  /*325a0*/  STL.64 [R1+0xc38], R22 ;  /* 0x000c381601007387 */ /* 0x0003e60000100a00 */
[----:B0-----:R-:W2:Y:S01]  /*325b0*/  LDL.LU R20, [R1+0x490] ;  /* 0x0004900001147983 */ /* 0x001ea20000300800 */
[C---:B------:R-:W-:Y:S08]  /*325c0*/  HMMA.16816.F32.BF16 R28, R4.reuse, R38, R28 ;  /* 0x00000026041c723c */ /* 0x040ff0000004181c */
[C---:B------:R-:W-:Y:S08]  /*325d0*/  HMMA.16816.F32.BF16 R8, R4.reuse, R42, R8 ;  /* 0x0000002a0408723c */ /* 0x040ff00000041808 */
[C---:B------:R-:W-:Y:S08]  /*325e0*/  HMMA.16816.F32.BF16 R12, R4.reuse, R46, R12 ;  /* 0x0000002e040c723c */ /* 0x040ff0000004180c */
[C---:B--2---:R-:W-:Y:S11]  /*325f0*/  HMMA.16816.F32.BF16 R24, R4.reuse, R34, R24 ;  /* 0x000000220418723c */ /* 0x044ff60000041818 */
[----:B------:R-:W-:Y:S11]  /*32600*/  @!UPT UIADD3 URZ, URZ, URZ, URZ ;  /* 0x0000003f3f3ff290 */ /* 0x000ff6000fffe03f */
[----:B------:R-:W-:Y:S01]  /*32610*/  @!UPT UIADD3 URZ, URZ, URZ, URZ ;  /* 0x0000003f3f3ff290 */ /* 0x000fe2000fffe03f */
[----:B------:R0:W-:Y:S01]  /*32620*/  STL.64 [R1+0xc20], R24 ;  /* 0x000c201801007387 */ /* 0x0001e20000100a00 */
[----:B------:R2:W-:Y:S02]  /*32630*/  STL.64 [R1+0xc28], R26 ;  /* 0x000c281a01007387 */ /* 0x0005e40000100a00 */
[----:B------:R-:W3:Y:S02]  /*32640*/  LDL.LU R21, [R1+0x494] ;  /* 0x0004940001157983 */ /* 0x000ee40000300800 */
[----:B-1----:R-:W3:Y:S01]  /*32650*/  LDL.LU R22, [R1+0x498] ;  /* 0x0004980001167983 */ /* 0x002ee20000300800 */
[----:B------:R-:W3:Y:S04]  /*32660*/  LDL.LU R23, [R1+0x49c] ;  /* 0x00049c0001177983 */ /* 0x000ee80000300800 */
[----:B0-----:R-:W3:Y:S01]  /*32670*/  LDL.LU R24, [R1+0x5d0] ;  /* 0x0005d00001187983 */ /* 0x001ee20000300800 */
[----:B------:R0:W-:Y:S02]  /*32680*/  STL.64 [R1+0xc10], R28 ;  /* 0x000c101c01007387 */ /* 0x0001e40000100a00 */
[----:B------:R1:W-:Y:S02]  /*32690*/  STL.64 [R1+0xc18], R30 ;  /* 0x000c181e01007387 */ /* 0x0003e40000100a00 */
[----:B------:R-:W3:Y:S01]  /*326a0*/  LDL.LU R25, [R1+0x5d4] ;  /* 0x0005d40001197983 */ /* 0x000ee20000300800 */
[----:B--2---:R-:W2:Y:S01]  /*326b0*/  LDL.LU R26, [R1+0x5d8] ;  /* 0x0005d800011a7983 */ /* 0x004ea20000300800 */
[----:B------:R-:W2:Y:S03]  /*326c0*/  LDL.LU R27, [R1+0x5dc] ;  /* 0x0005dc00011b7983 */ /* 0x000ea60000300800 */
[----:B0-----:R-:W2:Y:S01]  /*326d0*/  LDL.LU R28, [R1+0x5c0] ;  /* 0x0005c000011c7983 */ /* 0x001ea20000300800 */
[----:B------:R-:W2:Y:S02]  /*326e0*/  LDL.LU R29, [R1+0x5c4] ;  /* 0x0005c400011d7983 */ /* 0x000ea40000300800 */
[----:B-1----:R-:W2:Y:S02]  /*326f0*/  LDL.LU R30, [R1+0x5c8] ;  /* 0x0005c800011e7983 */ /* 0x002ea40000300800 */
[----:B------:R-:W2:Y:S01]  /*32700*/  LDL.LU R31, [R1+0x5cc] ;  /* 0x0005cc00011f7983 */ /* 0x000ea20000300800 */
[----:B------:R-:W-:Y:S01]  /*32710*/  STL.64 [R1+0xc00], R8 ;  /* 0x000c000801007387 */ /* 0x000fe20000100a00 */
[----:B------:R-:W-:Y:S02]  /*32720*/  STL.64 [R1+0xc08], R10 ;  /* 0x000c080a01007387 */ /* 0x000fe40000100a00 */
[----:B------:R-:W-:Y:S02]  /*32730*/  STL.64 [R1+0xbf0], R12 ;  /* 0x000bf00c01007387 */ /* 0x000fe40000100a00 */
[----:B------:R-:W-:Y:S02]  /*32740*/  STL.64 [R1+0xbf8], R14 ;  /* 0x000bf80e01007387 */ /* 0x000fe40000100a00 */
[----:B----4-:R-:W0:Y:S01]  /*32750*/  LDSM.16.MT88.4 R12, [R33+0x2000] ;  /* 0x00200000210c783b */ /* 0x010e220000004200 */
[C---:B------:R-:W-:Y:S03]  /*32760*/  HMMA.16816.F32.BF16 R16, R4.reuse, R50, R16 ;  /* 0x000000320410723c */ /* 0x040fe60000041810 */
[----:B------:R-:W-:Y:S04]  /*32770*/  LDSM.16.MT88.4 R8, [R2+0x2180] ;  /* 0x002180000208783b */ /* 0x000fe80000004200 */
[----:B0-----:R-:W-:Y:S01]  /*32780*/  STL.64 [R1+0x3288], R14 ;  /* 0x0032880e01007387 */ /* 0x001fe20000100a00 */
[----:B------:R0:W-:Y:S03]  /*32790*/  STL.64 [R1+0x3280], R12 ;  /* 0x0032800c01007387 */ /* 0x0001e60000100a00 */
[----:B0-----:R-:W4:Y:S01]  /*327a0*/  LDL.LU R12, [R1+0x5e0] ;  /* 0x0005e000010c7983 */ /* 0x001f220000300800 */
[----:B------:R-:W4:Y:S02]  /*327b0*/  LDL.LU R13, [R1+0x5e4] ;  /* 0x0005e400010d7983 */ /* 0x000f240000300800 */
[----:B------:R-:W4:Y:S02]  /*327c0*/  LDL.LU R14, [R1+0x5e8] ;  /* 0x0005e800010e7983 */ /* 0x000f240000300800 */
[----:B------:R-:W4:Y:S01]  /*327d0*/  LDL.LU R15, [R1+0x5ec] ;  /* 0x0005ec00010f7983 */ /* 0x000f220000300800 */
[----:B------:R0:W-:Y:S01]  /*327e0*/  STL.64 [R1+0x32a8], R50 ;  /* 0x0032a83201007387 */ /* 0x0001e20000100a00 */
[----:B------:R-:W-:Y:S05]  /*327f0*/  STL.64 [R1+0x32a0], R48 ;  /* 0x0032a03001007387 */ /* 0x000fea0000100a00 */
[----:B------:R-:W-:Y:S02]  /*32800*/  STL.64 [R1+0xbe0], R16 ;  /* 0x000be01001007387 */ /* 0x000fe40000100a00 */
[----:B------:R-:W-:Y:S02]  /*32810*/  STL.64 [R1+0xbe8], R18 ;  /* 0x000be81201007387 */ /* 0x000fe40000100a00 */
[----:B------:R-:W1:Y:S04]  /*32820*/  LDSM.16.MT88.4 R16, [R33+0x2080] ;  /* 0x002080002110783b */ /* 0x000e680000004200 */
[----:B0-----:R-:W2:Y:S04]  /*32830*/  LDL.64 R50, [R1+0x18] ;  /* 0x0000180001327983 */ /* 0x001ea80000100a00 */
[----:B-1----:R-:W-:Y:S01]  /*32840*/  STL.64 [R1+0x3210], R18 ;  /* 0x0032101201007387 */ /* 0x002fe20000100a00 */
[----:B------:R0:W-:Y:S03]  /*32850*/  STL.64 [R1+0x3208], R16 ;  /* 0x0032081001007387 */ /* 0x0001e60000100a00 */
[----:B0-----:R-:W2:Y:S01]  /*32860*/  LDL.LU R16, [R1+0x5f0] ;  /* 0x0005f00001107983 */ /* 0x001ea20000300800 */
[----:B------:R-:W2:Y:S02]  /*32870*/  LDL.LU R17, [R1+0x5f4] ;  /* 0x0005f40001117983 */ /* 0x000ea40000300800 */
[----:B------:R-:W2:Y:S02]  /*32880*/  LDL.LU R18, [R1+0x5f8] ;  /* 0x0005f80001127983 */ /* 0x000ea40000300800 */
[----:B------:R-:W2:Y:S01]  /*32890*/  LDL.LU R19, [R1+0x5fc] ;  /* 0x0005fc0001137983 */ /* 0x000ea20000300800 */
[----:B------:R0:W-:Y:S01]  /*328a0*/  STL.64 [R1+0x3298], R54 ;  /* 0x0032983601007387 */ /* 0x0001e20000100a00 */
[----:B------:R-:W2:Y:S01]  /*328b0*/  LDL.LU R52, [R1+0x480] ;  /* 0x0004800001347983 */ /* 0x000ea20000300800 */
[----:B---3--:R-:W-:Y:S11]  /*328c0*/  HMMA.16816.F32.BF16 R20, R4, R54, R20 ;  /* 0x000000360414723c */ /* 0x008ff60000041814 */
[----:B------:R-:W-:Y:S11]  /*328d0*/  @!UPT UIADD3 URZ, URZ, URZ, URZ ;  /* 0x0000003f3f3ff290 */ /* 0x000ff6000fffe03f */
[----:B------:R-:W-:Y:S01]  /*328e0*/  @!UPT UIADD3 URZ, URZ, URZ, URZ ;  /* 0x0000003f3f3ff290 */ /* 0x000fe2000fffe03f */
[----:B------:R-:W-:Y:S01]  /*328f0*/  STL.64 [R1+0xbd0], R20 ;  /* 0x000bd01401007387 */ /* 0x000fe20000100a00 */
[----:B------:R-:W-:Y:S02]  /*32900*/  STL.64 [R1+0xbd8], R22 ;  /* 0x000bd81601007387 */ /* 0x000fe40000100a00 */
[----:B------:R-:W2:Y:S02]  /*32910*/  LDL.LU R53, [R1+0x484] ;  /* 0x0004840001357983 */ /* 0x000ea40000300800 */
[----:B0-----:R-:W2:Y:S01]  /*32920*/  LDL.LU R54, [R1+0x488] ;  /* 0x0004880001367983 */ /* 0x001ea20000300800 */
[----:B------:R-:W2:Y:S04]  /*32930*/  LDL.LU R55, [R1+0x48c] ;  /* 0x00048c0001377983 */ /* 0x000ea80000300800 */
[----:B------:R-:W0:Y:S04]  /*32940*/  LDSM.16.MT88.4 R20, [R33+0x2100] ;  /* 0x002100002114783b */ /* 0x000e280000004200 */
[----:B0-----:R-:W-:Y:S01]  /*32950*/  STL.64 [R1+0x31e0], R22 ;  /* 0x0031e01601007387 */ /* 0x001fe20000100a00 */
[----:B------:R2:W-:Y:S02]  /*32960*/  STL.64 [R1+0x31d8], R20 ;  /* 0x0031d81401007387 */ /* 0x0005e40000100a00 */
[----:B------:R-:W-:Y:S01]  /*32970*/  STL.64 [R1+0x3290], R58 ;  /* 0x0032903a01007387 */ /* 0x000fe20000100a00 */
[----:B----4-:R-:W-:Y:S01]  /*32980*/  HMMA.16816.F32.BF16 R12, R8, R34, R12 ;  /* 0x00000022080c723c */ /* 0x010fe2000004180c */
[----:B------:R-:W-:-:S02]  /*32990*/  IMAD.MOV.U32 R36, RZ, RZ, R56 ;  /* 0x000000ffff247224 */ /* 0x000fc400078e0038 */
[----:B------:R-:W-:-:S05]  /*329a0*/  IMAD.MOV.U32 R37, RZ, RZ, R57 ;  /* 0x000000ffff257224 */ /* 0x000fca00078e0039 */
[----:B--2---:R-:W-:Y:S01]  /*329b0*/  HMMA.16816.F32.BF16 R20, R4, R58, R52 ;  /* 0x0000003a0414723c */ /* 0x004fe20000041834 */
[----:B------:R-:W0:Y:S11]  /*329c0*/  LDSM.16.MT88.4 R4, [R33+0x2180] ;  /* 0x002180002104783b */ /* 0x000e360000004200 */
[----:B------:R-:W-:Y:S11]  /*329d0*/  @!UPT UIADD3 URZ, URZ, URZ, URZ ;  /* 0x0000003f3f3ff290 */ /* 0x000ff6000fffe03f */
[----:B------:R-:W-:Y:S01]  /*329e0*/  STL.64 [R1+0xa40], R20 ;  /* 0x000a401401007387 */ /* 0x000fe20000100a00 */
[----:B------:R-:W-:Y:S03]  /*329f0*/  STL.64 [R1+0xa48], R22 ;  /* 0x000a481601007387 */ /* 0x000fe60000100a00 */
[----:B0-----:R-:W-:Y:S01]  /*32a00*/  STL.64 [R1+0x3190], R6 ;  /* 0x0031900601007387 */ /* 0x001fe20000100a00 */
[----:B------:R0:W-:Y:S02]  /*32a10*/  STL.64 [R1+0x3188], R4 ;  /* 0x0031880401007387 */ /* 0x0001e40000100a00 */
[C---:B0-----:R-:W-:Y:S11]  /*32a20*/  HMMA.16816.F32.BF16 R4, R8.reuse, R50, R16 ;  /* 0x000000320804723c */ /* 0x041ff60000041810 */
[----:B------:R-:W-:Y:S11]  /*32a30*/  @!UPT UIADD3 URZ, URZ, URZ, URZ ;  /* 0x0000003f3f3ff290 */ /* 0x000ff6000fffe03f */
[----:B------:R-:W-:Y:S01]  /*32a40*/  @!UPT UIADD3 URZ, URZ, URZ, URZ ;  /* 0x0000003f3f3ff290 */ /* 0x000fe2000fffe03f */
[----:B------:R-:W-:Y:S01]  /*32a50*/  STL.64 [R1+0xa10], R4 ;  /* 0x000a100401007387 */ /* 0x000fe20000100a00 */
[----:B------:R0:W-:Y:S02]  /*32a60*/  STL.64 [R1+0xa18], R6 ;  /* 0x000a180601007387 */ /* 0x0001e40000100a00 */
[C---:B0-----:R-:W-:Y:S01]  /*32a70*/  HMMA.16816.F32.BF16 R4, R8.reuse, R38, R24 ;  /* 0x000000260804723c */ /* 0x041fe20000041818 */
[----:B------:R-:W-:Y:S01]  /*32a80*/  STL.64 [R1+0x3278], R34 ;  /* 0x0032782201007387 */ /* 0x000fe20000100a00 */
[----:B------:R-:W-:Y:S02]  /*32a90*/  STL.64 [R1+0xa00], R12 ;  /* 0x000a000c01007387 */ /* 0x000fe40000100a00 */
[----:B------:R-:W-:Y:S02]  /*32aa0*/  STL.64 [R1+0xa08], R14 ;  /* 0x000a080e01007387 */ /* 0x000fe40000100a00 */
[----:B------:R-:W-:Y:S01]  /*32ab0*/  STL.64 [R1+0x3270], R38 ;  /* 0x0032702601007387 */ /* 0x000fe20000100a00 */
[----:B------:R-:W-:Y:S11]  /*32ac0*/  STL.64 [R1+0x3268], R36 ;  /* 0x0032682401007387 */ /* 0x000ff60000100a00 */
[----:B------:R-:W-:Y:S05]  /*32ad0*/  @!UPT UIADD3 URZ, URZ, URZ, URZ ;  /* 0x0000003f3f3ff290 */ /* 0x000fea000fffe03f */
[----:B------:R-:W-:Y:S01]  /*32ae0*/  STL.64 [R1+0x9f0], R4 ;  /* 0x0009f00401007387 */ /* 0x000fe20000100a00 */
[----:B------:R0:W-:Y:S02]  /*32af0*/  STL.64 [R1+0x9f8], R6 ;  /* 0x0009f80601007387 */ /* 0x0001e40000100a00 */
[----:B0-----:R-:W-:Y:S01]  /*32b00*/  HMMA.16816.F32.BF16 R4, R8, R42, R28 ;  /* 0x0000002a0804723c */ /* 0x001fe2000004181c */
[----:B------:R-:W-:Y:S01]  /*32b10*/  STL.64 [R1+0x3260], R42 ;  /* 0x0032602a01007387 */ /* 0x000fe20000100a00 */
[----:B------:R-:W-:Y:S11]  /*32b20*/  STL.64 [R1+0x3258], R40 ;  /* 0x0032582801007387 */ /* 0x000ff60000100a00 */
[----:B------:R-:W-:Y:S10]  /*32b30*/  @!UPT UIADD3 URZ, URZ, URZ, URZ ;  /* 0x0000003f3f3ff290 */ /* 0x000ff4000fffe03f */
[----:B------:R0:W-:Y:S01]  /*32b40*/  STL.64 [R1+0x9e0], R4 ;  /* 0x0009e00401007387 */ /* 0x0001e20000100a00 */
[----:B------:R1:W-:Y:S02]  /*32b50*/  STL.64 [R1+0x9e8], R6 ;  /* 0x0009e80601007387 */ /* 0x0003e40000100a00 */
[----:B------:R-:W2:Y:S02]  /*32b60*/  LDL.LU R24, [R1+0x370] ;  /* 0x0003700001187983 */ /* 0x000ea40000300800 */
[----:B------:R-:W2:Y:S01]  /*32b70*/  LDL.LU R25, [R1+0x374] ;  /* 0x0003740001197983 */ /* 0x000ea20000300800 */
[----:B------:R-:W3:Y:S01]  /*32b80*/  LDL.LU R26, [R1+0x378] ;  /* 0x00037800011a7983 */ /* 0x000ee20000300800 */
[----:B------:R-:W3:Y:S03]  /*32b90*/  LDL.LU R27, [R1+0x37c] ;  /* 0x00037c00011b7983 */ /* 0x000ee60000300800 */
[----:B---3--:R-:W-:Y:S01]  /*32ba0*/  STL.64 [R1+0x3220], R26 ;  /* 0x0032201a01007387 */ /* 0x008fe20000100a00 */
[----:B--2---:R-:W-:Y:S02]  /*32bb0*/  STL.64 [R1+0x3218], R24 ;  /* 0x0032181801007387 */ /* 0x004fe40000100a00 */
[----:B0-----:R-:W2:Y:S02]  /*32bc0*/  LDL.LU R4, [R1+0x390] ;  /* 0x0003900001047983 */ /* 0x001ea40000300800 */
[----:B------:R-:W2:Y:S01]  /*32bd0*/  LDL.LU R5, [R1+0x394] ;  /* 0x0003940001057983 */ /* 0x000ea20000300800 */
[----:B-1----:R-:W3:Y:S01]  /*32be0*/  LDL.LU R6, [R1+0x398] ;  /* 0x0003980001067983 */ /* 0x002ee20000300800 */
[----:B------:R-:W3:Y:S03]  /*32bf0*/  LDL.LU R7, [R1+0x39c] ;  /* 0x00039c0001077983 */ /* 0x000ee60000300800 */
[----:B---3--:R-:W-:Y:S01]  /*32c00*/  STL.64 [R1+0x3230], R6 ;  /* 0x0032300601007387 */ /* 0x008fe20000100a00 */
[----:B--2---:R0:W-:Y:S03]  /*32c10*/  STL.64 [R1+0x3228], R4 ;  /* 0x0032280401007387 */ /* 0x0041e60000100a00 */
[----:B0-----:R-:W2:Y:S01]  /*32c20*/  LDL.LU R4, [R1+0x530] ;  /* 0x0005300001047983 */ /* 0x001ea20000300800 */
[----:B------:R-:W2:Y:S02]  /*32c30*/  LDL.LU R5, [R1+0x534] ;  /* 0x0005340001057983 */ /* 0x000ea40000300800 */
[----:B------:R-:W3:Y:S02]  /*32c40*/  LDL.LU R6, [R1+0x538] ;  /* 0x0005380001067983 */ /* 0x000ee40000300800 */
[----:B------:R-:W3:Y:S02]  /*32c50*/  LDL.LU R7, [R1+0x53c] ;  /* 0x00053c0001077983 */ /* 0x000ee40000300800 */
[----:B------:R-:W-:-:S02]  /*32c60*/  IMAD.MOV.U32 R3, RZ, RZ, R50 ;  /* 0x000000ffff037224 */ /* 0x000fc400078e0032 */
[----:B------:R-:W-:Y:S01]  /*32c70*/  IMAD.MOV.U32 R0, RZ, RZ, R51 ;  /* 0x000000ffff007224 */ /* 0x000fe200078e0033 */
[----:B---3--:R-:W-:Y:S01]  /*32c80*/  STL.64 [R1+0x3240], R6 ;  /* 0x0032400601007387 */ /* 0x008fe20000100a00 */
[----:B--2---:R0:W-:Y:S03]  /*32c90*/  STL.64 [R1+0x3238], R4 ;  /* 0x0032380401007387 */ /* 0x0041e60000100a00 */
[----:B0-----:R-:W2:Y:S01]  /*32ca0*/  LDL.LU R4, [R1+0x540] ;  /* 0x0005400001047983 */ /* 0x001ea20000300800 */
[----:B------:R-:W2:Y:S02]  /*32cb0*/  LDL.LU R5, [R1+0x544] ;  /* 0x0005440001057983 */ /* 0x000ea40000300800 */
[----:B------:R-:W3:Y:S02]  /*32cc0*/  LDL.LU R6, [R1+0x548] ;  /* 0x0005480001067983 */ /* 0x000ee40000300800 */
[----:B------:R-:W3:Y:S01]  /*32cd0*/  LDL.LU R7, [R1+0x54c] ;  /* 0x00054c0001077983 */ /* 0x000ee20000300800 */
        /* <DEDUP_REMOVED lines=28> */
[----:B---3--:R-:W-:Y:S01]  /*32ea0*/  STL.64 [R1+0x3250], R6 ;  /* 0x0032500601007387 */ /* 0x008fe20000100a00 */
[----:B--2---:R0:W-:Y:S03]  /*32eb0*/  STL.64 [R1+0x3248], R4 ;  /* 0x0032480401007387 */ /* 0x0041e60000100a00 */
[----:B0-----:R-:W2:Y:S01]  /*32ec0*/  LDL.LU R4, [R1+0x550] ;  /* 0x0005500001047983 */ /* 0x001ea20000300800 */
[----:B------:R-:W2:Y:S02]  /*32ed0*/  LDL.LU R5, [R1+0x554] ;  /* 0x0005540001057983 */ /* 0x000ea40000300800 */
[----:B------:R-:W2:Y:S02]  /*32ee0*/  LDL.LU R6, [R1+0x558] ;  /* 0x0005580001067983 */ /* 0x000ea40000300800 */
[----:B------:R-:W2:Y:S01]  /*32ef0*/  LDL.LU R7, [R1+0x55c] ;  /* 0x00055c0001077983 */ /* 0x000ea20000300800 */
[----:B------:R-:W3:Y:S01]  /*32f00*/  LDL.LU R24, [R1+0x520] ;  /* 0x0005200001187983 */ /* 0x000ee20000300800 */
[----:B------:R-:W3:Y:S02]  /*32f10*/  LDL.LU R25, [R1+0x524] ;  /* 0x0005240001197983 */ /* 0x000ee40000300800 */
[----:B------:R-:W3:Y:S01]  /*32f20*/  LDL.LU R26, [R1+0x528] ;  /* 0x00052800011a7983 */ /* 0x000ee20000300800 */
[C---:B----4-:R-:W-:Y:S01]  /*32f30*/  HMMA.16816.F32.BF16 R48, R8.reuse, R46, R48 ;  /* 0x0000002e0830723c */ /* 0x050fe20000041830 */
[----:B------:R-:W3:Y:S01]  /*32f40*/  LDL.LU R27, [R1+0x52c] ;  /* 0x00052c00011b7983 */ /* 0x000ee20000300800 */
[----:B------:R-:W4:Y:S02]  /*32f50*/  LDL.LU R20, [R1+0x380] ;  /* 0x0003800001147983 */ /* 0x000f240000300800 */
[----:B------:R-:W4:Y:S02]  /*32f60*/  LDL.LU R21, [R1+0x384] ;  /* 0x0003840001157983 */ /* 0x000f240000300800 */
[----:B------:R-:W4:Y:S01]  /*32f70*/  LDL.LU R22, [R1+0x388] ;  /* 0x0003880001167983 */ /* 0x000f220000300800 */
[----:B------:R-:W4:Y:S01]  /*32f80*/  LDL.LU R23, [R1+0x38c] ;  /* 0x00038c0001177983 */ /* 0x000f220000300800 */
        /* <DEDUP_REMOVED lines=8> */
[----:B------:R-:W-:Y:S01]  /*33010*/  STL.64 [R1+0x9d0], R48 ;  /* 0x0009d03001007387 */ /* 0x000fe20000100a00 */
[----:B------:R0:W-:Y:S03]  /*33020*/  STL.64 [R1+0x9d8], R50 ;  /* 0x0009d83201007387 */ /* 0x0001e60000100a00 */
[----:B0-----:R-:W2:Y:S01]  /*33030*/  LDL.LU.64 R50, [R1+0x32a8] ;  /* 0x0032a80001327983 */ /* 0x001ea20000300a00 */
[----:B------:R-:W3:Y:S01]  /*33040*/  LDL.LU.64 R48, [R1+0x32a0] ;  /* 0x0032a00001307983 */ /* 0x000ee20000300a00 */
[C---:B--2---:R-:W-:Y:S11]  /*33050*/  HMMA.16816.F32.BF16 R52, R8.reuse, R50, R52 ;  /* 0x000000320834723c */ /* 0x044ff60000041834 */
[----:B------:R-:W-:Y:S11]  /*33060*/  @!UPT UIADD3 URZ, URZ, URZ, URZ ;  /* 0x0000003f3f3ff290 */ /* 0x000ff6000fffe03f */
[----:B------:R-:W-:Y:S01]  /*33070*/  @!UPT UIADD3 URZ, URZ, URZ, URZ ;  /* 0x0000003f3f3ff290 */ /* 0x000fe2000fffe03f */
[----:B------:R-:W-:Y:S01]  /*33080*/  STL.64 [R1+0x9c0], R52 ;  /* 0x0009c03401007387 */ /* 0x000fe20000100a00 */
[----:B------:R0:W-:Y:S03]  /*33090*/  STL.64 [R1+0x9c8], R54 ;  /* 0x0009c83601007387 */ /* 0x0001e60000100a00 */
[----:B0-----:R-:W2:Y:S02]  /*330a0*/  LDL.LU.64 R54, [R1+0x3298] ;  /* 0x0032980001367983 */ /* 0x001ea40000300a00 */
[C---:B--2---:R-:W-:Y:S11]  /*330b0*/  HMMA.16816.F32.BF16 R56, R8.reuse, R54, R56 ;  /* 0x000000360838723c */ /* 0x044ff60000041838 */
[----:B------:R-:W-:Y:S11]  /*330c0*/  @!UPT UIADD3 URZ, URZ, URZ, URZ ;  /* 0x0000003f3f3ff290 */ /* 0x000ff6000fffe03f */
[----:B------:R-:W-:Y:S01]  /*330d0*/  @!UPT UIADD3 URZ, URZ, URZ, URZ ;  /* 0x0000003f3f3ff290 */ /* 0x000fe2000fffe03f */
[----:B------:R-:W-:Y:S01]  /*330e0*/  STL.64 [R1+0x9b0], R56 ;  /* 0x0009b03801007387 */ /* 0x000fe20000100a00 */
[----:B------:R-:W-:Y:S02]  /*330f0*/  IMAD.MOV.U32 R53, RZ, RZ, R58 ;  /* 0x000000ffff357224 */ /* 0x000fe400078e003a */
[----:B------:R-:W-:Y:S02]  /*33100*/  IMAD.MOV.U32 R52, RZ, RZ, R59 ;  /* 0x000000ffff347224 */ /* 0x000fe400078e003b */
[----:B------:R-:W2:Y:S03]  /*33110*/  LDL.LU.64 R58, [R1+0x3290] ;  /* 0x00329000013a7983 */ /* 0x000ea60000300a00 */
[----:B------:R-:W-:Y:S02]  /*33120*/  STL [R1+0x2e34], R52 ;  /* 0x002e343401007387 */ /* 0x000fe40000100800 */
[----:B------:R-:W-:Y:S01]  /*33130*/  STL [R1+0x2e30], R53 ;  /* 0x002e303501007387 */ /* 0x000fe20000100800 */
[----:B--2---:R-:W-:Y:S01]  /*33140*/  HMMA.16816.F32.BF16 R8, R8, R58, R12 ;  /* 0x0000003a0808723c */ /* 0x004fe2000004180c */
[----:B------:R-:W2:Y:S01]  /*33150*/  LDL.LU.64 R14, [R1+0x3288] ;  /* 0x00328800010e7983 */ /* 0x000ea20000300a00 */
[----:B------:R-:W2:Y:S11]  /*33160*/  LDL.LU.64 R12, [R1+0x3280] ;  /* 0x00328000010c7983 */ /* 0x000eb60000300a00 */
[----:B------:R-:W-:Y:S10]  /*33170*/  @!UPT UIADD3 URZ, URZ, URZ, URZ ;  /* 0x0000003f3f3ff290 */ /* 0x000ff4000fffe03f */
[----:B------:R-:W-:Y:S01]  /*33180*/  STL.64 [R1+0x890], R8 ;  /* 0x0008900801007387 */ /* 0x000fe20000100a00 */
[----:B------:R0:W-:Y:S02]  /*33190*/  STL.64 [R1+0x898], R10 ;  /* 0x0008980a01007387 */ /* 0x0001e40000100a00 */
[----:B0-----:R-:W-:Y:S02]  /*331a0*/  IMAD.MOV.U32 R10, RZ, RZ, R3 ;  /* 0x000000ffff0a7224 */ /* 0x001fe400078e0003 */
[----:B------:R-:W-:-:S07]  /*331b0*/  IMAD.MOV.U32 R11, RZ, RZ, R0 ;  /* 0x000000ffff0b7224 */ /* 0x000fce00078e0000 */
        /* <DEDUP_REMOVED lines=17> */
[----:B------:R0:W-:Y:S02]  /*332d0*/  STL [R1+0x968], R42 ;  /* 0x0009682a01007387 */ /* 0x0001e40000100800 */
[----:B------:R-:W-:Y:S02]  /*332e0*/  IMAD.MOV.U32 R52, RZ, RZ, R43 ;  /* 0x000000ffff347224 */ /* 0x000fe400078e002b */
[----:B0-----:R-:W2:Y:S01]  /*332f0*/  LDL.LU.64 R42, [R1+0x3260] ;  /* 0x00326000012a7983 */ /* 0x001ea20000300a00 */
[----:B------:R-:W3:Y:S01]  /*33300*/  LDL.LU.64 R40, [R1+0x3258] ;  /* 0x0032580001287983 */ /* 0x000ee20000300a00 */
[C---:B--2---:R-:W-:Y:S11]  /*33310*/  HMMA.16816.F32.BF16 R4, R12.reuse, R42, R4 ;  /* 0x0000002a0c04723c */ /* 0x044ff60000041804 */
[----:B------:R-:W-:Y:S11]  /*33320*/  @!UPT UIADD3 URZ, URZ, URZ, URZ ;  /* 0x0000003f3f3ff290 */ /* 0x000ff6000fffe03f */
[----:B------:R-:W-:Y:S01]  /*33330*/  @!UPT UIADD3 URZ, URZ, URZ, URZ ;  /* 0x0000003f3f3ff290 */ /* 0x000fe2000fffe03f */
[----:B------:R-:W-:Y:S01]  /*33340*/  STL [R1+0x954], R5 ;  /* 0x0009540501007387 */ /* 0x000fe20000100800 */
[----:B------:R0:W-:Y:S02]  /*33350*/  STL.64 [R1+0x958], R6 ;  /* 0x0009580601007387 */ /* 0x0001e40000100a00 */
[----:B------:R-:W-:Y:S01]  /*33360*/  IMAD.MOV.U32 R53, RZ, RZ, R4 ;  /* 0x000000ffff357224 */ /* 0x000fe200078e0004 */
        /* <DEDUP_REMOVED lines=10> */
[C---:B--2---:R-:W-:Y:S08]  /*33410*/  HMMA.16816.F32.BF16 R4, R12.reuse, R50, R4 ;  /* 0x000000320c04723c */ /* 0x044ff00000041804 */
[----:B------:R-:W-:Y:S11]  /*33420*/  HMMA.16816.F32.BF16 R12, R12, R58, R16 ;  /* 0x0000003a0c0c723c */ /* 0x000ff60000041810 */
[----:B------:R-:W-:Y:S04]  /*33430*/  @!UPT UIADD3 URZ, URZ, URZ, URZ ;  /* 0x0000003f3f3ff290 */ /* 0x000fe8000fffe03f */
[----:B------:R-:W-:Y:S01]  /*33440*/  STL.64 [R1+0x930], R4 ;  /* 0x0009300401007387 */ /* 0x000fe20000100a00 */
[----:B------:R0:W-:Y:S03]  /*33450*/  STL.64 [R1+0x938], R6 ;  /* 0x0009380601007387 */ /* 0x0001e60000100a00 */
[----:B0-----:R-:W2:Y:S01]  /*33460*/  LDL.LU.64 R6, [R1+0x3230] ;  /* 0x0032300001067983 */ /* 0x001ea20000300a00 */
[----:B------:R-:W2:Y:S02]  /*33470*/  LDL.LU.64 R4, [R1+0x3228] ;  /* 0x0032280001047983 */ /* 0x000ea40000300a00 */
[----:B------:R-:W3:Y:S02]  /*33480*/  LDL R57, [R1+0xcb4] ;  /* 0x000cb40001397983 */ /* 0x000ee40000100800 */
[----:B------:R-:W-:Y:S01]  /*33490*/  STL.64 [R1+0x580], R24 ;  /* 0x0005801801007387 */ /* 0x000fe20000100a00 */
[----:B------:R0:W-:Y:S04]  /*334a0*/  STL.64 [R1+0x588], R26 ;  /* 0x0005881a01007387 */ /* 0x0001e80000100a00 */
[----:B0-----:R-:W2:Y:S01]  /*334b0*/  LDL.LU.64 R26, [R1+0x3220] ;  /* 0x00322000011a7983 */ /* 0x001ea20000300a00 */
[----:B------:R-:W2:Y:S02]  /*334c0*/  LDL.LU.64 R24, [R1+0x3218] ;  /* 0x0032180001187983 */ /* 0x000ea40000300a00 */
[----:B------:R-:W-:Y:S02]  /*334d0*/  STL.64 [R1+0x3200], R54 ;  /* 0x0032003601007387 */ /* 0x000fe40000100a00 */
[----:B------:R0:W-:Y:S02]  /*334e0*/  STL.64 [R1+0x31f8], R52 ;  /* 0x0031f83401007387 */ /* 0x0001e40000100a00 */
[----:B0-----:R-:W2:Y:S01]  /*334f0*/  LDL.LU R52, [R1+0x3a0] ;  /* 0x0003a00001347983 */ /* 0x001ea20000300800 */
[----:B------:R-:W2:Y:S02]  /*33500*/  LDL.LU R53, [R1+0x3a4] ;  /* 0x0003a40001357983 */ /* 0x000ea40000300800 */
[----:B------:R-:W2:Y:S02]  /*33510*/  LDL.LU R54, [R1+0x3a8] ;  /* 0x0003a80001367983 */ /* 0x000ea40000300800 */
[----:B------:R-:W2:Y:S01]  /*33520*/  LDL.LU R55, [R1+0x3ac] ;  /* 0x0003ac0001377983 */ /* 0x000ea20000300800 */
[----:B------:R-:W2:Y:S01]  /*33530*/  LDL.LU.64 R18, [R1+0x3210] ;  /* 0x0032100001127983 */ /* 0x000ea20000300a00 */
[----:B------:R-:W2:Y:S02]  /*33540*/  LDL.LU.64 R16, [R1+0x3208] ;  /* 0x0032080001107983 */ /* 0x000ea40000300a00 */
[----:B------:R-:W-:Y:S01]  /*33550*/  STL.64 [R1+0x31f0], R58 ;  /* 0x0031f03a01007387 */ /* 0x000fe20000100a00 */
[----:B---3--:R-:W-:Y:S01]  /*33560*/  STL [R1+0x31e8], R57 ;  /* 0x0031e83901007387 */ /* 0x008fe20000100800 */
[----:B------:R-:W-:Y:S02]  /*33570*/  STL.64 [R1+0x540], R12 ;  /* 0x0005400c01007387 */ /* 0x000fe40000100a00 */
[----:B------:R2:W-:Y:S02]  /*33580*/  STL.64 [R1+0x548], R14 ;  /* 0x0005480e01007387 */ /* 0x0005e40000100a00 */
[----:B------:R-:W3:Y:S01]  /*33590*/  LDL R3, [R1+0xcb8] ;  /* 0x000cb80001037983 */ /* 0x000ee20000100800 */
[C---:B--2---:R-:W-:Y:S08]  /*335a0*/  HMMA.16816.F32.BF16 R12, R16.reuse, R10, R52 ;  /* 0x0000000a100c723c */ /* 0x044ff00000041834 */
[C---:B------:R-:W-:Y:S08]  /*335b0*/  HMMA.16816.F32.BF16 R8, R16.reuse, R34, R4 ;  /* 0x000000221008723c */ /* 0x040ff00000041804 */
[C---:B----4-:R-:W-:Y:S07]  /*335c0*/  HMMA.16816.F32.BF16 R4, R16.reuse, R38, R20 ;  /* 0x000000261004723c */ /* 0x050fee0000041814 */
[----:B------:R-:W-:Y:S01]  /*335d0*/  STL.64 [R1+0x530], R12 ;  /* 0x0005300c01007387 */ /* 0x000fe20000100a00 */
[----:B------:R-:W-:Y:S02]  /*335e0*/  STL.64 [R1+0x538], R14 ;  /* 0x0005380e01007387 */ /* 0x000fe40000100a00 */
[----:B------:R-:W-:Y:S05]  /*335f0*/  STL.64 [R1+0x31d0], R38 ;  /* 0x0031d02601007387 */ /* 0x000fea0000100a00 */
[----:B------:R-:W-:Y:S01]  /*33600*/  STL.64 [R1+0x520], R8 ;  /* 0x0005200801007387 */ /* 0x000fe20000100a00 */
[----:B------:R0:W-:Y:S01]  /*33610*/  STL.64 [R1+0x528], R10 ;  /* 0x0005280a01007387 */ /* 0x0001e20000100a00 */
[----:B------:R-:W-:Y:S06]  /*33620*/  STL.64 [R1+0x31c8], R36 ;  /* 0x0031c82401007387 */ /* 0x000fec0000100a00 */
[----:B------:R-:W-:Y:S02]  /*33630*/  STL.64 [R1+0x490], R4 ;  /* 0x0004900401007387 */ /* 0x000fe40000100a00 */
[----:B------:R1:W-:Y:S01]  /*33640*/  STL.64 [R1+0x498], R6 ;  /* 0x0004980601007387 */ /* 0x0003e20000100a00 */
[C---:B0-----:R-:W-:Y:S08]  /*33650*/  HMMA.16816.F32.BF16 R8, R16.reuse, R42, R24 ;  /* 0x0000002a1008723c */ /* 0x041ff00000041818 */
[C---:B-1----:R-:W-:Y:S01]  /*33660*/  HMMA.16816.F32.BF16 R4, R16.reuse, R46, R28 ;  /* 0x0000002e1004723c */ /* 0x042fe2000004181c */
[----:B------:R-:W-:Y:S11]  /*33670*/  STL.64 [R1+0x31c0], R46 ;  /* 0x0031c02e01007387 */ /* 0x000ff60000100a00 */
[----:B------:R-:W-:Y:S03]  /*33680*/  @!UPT UIADD3 URZ, URZ, URZ, URZ ;  /* 0x0000003f3f3ff290 */ /* 0x000fe6000fffe03f */
[----:B------:R-:W-:Y:S01]  /*33690*/  STL.64 [R1+0x480], R8 ;  /* 0x0004800801007387 */ /* 0x000fe20000100a00 */
[----:B------:R-:W-:Y:S02]  /*336a0*/  STL.64 [R1+0x488], R10 ;  /* 0x0004880a01007387 */ /* 0x000fe40000100a00 */
[----:B------:R-:W-:Y:S05]  /*336b0*/  STL [R1+0x31b8], R45 ;  /* 0x0031b82d01007387 */ /* 0x000fea0000100800 */
[----:B------:R-:W-:Y:S01]  /*336c0*/  STL.64 [R1+0x470], R4 ;  /* 0x0004700401007387 */ /* 0x000fe20000100a00 */
[----:B------:R-:W-:Y:S01]  /*336d0*/  STL.64 [R1+0x478], R6 ;  /* 0x0004780601007387 */ /* 0x000fe20000100a00 */
[----:B------:R-:W2:Y:S02]  /*336e0*/  LDL.LU R24, [R1+0x180] ;  /* 0x0001800001187983 */ /* 0x000ea40000300800 */
[----:B------:R-:W2:Y:S02]  /*336f0*/  LDL.LU R25, [R1+0x184] ;  /* 0x0001840001197983 */ /* 0x000ea40000300800 */
[----:B------:R-:W4:Y:S01]  /*33700*/  LDL.LU R26, [R1+0x188] ;  /* 0x00018800011a7983 */ /* 0x000f220000300800 */
[----:B------:R-:W4:Y:S04]  /*33710*/  LDL.LU R27, [R1+0x18c] ;  /* 0x00018c00011b7983 */ /* 0x000f280000300800 */
[----:B----4-:R-:W-:Y:S01]  /*33720*/  STL.64 [R1+0x31a0], R26 ;  /* 0x0031a01a01007387 */ /* 0x010fe20000100a00 */
[----:B--2---:R0:W-:Y:S03]  /*33730*/  STL.64 [R1+0x3198], R24 ;  /* 0x0031981801007387 */ /* 0x0041e60000100a00 */
[----:B0-----:R-:W2:Y:S01]  /*33740*/  LDL.LU R24, [R1+0x190] ;  /* 0x0001900001187983 */ /* 0x001ea20000300800 */
[----:B------:R-:W2:Y:S02]  /*33750*/  LDL.LU R25, [R1+0x194] ;  /* 0x0001940001197983 */ /* 0x000ea40000300800 */
[----:B------:R-:W4:Y:S02]  /*33760*/  LDL.LU R26, [R1+0x198] ;  /* 0x00019800011a7983 */ /* 0x000f240000300800 */
[----:B------:R-:W4:Y:S01]  /*33770*/  LDL.LU R27, [R1+0x19c] ;  /* 0x00019c00011b7983 */ /* 0x000f220000300800 */
[----:B------:R-:W2:Y:S01]  /*33780*/  LDL.LU R44, [R1+0x1b0] ;  /* 0x0001b000012c7983 */ /* 0x000ea20000300800 */
        /* <DEDUP_REMOVED lines=23> */
[----:B----4-:R-:W-:Y:S01]  /*33900*/  STL.64 [R1+0x31b0], R26 ;  /* 0x0031b01a01007387 */ /* 0x010fe20000100a00 */
[----:B--2---:R0:W-:Y:S03]  /*33910*/  STL.64 [R1+0x31a8], R24 ;  /* 0x0031a81801007387 */ /* 0x0041e60000100a00 */
[----:B0-----:R-:W2:Y:S01]  /*33920*/  LDL.LU R24, [R1+0x1a0] ;  /* 0x0001a00001187983 */ /* 0x001ea20000300800 */
[----:B------:R-:W2:Y:S02]  /*33930*/  LDL.LU R25, [R1+0x1a4] ;  /* 0x0001a40001197983 */ /* 0x000ea40000300800 */
[----:B------:R-:W2:Y:S02]  /*33940*/  LDL.LU R26, [R1+0x1a8] ;  /* 0x0001a800011a7983 */ /* 0x000ea40000300800 */
[----:B------:R-:W2:Y:S01]  /*33950*/  LDL.LU R27, [R1+0x1ac] ;  /* 0x0001ac00011b7983 */ /* 0x000ea20000300800 */
[----:B------:R-:W4:Y:S01]  /*33960*/  LDL.LU R4, [R1+0x40] ;  /* 0x0000400001047983 */ /* 0x000f220000300800 */
[----:B------:R-:W4:Y:S02]  /*33970*/  LDL.LU R5, [R1+0x44] ;  /* 0x0000440001057983 */ /* 0x000f240000300800 */
[----:B------:R-:W4:Y:S02]  /*33980*/  LDL.LU R6, [R1+0x48] ;  /* 0x0000480001067983 */ /* 0x000f240000300800 */
[----:B------:R-:W4:Y:S01]  /*33990*/  LDL.LU R7, [R1+0x4c] ;  /* 0x00004c0001077983 */ /* 0x000f220000300800 */
[----:B------:R-:W2:Y:S01]  /*339a0*/  LDL.LU R28, [R1+0x20] ;  /* 0x00002000011c7983 */ /* 0x000ea20000300800 */
[----:B------:R-:W2:Y:S02]  /*339b0*/  LDL.LU R29, [R1+0x24] ;  /* 0x00002400011d7983 */ /* 0x000ea40000300800 */
[----:B------:R-:W2:Y:S02]  /*339c0*/  LDL.LU R30, [R1+0x28] ;  /* 0x00002800011e7983 */ /* 0x000ea40000300800 */
[----:B------:R-:W2:Y:S01]  /*339d0*/  LDL.LU R31, [R1+0x2c] ;  /* 0x00002c00011f7983 */ /* 0x000ea20000300800 */
[C---:B---3--:R-:W-:Y:S01]  /*339e0*/  HMMA.16816.F32.BF16 R52, R16.reuse, R50, R52 ;  /* 0x000000321034723c */ /* 0x048fe20000041834 */
[----:B------:R-:W3:Y:S01]  /*339f0*/  LDL.LU R8, [R1+0x30] ;  /* 0x0000300001087983 */ /* 0x000ee20000300800 */
[----:B------:R-:W3:Y:S02]  /*33a00*/  LDL.LU R9, [R1+0x34] ;  /* 0x0000340001097983 */ /* 0x000ee40000300800 */
[----:B------:R-:W3:Y:S02]  /*33a10*/  LDL.LU R10, [R1+0x38] ;  /* 0x00003800010a7983 */ /* 0x000ee40000300800 */
[----:B------:R-:W3:Y:S01]  /*33a20*/  LDL.LU R11, [R1+0x3c] ;  /* 0x00003c00010b7983 */ /* 0x000ee20000300800 */
[----:B--2---:R0:W-:Y:S01]  /*33a30*/  STL.64 [R1+0x3180], R30 ;  /* 0x0031801e01007387 */ /* 0x0041e20000100a00 */
[----:B------:R-:W-:Y:S03]  /*33a40*/  STL.64 [R1+0x3178], R28 ;  /* 0x0031781c01007387 */ /* 0x000fe60000100a00 */
[----:B0-----:R-:W2:Y:S11]  /*33a50*/  LDL.64 R30, [R1+0x18] ;  /* 0x00001800011e7983 */ /* 0x001eb60000100a00 */
[----:B------:R-:W-:Y:S01]  /*33a60*/  @!UPT UIADD3 URZ, URZ, URZ, URZ ;  /* 0x0000003f3f3ff290 */ /* 0x000fe2000fffe03f */
[----:B------:R-:W-:Y:S02]  /*33a70*/  STL.64 [R1+0x440], R52 ;  /* 0x0004403401007387 */ /* 0x000fe40000100a00 */
[----:B------:R0:W-:Y:S02]  /*33a80*/  STL.64 [R1+0x448], R54 ;  /* 0x0004483601007387 */ /* 0x0001e40000100a00 */
[----:B0-----:R-:W2:Y:S01]  /*33a90*/  LDL.LU.64 R54, [R1+0x3200] ;  /* 0x0032000001367983 */ /* 0x001ea20000300a00 */
[----:B------:R-:W3:Y:S01]  /*33aa0*/  LDL.LU.64 R52, [R1+0x31f8] ;  /* 0x0031f80001347983 */ /* 0x000ee20000300a00 */
[C---:B--2---:R-:W-:Y:S11]  /*33ab0*/  HMMA.16816.F32.BF16 R56, R16.reuse, R54, R56 ;  /* 0x000000361038723c */ /* 0x044ff60000041838 */
[----:B------:R-:W-:Y:S11]  /*33ac0*/  @!UPT UIADD3 URZ, URZ, URZ, URZ ;  /* 0x0000003f3f3ff290 */ /* 0x000ff6000fffe03f */
[----:B------:R-:W-:Y:S01]  /*33ad0*/  @!UPT UIADD3 URZ, URZ, URZ, URZ ;  /* 0x0000003f3f3ff290 */ /* 0x000fe2000fffe03f */
[----:B------:R-:W-:Y:S01]  /*33ae0*/  STL.64 [R1+0x230], R56 ;  /* 0x0002303801007387 */ /* 0x000fe20000100a00 */
[----:B------:R0:W-:Y:S03]  /*33af0*/  STL.64 [R1+0x238], R58 ;  /* 0x0002383a01007387 */ /* 0x0001e60000100a00 */
[----:B0-----:R-:W2:Y:S01]  /*33b00*/  LDL.LU.64 R58, [R1+0x31f0] ;  /* 0x0031f000013a7983 */ /* 0x001ea20000300a00 */
[----:B------:R-:W3:Y:S01]  /*33b10*/  LDL.LU R57, [R1+0x31e8] ;  /* 0x0031e80001397983 */ /* 0x000ee20000300800 */
[----:B--2---:R-:W-:Y:S02]  /*33b20*/  HMMA.16816.F32.BF16 R16, R16, R58, R20 ;  /* 0x0000003a1010723c */ /* 0x004fe40000041814 */
[----:B------:R-:W2:Y:S01]  /*33b30*/  LDL.LU.64 R22, [R1+0x31e0] ;  /* 0x0031e00001167983 */ /* 0x000ea20000300a00 */
[----:B------:R-:W2:Y:S11]  /*33b40*/  LDL.LU.64 R20, [R1+0x31d8] ;  /* 0x0031d80001147983 */ /* 0x000eb60000300a00 */
[----:B------:R-:W-:Y:S09]  /*33b50*/  @!UPT UIADD3 URZ, URZ, URZ, URZ ;  /* 0x0000003f3f3ff290 */ /* 0x000ff2000fffe03f */
[----:B------:R0:W-:Y:S01]  /*33b60*/  STL.64 [R1+0x1f0], R16 ;  /* 0x0001f01001007387 */ /* 0x0001e20000100a00 */
[----:B------:R1:W-:Y:S03]  /*33b70*/  STL.64 [R1+0x1f8], R18 ;  /* 0x0001f81201007387 */ /* 0x0003e60000100a00 */
[----:B0-----:R-:W3:Y:S01]  /*33b80*/  LDL.LU R16, [R1+0x1c0] ;  /* 0x0001c00001107983 */ /* 0x001ee20000300800 */
[----:B------:R-:W3:Y:S02]  /*33b90*/  LDL.LU R17, [R1+0x1c4] ;  /* 0x0001c40001117983 */ /* 0x000ee40000300800 */
[----:B-1----:R-:W3:Y:S02]  /*33ba0*/  LDL.LU R18, [R1+0x1c8] ;  /* 0x0001c80001127983 */ /* 0x002ee40000300800 */
[----:B------:R-:W3:Y:S01]  /*33bb0*/  LDL.LU R19, [R1+0x1cc] ;  /* 0x0001cc0001137983 */ /* 0x000ee20000300800 */
[C---:B--2---:R-:W-:Y:S08]  /*33bc0*/  HMMA.16816.F32.BF16 R12, R20.reuse, R30, R12 ;  /* 0x0000001e140c723c */ /* 0x044ff0000004180c */
[C---:B------:R-:W-:Y:S11]  /*33bd0*/  HMMA.16816.F32.BF16 R36, R20.reuse, R34, R36 ;  /* 0x000000221424723c */ /* 0x040ff60000041824 */
[----:B------:R-:W-:Y:S04]  /*33be0*/  @!UPT UIADD3 URZ, URZ, URZ, URZ ;  /* 0x0000003f3f3ff290 */ /* 0x000fe8000fffe03f */
[----:B------:R0:W-:Y:S01]  /*33bf0*/  STL.64 [R1+0x1e0], R12 ;  /* 0x0001e00c01007387 */ /* 0x0001e20000100a00 */
[----:B------:R1:W-:Y:S03]  /*33c00*/  STL.64 [R1+0x1e8], R14 ;  /* 0x0001e80e01007387 */ /* 0x0003e60000100a00 */
[----:B0-----:R-:W2:Y:S01]  /*33c10*/  LDL.LU R12, [R1+0x160] ;  /* 0x00016000010c7983 */ /* 0x001ea20000300800 */
[----:B------:R-:W2:Y:S02]  /*33c20*/  LDL.LU R13, [R1+0x164] ;  /* 0x00016400010d7983 */ /* 0x000ea40000300800 */
[----:B-1----:R-:W2:Y:S02]  /*33c30*/  LDL.LU R14, [R1+0x168] ;  /* 0x00016800010e7983 */ /* 0x002ea40000300800 */
[----:B------:R-:W2:Y:S01]  /*33c40*/  LDL.LU R15, [R1+0x16c] ;  /* 0x00016c00010f7983 */ /* 0x000ea20000300800 */
[----:B------:R-:W-:Y:S01]  /*33c50*/  STL.64 [R1+0x1d0], R36 ;  /* 0x0001d02401007387 */ /* 0x000fe20000100a00 */
[----:B------:R0:W-:Y:S03]  /*33c60*/  STL.64 [R1+0x1d8], R38 ;  /* 0x0001d82601007387 */ /* 0x0001e60000100a00 */
[----:B0-----:R-:W3:Y:S01]  /*33c70*/  LDL.LU.64 R38, [R1+0x31d0] ;  /* 0x0031d00001267983 */ /* 0x001ee20000300a00 */
[C---:B------:R-:W-:Y:S01]  /*33c80*/  HMMA.16816.F32.BF16 R44, R20.reuse, R42, R44 ;  /* 0x0000002a142c723c */ /* 0x040fe2000004182c */
[----:B------:R-:W2:Y:S07]  /*33c90*/  LDL.LU.64 R36, [R1+0x31c8] ;  /* 0x0031c80001247983 */ /* 0x000eae0000300a00 */
[C---:B---3--:R-:W-:Y:S11]  /*33ca0*/  HMMA.16816.F32.BF16 R16, R20.reuse, R38, R16 ;  /* 0x000000261410723c */ /* 0x048ff60000041810 */
[----:B------:R-:W-:Y:S11]  /*33cb0*/  @!UPT UIADD3 URZ, URZ, URZ, URZ ;  /* 0x0000003f3f3ff290 */ /* 0x000ff6000fffe03f */
[----:B------:R-:W-:Y:S01]  /*33cc0*/  @!UPT UIADD3 URZ, URZ, URZ, URZ ;  /* 0x0000003f3f3ff290 */ /* 0x000fe2000fffe03f */
[----:B------:R0:W-:Y:S01]  /*33cd0*/  STL.64 [R1+0x90], R16 ;  /* 0x0000901001007387 */ /* 0x0001e20000100a00 */
[----:B------:R1:W-:Y:S03]  /*33ce0*/  STL.64 [R1+0x98], R18 ;  /* 0x0000981201007387 */ /* 0x0003e60000100a00 */
[----:B0-----:R-:W3:Y:S01]  /*33cf0*/  LDL.LU R16, [R1+0x2a0] ;  /* 0x0002a00001107983 */ /* 0x001ee20000300800 */
[----:B------:R-:W3:Y:S02]  /*33d00*/  LDL.LU R17, [R1+0x2a4] ;  /* 0x0002a40001117983 */ /* 0x000ee40000300800 */
[----:B-1----:R-:W3:Y:S02]  /*33d10*/  LDL.LU R18, [R1+0x2a8] ;  /* 0x0002a80001127983 */ /* 0x002ee40000300800 */
[----:B------:R-:W3:Y:S01]  /*33d20*/  LDL.LU R19, [R1+0x2ac] ;  /* 0x0002ac0001137983 */ /* 0x000ee20000300800 */
[----:B------:R-:W-:Y:S01]  /*33d30*/  STL.64 [R1+0x80], R44 ;  /* 0x0000802c01007387 */ /* 0x000fe20000100a00 */
[----:B------:R0:W-:Y:S03]  /*33d40*/  STL.64 [R1+0x88], R46 ;  /* 0x0000882e01007387 */ /* 0x0001e60000100a00 */
[----:B0-----:R-:W2:Y:S01]  /*33d50*/  LDL.LU.64 R46, [R1+0x31c0] ;  /* 0x0031c000012e7983 */ /* 0x001ea20000300a00 */
[----:B------:R-:W3:Y:S01]  /*33d60*/  LDL.LU R45, [R1+0x31b8] ;  /* 0x0031b800012d7983 */ /* 0x000ee20000300800 */
        /* <DEDUP_REMOVED lines=15> */
[----:B----4-:R-:W-:Y:S11]  /*33e60*/  HMMA.16816.F32.BF16 R20, R20, R58, R4 ;  /* 0x0000003a1414723c */ /* 0x010ff60000041804 */
[----:B------:R-:W-:Y:S04]  /*33e70*/  @!UPT UIADD3 URZ, URZ, URZ, URZ ;  /* 0x0000003f3f3ff290 */ /* 0x000fe8000fffe03f */
[----:B------:R0:W-:Y:S01]  /*33e80*/  STL.64 [R1+0xa30], R24 ;  /* 0x000a301801007387 */ /* 0x0001e20000100a00 */
[----:B------:R1:W-:Y:S03]  /*33e90*/  STL.64 [R1+0xa38], R26 ;  /* 0x000a381a01007387 */ /* 0x0003e60000100a00 */
[----:B0-----:R-:W2:Y:S01]  /*33ea0*/  LDL.LU R24, [R1+0x450] ;  /* 0x0004500001187983 */ /* 0x001ea20000300800 */
[----:B------:R-:W2:Y:S02]  /*33eb0*/  LDL.LU R25, [R1+0x454] ;  /* 0x0004540001197983 */ /* 0x000ea40000300800 */
[----:B-1----:R-:W2:Y:S02]  /*33ec0*/  LDL.LU R26, [R1+0x458] ;  /* 0x00045800011a7983 */ /* 0x002ea40000300800 */
[----:B------:R-:W2:Y:S01]  /*33ed0*/  LDL.LU R27, [R1+0x45c] ;  /* 0x00045c00011b7983 */ /* 0x000ea20000300800 */
[----:B------:R-:W4:Y:S01]  /*33ee0*/  LDL.LU.64 R6, [R1+0x3190] ;  /* 0x0031900001067983 */ /* 0x000f220000300a00 */
[----:B------:R-:W4:Y:S02]  /*33ef0*/  LDL.LU.64 R4, [R1+0x3188] ;  /* 0x0031880001047983 */ /* 0x000f240000300a00 */
[----:B------:R0:W-:Y:S02]  /*33f00*/  STL.64 [R1+0xa20], R20 ;  /* 0x000a201401007387 */ /* 0x0001e40000100a00 */
[----:B------:R1:W-:Y:S02]  /*33f10*/  STL.64 [R1+0xa28], R22 ;  /* 0x000a281601007387 */ /* 0x0003e40000100a00 */
[----:B------:R-:W-:Y:S01]  /*33f20*/  IMAD.MOV.U32 R0, RZ, RZ, R31 ;  /* 0x000000ffff007224 */ /* 0x000fe200078e001f */
[----:B0-----:R-:W2:Y:S01]  /*33f30*/  LDL.LU R20, [R1+0x460] ;  /* 0x0004600001147983 */ /* 0x001ea20000300800 */
[----:B------:R-:W2:Y:S02]  /*33f40*/  LDL.LU R21, [R1+0x464] ;  /* 0x0004640001157983 */ /* 0x000ea40000300800 */
[----:B-1----:R-:W2:Y:S02]  /*33f50*/  LDL.LU R22, [R1+0x468] ;  /* 0x0004680001167983 */ /* 0x002ea40000300800 */
[----:B------:R-:W2:Y:S01]  /*33f60*/  LDL.LU R23, [R1+0x46c] ;  /* 0x00046c0001177983 */ /* 0x000ea20000300800 */
[C---:B----4-:R-:W-:Y:S11]  /*33f70*/  HMMA.16816.F32.BF16 R8, R4.reuse, R30, R8 ;  /* 0x0000001e0408723c */ /* 0x050ff60000041808 */
[----:B------:R-:W-:Y:S11]  /*33f80*/  @!UPT UIADD3 URZ, URZ, URZ, URZ ;  /* 0x0000003f3f3ff290 */ /* 0x000ff6000fffe03f */
[----:B------:R-:W-:Y:S01]  /*33f90*/  @!UPT UIADD3 URZ, URZ, URZ, URZ ;  /* 0x0000003f3f3ff290 */ /* 0x000fe2000fffe03f */
[----:B------:R0:W-:Y:S01]  /*33fa0*/  STL.64 [R1+0xbc0], R8 ;  /* 0x000bc00801007387 */ /* 0x0001e20000100a00 */
[----:B------:R-:W-:Y:S02]  /*33fb0*/  STL.64 [R1+0xbc8], R10 ;  /* 0x000bc80a01007387 */ /* 0x000fe40000100a00 */
[----:B0-----:R-:W-:Y:S02]  /*33fc0*/  IMAD.MOV.U32 R8, RZ, RZ, R30 ;  /* 0x000000ffff087224 */ /* 0x001fe400078e001e */
[----:B------:R-:W4:Y:S01]  /*33fd0*/  LDL.LU.64 R30, [R1+0x3180] ;  /* 0x00318000011e7983 */ /* 0x000f220000300a00 */
[----:B------:R-:W4:Y:S02]  /*33fe0*/  LDL.LU.64 R28, [R1+0x3178] ;  /* 0x00317800011c7983 */ /* 0x000f240000300a00 */
[C---:B----4-:R-:W-:Y:S01]  /*33ff0*/  HMMA.16816.F32.BF16 R32, R4.reuse, R34, R28 ;  /* 0x000000220420723c */ /* 0x050fe2000004181c */
[----:B------:R-:W4:Y:S01]  /*34000*/  LDL.LU.64 R30, [R1+0x3170] ;  /* 0x00317000011e7983 */ /* 0x000f220000300a00 */
[----:B------:R-:W4:Y:S11]  /*34010*/  LDL.LU.64 R28, [R1+0x3168] ;  /* 0x00316800011c7983 */ /* 0x000f360000300a00 */
[----:B------:R-:W-:Y:S10]  /*34020*/  @!UPT UIADD3 URZ, URZ, URZ, URZ ;  /* 0x0000003f3f3ff290 */ /* 0x000ff4000fffe03f */
[----:B------:R-:W-:Y:S01]  /*34030*/  STL.64 [R1+0xbb0], R32 ;  /* 0x000bb02001007387 */ /* 0x000fe20000100a00 */
[----:B------:R0:W-:Y:S03]  /*34040*/  STL.64 [R1+0xbb8], R34 ;  /* 0x000bb82201007387 */ /* 0x0001e60000100a00 */
[----:B0-----:R-:W2:Y:S01]  /*34050*/  LDL.LU.64 R34, [R1+0x3160] ;  /* 0x0031600001227983 */ /* 0x001ea20000300a00 */
[----:B------:R-:W2:Y:S01]  /*34060*/  LDL.LU.64 R32, [R1+0x3158] ;  /* 0x0031580001207983 */ /* 0x000ea20000300a00 */
[C---:B------:R-:W-:Y:S01]  /*34070*/  HMMA.16816.F32.BF16 R12, R4.reuse, R46, R12 ;  /* 0x0000002e040c723c */ /* 0x040fe2000004180c */
[----:B------:R-:W-:Y:S01]  /*34080*/  STL.64 [R1+0x3148], R38 ;  /* 0x0031482601007387 */ /* 0x000fe20000100a00 */
[----:B------:R-:W-:Y:S06]  /*34090*/  STL.64 [R1+0x3140], R36 ;  /* 0x0031402401007387 */ /* 0x000fec0000100a00 */
[C---:B----4-:R-:W-:Y:S08]  /*340a0*/  HMMA.16816.F32.BF16 R28, R4.reuse, R42, R28 ;  /* 0x0000002a041c723c */ /* 0x050ff0000004181c */
[C---:B--2---:R-:W-:Y:S11]  /*340b0*/  HMMA.16816.F32.BF16 R32, R4.reuse, R38, R32 ;  /* 0x000000260420723c */ /* 0x044ff60000041820 */
[----:B------:R-:W-:Y:S11]  /*340c0*/  @!UPT UIADD3 URZ, URZ, URZ, URZ ;  /* 0x0000003f3f3ff290 */ /* 0x000ff6000fffe03f */
[----:B------:R-:W-:Y:S01]  /*340d0*/  @!UPT UIADD3 URZ, URZ, URZ, URZ ;  /* 0x0000003f3f3ff290 */ /* 0x000fe2000fffe03f */
[----:B------:R-:W-:Y:S01]  /*340e0*/  STL.64 [R1+0xba0], R32 ;  /* 0x000ba02001007387 */ /* 0x000fe20000100a00 */
[----:B------:R-:W-:Y:S02]  /*340f0*/  STL.64 [R1+0xba8], R34 ;  /* 0x000ba82201007387 */ /* 0x000fe40000100a00 */
[----:B------:R-:W-:Y:S02]  /*34100*/  STL.64 [R1+0x3138], R42 ;  /* 0x0031382a01007387 */ /* 0x000fe40000100a00 */
[----:B------:R-:W-:Y:S01]  /*34110*/  STL.64 [R1+0x3130], R40 ;  /* 0x0031302801007387 */ /* 0x000fe20000100a00 */
[----:B------:R-:W-:Y:S01]  /*34120*/  STL.64 [R1+0xb90], R28 ;  /* 0x000b901c01007387 */ /* 0x000fe20000100a00 */
[----:B------:R-:W-:Y:S02]  /*34130*/  STL.64 [R1+0xb98], R30 ;  /* 0x000b981e01007387 */ /* 0x000fe40000100a00 */
[----:B------:R-:W-:Y:S02]  /*34140*/  STL.64 [R1+0x3128], R46 ;  /* 0x0031282e01007387 */ /* 0x000fe40000100a00 */
[----:B---3--:R-:W-:Y:S01]  /*34150*/  STL [R1+0x3120], R45 ;  /* 0x0031202d01007387 */ /* 0x008fe20000100800 */
[----:B------:R-:W-:Y:S01]  /*34160*/  STL.64 [R1+0xb80], R12 ;  /* 0x000b800c01007387 */ /* 0x000fe20000100a00 */
[----:B------:R-:W-:Y:S02]  /*34170*/  STL.64 [R1+0xb88], R14 ;  /* 0x000b880e01007387 */ /* 0x000fe40000100a00 */
[----:B------:R-:W0:Y:S02]  /*34180*/  LDSM.16.MT88.4 R12, [R3+0x2080] ;  /* 0x00208000030c783b */ /* 0x000e240000004200 */
[----:B0-----:R-:W-:Y:S02]  /*34190*/  STL.64 [R1+0x30e8], R14 ;  /* 0x0030e80e01007387 */ /* 0x001fe40000100a00 */
[----:B------:R0:W-:Y:S02]  /*341a0*/  STL.64 [R1+0x30e0], R12 ;  /* 0x0030e00c01007387 */ /* 0x0001e40000100a00 */
[C---:B0-----:R-:W-:Y:S01]  /*341b0*/  HMMA.16816.F32.BF16 R12, R4.reuse, R50, R16 ;  /* 0x00000032040c723c */ /* 0x041fe20000041810 */
[----:B------:R-:W0:Y:S04]  /*341c0*/  LDSM.16.MT88.4 R16, [R3+0x2100] ;  /* 0x002100000310783b */ /* 0x000e280000004200 */
[----:B------:R-:W-:Y:S01]  /*341d0*/  STL.64 [R1+0x3118], R50 ;  /* 0x0031183201007387 */ /* 0x000fe20000100a00 */
[----:B------:R-:W-:Y:S11]  /*341e0*/  STL.64 [R1+0x3110], R48 ;  /* 0x0031103001007387 */ /* 0x000ff60000100a00 */
[----:B------:R-:W-:Y:S06]  /*341f0*/  @!UPT UIADD3 URZ, URZ, URZ, URZ ;  /* 0x0000003f3f3ff290 */ /* 0x000fec000fffe03f */
[----:B------:R-:W-:Y:S01]  /*34200*/  STL.64 [R1+0xb70], R12 ;  /* 0x000b700c01007387 */ /* 0x000fe20000100a00 */
[----:B------:R1:W-:Y:S02]  /*34210*/  STL.64 [R1+0xb78], R14 ;  /* 0x000b780e01007387 */ /* 0x0003e40000100a00 */
[C---:B-1----:R-:W-:Y:S01]  /*34220*/  HMMA.16816.F32.BF16 R12, R4.reuse, R54, R20 ;  /* 0x00000036040c723c */ /* 0x042fe20000041814 */
[----:B------:R-:W1:Y:S07]  /*34230*/  LDSM.16.MT88.4 R20, [R3+0x2180] ;  /* 0x002180000314783b */ /* 0x000e6e0000004200 */
[----:B------:R-:W-:Y:S01]  /*34240*/  HMMA.16816.F32.BF16 R4, R4, R58, R24 ;  /* 0x0000003a0404723c */ /* 0x000fe20000041818 */
[----:B0-----:R-:W-:Y:S01]  /*34250*/  STL.64 [R1+0x3058], R18 ;  /* 0x0030581201007387 */ /* 0x001fe20000100a00 */
[----:B------:R-:W-:Y:S02]  /*34260*/  STL.64 [R1+0x3050], R16 ;  /* 0x0030501001007387 */ /* 0x000fe40000100a00 */
[----:B------:R-:W-:Y:S02]  /*34270*/  STL.64 [R1+0x3108], R54 ;  /* 0x0031083601007387 */ /* 0x000fe40000100a00 */
[----:B------:R-:W-:Y:S09]  /*34280*/  STL.64 [R1+0x3100], R52 ;  /* 0x0031003401007387 */ /* 0x000ff20000100a00 */
[----:B------:R-:W-:Y:S01]  /*34290*/  STL.64 [R1+0xb60], R12 ;  /* 0x000b600c01007387 */ /* 0x000fe20000100a00 */
[----:B------:R-:W-:Y:S03]  /*342a0*/  STL.64 [R1+0xb68], R14 ;  /* 0x000b680e01007387 */ /* 0x000fe60000100a00 */
[----:B-1----:R-:W-:Y:S01]  /*342b0*/  STL.64 [R1+0x3038], R22 ;  /* 0x0030381601007387 */ /* 0x002fe20000100a00 */
[----:B------:R-:W-:Y:S02]  /*342c0*/  STL.64 [R1+0x3030], R20 ;  /* 0x0030301401007387 */ /* 0x000fe40000100a00 */
[----:B------:R-:W2:Y:S02]  /*342d0*/  LDL.LU R32, [R1+0x2d0] ;  /* 0x0002d00001207983 */ /* 0x000ea40000300800 */
[----:B------:R-:W-:Y:S01]  /*342e0*/  STL.64 [R1+0x460], R4 ;  /* 0x0004600401007387 */ /* 0x000fe20000100a00 */
[----:B------:R-:W-:Y:S01]  /*342f0*/  STL.64 [R1+0x468], R6 ;  /* 0x0004680601007387 */ /* 0x000fe20000100a00 */
[----:B------:R-:W2:Y:S02]  /*34300*/  LDL.LU R33, [R1+0x2d4] ;  /* 0x0002d40001217983 */ /* 0x000ea40000300800 */
[----:B------:R-:W3:Y:S02]  /*34310*/  LDL.LU R34, [R1+0x2d8] ;  /* 0x0002d80001227983 */ /* 0x000ee40000300800 */
[----:B------:R-:W3:Y:S02]  /*34320*/  LDL.LU R35, [R1+0x2dc] ;  /* 0x0002dc0001237983 */ /* 0x000ee40000300800 */
[----:B------:R-:W-:Y:S01]  /*34330*/  IMAD.MOV.U32 R30, RZ, RZ, R8 ;  /* 0x000000ffff1e7224 */ /* 0x000fe200078e0008 */
[----:B------:R-:W-:Y:S04]  /*34340*/  LDSM.16.MT88.4 R4, [R57+0x2000] ;  /* 0x002000003904783b */ /* 0x000fe80000004200 */
[----:B------:R-:W0:Y:S04]  /*34350*/  LDSM.16.MT88.4 R8, [R3+0x2000] ;  /* 0x002000000308783b */ /* 0x000e280000004200 */
[----:B---3--:R-:W-:Y:S01]  /*34360*/  STL.64 [R1+0x3048], R34 ;  /* 0x0030482201007387 */ /* 0x008fe20000100a00 */
[----:B--2---:R1:W-:Y:S02]  /*34370*/  STL.64 [R1+0x3040], R32 ;  /* 0x0030402001007387 */ /* 0x0043e40000100a00 */
[----:B------:R-:W2:Y:S02]  /*34380*/  LDL.LU R24, [R1+0x2c0] ;  /* 0x0002c00001187983 */ /* 0x000ea40000300800 */
[----:B------:R-:W2:Y:S01]  /*34390*/  LDL.LU R25, [R1+0x2c4] ;  /* 0x0002c40001197983 */ /* 0x000ea20000300800 */
[----:B------:R-:W3:Y:S01]  /*343a0*/  LDL.LU R26, [R1+0x2c8] ;  /* 0x0002c800011a7983 */ /* 0x000ee20000300800 */
[----:B------:R-:W3:Y:S03]  /*343b0*/  LDL.LU R27, [R1+0x2cc] ;  /* 0x0002cc00011b7983 */ /* 0x000ee60000300800 */
[----:B---3--:R-:W-:Y:S01]  /*343c0*/  STL.64 [R1+0x3068], R26 ;  /* 0x0030681a01007387 */ /* 0x008fe20000100a00 */
[----:B--2---:R2:W-:Y:S02]  /*343d0*/  STL.64 [R1+0x3060], R24 ;  /* 0x0030601801007387 */ /* 0x0045e40000100a00 */
[----:B-1----:R-:W3:Y:S02]  /*343e0*/  LDL.LU R32, [R1+0x310] ;  /* 0x0003100001207983 */ /* 0x002ee40000300800 */
[----:B------:R-:W3:Y:S01]  /*343f0*/  LDL.LU R33, [R1+0x314] ;  /* 0x0003140001217983 */ /* 0x000ee20000300800 */
[----:B------:R-:W4:Y:S01]  /*34400*/  LDL.LU R34, [R1+0x318] ;  /* 0x0003180001227983 */ /* 0x000f220000300800 */
[----:B------:R-:W4:Y:S03]  /*34410*/  LDL.LU R35, [R1+0x31c] ;  /* 0x00031c0001237983 */ /* 0x000f260000300800 */
[----:B----4-:R-:W-:Y:S01]  /*34420*/  STL.64 [R1+0x3078], R34 ;  /* 0x0030782201007387 */ /* 0x010fe20000100a00 */
[----:B---3--:R-:W-:Y:S02]  /*34430*/  STL.64 [R1+0x3070], R32 ;  /* 0x0030702001007387 */ /* 0x008fe40000100a00 */
[----:B------:R-:W3:Y:S02]  /*34440*/  LDL.LU R16, [R1+0x330] ;  /* 0x0003300001107983 */ /* 0x000ee40000300800 */
[----:B------:R-:W3:Y:S01]  /*34450*/  LDL.LU R17, [R1+0x334] ;  /* 0x0003340001117983 */ /* 0x000ee20000300800 */
[----:B------:R-:W4:Y:S01]  /*34460*/  LDL.LU R18, [R1+0x338] ;  /* 0x0003380001127983 */ /* 0x000f220000300800 */
[----:B------:R-:W4:Y:S03]  /*34470*/  LDL.LU R19, [R1+0x33c] ;  /* 0x00033c0001137983 */ /* 0x000f260000300800 */
[----:B----4-:R-:W-:Y:S01]  /*34480*/  STL.64 [R1+0x3088], R18 ;  /* 0x0030881201007387 */ /* 0x010fe20000100a00 */
[----:B---3--:R1:W-:Y:S02]  /*34490*/  STL.64 [R1+0x3080], R16 ;  /* 0x0030801001007387 */ /* 0x0083e40000100a00 */
[----:B--2---:R-:W2:Y:S02]  /*344a0*/  LDL.LU R24, [R1+0x4a0] ;  /* 0x0004a00001187983 */ /* 0x004ea40000300800 */
        /* <DEDUP_REMOVED lines=11> */
[----:B--2---:R-:W2:Y:S02]  /*34560*/  LDL.LU R24, [R1+0x4d0] ;  /* 0x0004d00001187983 */ /* 0x004ea40000300800 */
[----:B------:R-:W2:Y:S01]  /*34570*/  LDL.LU R25, [R1+0x4d4] ;  /* 0x0004d40001197983 */ /* 0x000ea20000300800 */
[----:B------:R-:W3:Y:S01]  /*34580*/  LDL.LU R26, [R1+0x4d8] ;  /* 0x0004d800011a7983 */ /* 0x000ee20000300800 */
[----:B------:R-:W3:Y:S03]  /*34590*/  LDL.LU R27, [R1+0x4dc] ;  /* 0x0004dc00011b7983 */ /* 0x000ee60000300800 */
[----:B---3--:R1:W-:Y:S01]  /*345a0*/  STL.64 [R1+0x30b8], R26 ;  /* 0x0030b81a01007387 */ /* 0x0083e20000100a00 */
[----:B--2---:R-:W-:Y:S03]  /*345b0*/  STL.64 [R1+0x30b0], R24 ;  /* 0x0030b01801007387 */ /* 0x004fe60000100a00 */
[----:B-1----:R-:W2:Y:S04]  /*345c0*/  LDL.64 R26, [R1+0x8] ;  /* 0x00000800011a7983 */ /* 0x002ea80000100a00 */
[----:B--2---:R-:W-:Y:S01]  /*345d0*/  STL.64 [R1+0x3150], R26 ;  /* 0x0031501a01007387 */ /* 0x004fe20000100a00 */
[----:B------:R-:W2:Y:S02]  /*345e0*/  LDL.LU R16, [R1+0x4e0] ;  /* 0x0004e00001107983 */ /* 0x000ea40000300800 */
[----:B------:R-:W2:Y:S02]  /*345f0*/  LDL.LU R17, [R1+0x4e4] ;  /* 0x0004e40001117983 */ /* 0x000ea40000300800 */
[----:B------:R-:W3:Y:S01]  /*34600*/  LDL.LU R18, [R1+0x4e8] ;  /* 0x0004e80001127983 */ /* 0x000ee20000300800 */
[----:B------:R-:W3:Y:S01]  /*34610*/  LDL.LU R19, [R1+0x4ec] ;  /* 0x0004ec0001137983 */ /* 0x000ee20000300800 */
[----:B------:R-:W4:Y:S02]  /*34620*/  LDL.LU R12, [R1+0x510] ;  /* 0x00051000010c7983 */ /* 0x000f240000300800 */
[----:B------:R-:W4:Y:S02]  /*34630*/  LDL.LU R13, [R1+0x514] ;  /* 0x00051400010d7983 */ /* 0x000f240000300800 */
[----:B------:R-:W2:Y:S01]  /*34640*/  LDL.LU R14, [R1+0x518] ;  /* 0x00051800010e7983 */ /* 0x000ea20000300800 */
[----:B------:R-:W2:Y:S04]  /*34650*/  LDL.LU R15, [R1+0x51c] ;  /* 0x00051c00010f7983 */ /* 0x000ea80000300800 */
[----:B--2---:R-:W-:Y:S01]  /*34660*/  STL.64 [R1+0x30f8], R14 ;  /* 0x0030f80e01007387 */ /* 0x004fe20000100a00 */
[----:B----4-:R1:W-:Y:S03]  /*34670*/  STL.64 [R1+0x30f0], R12 ;  /* 0x0030f00c01007387 */ /* 0x0103e60000100a00 */
[----:B-1----:R-:W2:Y:S01]  /*34680*/  LDL.LU R12, [R1+0x600] ;  /* 0x00060000010c7983 */ /* 0x002ea20000300800 */
        /* <DEDUP_REMOVED lines=19> */
[----:B------:R-:W0:Y:S01]  /*347c0*/  LDL.LU R24, [R1+0x660] ;  /* 0x0006600001187983 */ /* 0x000e220000300800 */
[----:B------:R-:W0:Y:S02]  /*347d0*/  LDL.LU R25, [R1+0x664] ;  /* 0x0006640001197983 */ /* 0x000e240000300800 */
[----:B------:R-:W0:Y:S02]  /*347e0*/  LDL.LU R26, [R1+0x668] ;  /* 0x00066800011a7983 */ /* 0x000e240000300800 */
[----:B------:R-:W0:Y:S01]  /*347f0*/  LDL.LU R27, [R1+0x66c] ;  /* 0x00066c00011b7983 */ /* 0x000e220000300800 */
[----:B------:R-:W2:Y:S01]  /*34800*/  LDL.LU R44, [R1+0x630] ;  /* 0x00063000012c7983 */ /* 0x000ea20000300800 */
[----:B------:R-:W2:Y:S02]  /*34810*/  LDL.LU R45, [R1+0x634] ;  /* 0x00063400012d7983 */ /* 0x000ea40000300800 */
[----:B------:R-:W2:Y:S02]  /*34820*/  LDL.LU R46, [R1+0x638] ;  /* 0x00063800012e7983 */ /* 0x000ea40000300800 */
[----:B------:R-:W2:Y:S01]  /*34830*/  LDL.LU R47, [R1+0x63c] ;  /* 0x00063c00012f7983 */ /* 0x000ea20000300800 */
[----:B---3--:R-:W-:Y:S01]  /*34840*/  STL.64 [R1+0x30c8], R18 ;  /* 0x0030c81201007387 */ /* 0x008fe20000100a00 */
[----:B------:R1:W-:Y:S03]  /*34850*/  STL.64 [R1+0x30c0], R16 ;  /* 0x0030c01001007387 */ /* 0x0003e60000100a00 */
[----:B-1----:R-:W3:Y:S01]  /*34860*/  LDL.LU R16, [R1+0x4f0] ;  /* 0x0004f00001107983 */ /* 0x002ee20000300800 */
[----:B------:R-:W3:Y:S02]  /*34870*/  LDL.LU R17, [R1+0x4f4] ;  /* 0x0004f40001117983 */ /* 0x000ee40000300800 */
[----:B------:R-:W2:Y:S02]  /*34880*/  LDL.LU R18, [R1+0x4f8] ;  /* 0x0004f80001127983 */ /* 0x000ea40000300800 */
[----:B------:R-:W2:Y:S02]  /*34890*/  LDL.LU R19, [R1+0x4fc] ;  /* 0x0004fc0001137983 */ /* 0x000ea40000300800 */
[----:B------:R-:W-:-:S07]  /*348a0*/  IMAD.MOV.U32 R31, RZ, RZ, R0 ;  /* 0x000000ffff1f7224 */ /* 0x000fce00078e0000 */
[C---:B0-----:R-:W-:Y:S01]  /*348b0*/  HMMA.16816.F32.BF16 R24, R8.reuse, R30, R24 ;  /* 0x0000001e0818723c */ /* 0x041fe20000041818 */
[----:B--2---:R-:W-:Y:S01]  /*348c0*/  STL.64 [R1+0x30d8], R18 ;  /* 0x0030d81201007387 */ /* 0x004fe20000100a00 */
[----:B---3--:R0:W-:Y:S03]  /*348d0*/  STL.64 [R1+0x30d0], R16 ;  /* 0x0030d01001007387 */ /* 0x0081e60000100a00 */
[----:B0-----:R-:W2:Y:S01]  /*348e0*/  LDL.LU R16, [R1+0x500] ;  /* 0x0005000001107983 */ /* 0x001ea20000300800 */
[----:B------:R-:W2:Y:S02]  /*348f0*/  LDL.LU R17, [R1+0x504] ;  /* 0x0005040001117983 */ /* 0x000ea40000300800 */
[----:B------:R-:W2:Y:S02]  /*34900*/  LDL.LU R18, [R1+0x508] ;  /* 0x0005080001127983 */ /* 0x000ea40000300800 */
[----:B------:R-:W2:Y:S01]  /*34910*/  LDL.LU R19, [R1+0x50c] ;  /* 0x00050c0001137983 */ /* 0x000ea20000300800 */
[----:B------:R-:W3:Y:S01]  /*34920*/  LDL.LU R32, [R1+0x4b0] ;  /* 0x0004b00001207983 */ /* 0x000ee20000300800 */
[----:B------:R-:W3:Y:S02]  /*34930*/  LDL.LU R33, [R1+0x4b4] ;  /* 0x0004b40001217983 */ /* 0x000ee40000300800 */
[----:B------:R-:W3:Y:S02]  /*34940*/  LDL.LU R34, [R1+0x4b8] ;  /* 0x0004b80001227983 */ /* 0x000ee40000300800 */
[----:B------:R-:W3:Y:S01]  /*34950*/  LDL.LU R35, [R1+0x4bc] ;  /* 0x0004bc0001237983 */ /* 0x000ee20000300800 */
[----:B------:R-:W2:Y:S01]  /*34960*/  LDL.LU R20, [R1+0x300] ;  /* 0x0003000001147983 */ /* 0x000ea20000300800 */
[----:B------:R-:W2:Y:S02]  /*34970*/  LDL.LU R21, [R1+0x304] ;  /* 0x0003040001157983 */ /* 0x000ea40000300800 */
[----:B------:R-:W2:Y:S02]  /*34980*/  LDL.LU R22, [R1+0x308] ;  /* 0x0003080001167983 */ /* 0x000ea40000300800 */
[----:B------:R-:W2:Y:S01]  /*34990*/  LDL.LU R23, [R1+0x30c] ;  /* 0x00030c0001177983 */ /* 0x000ea20000300800 */
[----:B------:R-:W-:Y:S01]  /*349a0*/  STL.64 [R1+0x2fe8], R6 ;  /* 0x002fe80601007387 */ /* 0x000fe20000100a00 */
[----:B------:R0:W-:Y:S03]  /*349b0*/  STL.64 [R1+0x2fe0], R4 ;  /* 0x002fe00401007387 */ /* 0x0001e60000100a00 */
[----:B0-----:R-:W2:Y:S01]  /*349c0*/  LDL.LU R4, [R1+0x2e0] ;  /* 0x0002e00001047983 */ /* 0x001ea20000300800 */
[----:B------:R-:W2:Y:S02]  /*349d0*/  LDL.LU R5, [R1+0x2e4] ;  /* 0x0002e40001057983 */ /* 0x000ea40000300800 */
[----:B------:R-:W2:Y:S02]  /*349e0*/  LDL.LU R6, [R1+0x2e8] ;  /* 0x0002e80001067983 */ /* 0x000ea40000300800 */
[----:B------:R-:W2:Y:S01]  /*349f0*/  LDL.LU R7, [R1+0x2ec] ;  /* 0x0002ec0001077983 */ /* 0x000ea20000300800 */
        /* <DEDUP_REMOVED lines=29> */
[----:B0-----:R-:W4:Y:S01]  /*34bd0*/  LDL.LU.64 R50, [R1+0x3118] ;  /* 0x0031180001327983 */ /* 0x001f220000300a00 */
[----:B------:R-:W2:Y:S01]  /*34be0*/  LDL.LU.64 R48, [R1+0x3110] ;  /* 0x0031100001307983 */ /* 0x000ea20000300a00 */
[C---:B----4-:R-:W-:Y:S11]  /*34bf0*/  HMMA.16816.F32.BF16 R52, R8.reuse, R50, R52 ;  /* 0x000000320834723c */ /* 0x050ff60000041834 */
        /* <DEDUP_REMOVED lines=12> */
[----:B------:R-:W4:Y:S02]  /*34cc0*/  LDL.LU.64 R12, [R1+0x30f0] ;  /* 0x0030f000010c7983 */ /* 0x000f240000300a00 */
[----:B----4-:R-:W-:Y:S01]  /*34cd0*/  HMMA.16816.F32.BF16 R8, R8, R58, R12 ;  /* 0x0000003a0808723c */ /* 0x010fe2000004180c */
[----:B------:R-:W4:Y:S01]  /*34ce0*/  LDL.LU.64 R14, [R1+0x30e8] ;  /* 0x0030e800010e7983 */ /* 0x000f220000300a00 */
[----:B------:R-:W4:Y:S11]  /*34cf0*/  LDL.LU.64 R12, [R1+0x30e0] ;  /* 0x0030e000010c7983 */ /* 0x000f360000300a00 */
[----:B------:R-:W-:Y:S10]  /*34d00*/  @!UPT UIADD3 URZ, URZ, URZ, URZ ;  /* 0x0000003f3f3ff290 */ /* 0x000ff4000fffe03f */
[----:B------:R0:W-:Y:S01]  /*34d10*/  STL.64 [R1+0x2a0], R8 ;  /* 0x0002a00801007387 */ /* 0x0001e20000100a00 */
[----:B------:R1:W-:Y:S03]  /*34d20*/  STL.64 [R1+0x2a8], R10 ;  /* 0x0002a80a01007387 */ /* 0x0003e60000100a00 */
[----:B0-----:R-:W2:Y:S01]  /*34d30*/  LDL.LU R8, [R1+0x2f0] ;  /* 0x0002f00001087983 */ /* 0x001ea20000300800 */
[----:B------:R-:W2:Y:S02]  /*34d40*/  LDL.LU R9, [R1+0x2f4] ;  /* 0x0002f40001097983 */ /* 0x000ea40000300800 */
[----:B-1----:R-:W2:Y:S02]  /*34d50*/  LDL.LU R10, [R1+0x2f8] ;  /* 0x0002f800010a7983 */ /* 0x002ea40000300800 */
[----:B------:R-:W2:Y:S01]  /*34d60*/  LDL.LU R11, [R1+0x2fc] ;  /* 0x0002fc00010b7983 */ /* 0x000ea20000300800 */
[C---:B----4-:R-:W-:Y:S11]  /*34d70*/  HMMA.16816.F32.BF16 R16, R12.reuse, R30, R16 ;  /* 0x0000001e0c10723c */ /* 0x050ff60000041810 */
[----:B------:R-:W-:Y:S11]  /*34d80*/  @!UPT UIADD3 URZ, URZ, URZ, URZ ;  /* 0x0000003f3f3ff290 */ /* 0x000ff6000fffe03f */
[----:B------:R-:W-:Y:S01]  /*34d90*/  @!UPT UIADD3 URZ, URZ, URZ, URZ ;  /* 0x0000003f3f3ff290 */ /* 0x000fe2000fffe03f */
[----:B------:R-:W-:Y:S01]  /*34da0*/  STL.64 [R1+0x660], R16 ;  /* 0x0006601001007387 */ /* 0x000fe20000100a00 */
[----:B------:R0:W-:Y:S03]  /*34db0*/  STL.64 [R1+0x668], R18 ;  /* 0x0006681201007387 */ /* 0x0001e60000100a00 */
[----:B0-----:R-:W4:Y:S01]  /*34dc0*/  LDL.LU.64 R18, [R1+0x30d8] ;  /* 0x0030d80001127983 */ /* 0x001f220000300a00 */
[----:B------:R-:W4:Y:S02]  /*34dd0*/  LDL.LU.64 R16, [R1+0x30d0] ;  /* 0x0030d00001107983 */ /* 0x000f240000300a00 */
[C---:B----4-:R-:W-:Y:S11]  /*34de0*/  HMMA.16816.F32.BF16 R16, R12.reuse, R26, R16 ;  /* 0x0000001a0c10723c */ /* 0x050ff60000041810 */
[----:B------:R-:W-:Y:S11]  /*34df0*/  @!UPT UIADD3 URZ, URZ, URZ, URZ ;  /* 0x0000003f3f3ff290 */ /* 0x000ff6000fffe03f */
[----:B------:R-:W-:Y:S01]  /*34e00*/  @!UPT UIADD3 URZ, URZ, URZ, URZ ;  /* 0x0000003f3f3ff290 */ /* 0x000fe2000fffe03f */
[----:B------:R-:W-:Y:S01]  /*34e10*/  STL.64 [R1+0x650], R16 ;  /* 0x0006501001007387 */ /* 0x000fe20000100a00 */
[----:B------:R0:W-:Y:S03]  /*34e20*/  STL.64 [R1+0x658], R18 ;  /* 0x0006581201007387 */ /* 0x0001e60000100a00 */
[----:B0-----:R-:W4:Y:S01]  /*34e30*/  LDL.LU.64 R18, [R1+0x30c8] ;  /* 0x0030c80001127983 */ /* 0x001f220000300a00 */
[----:B------:R-:W4:Y:S02]  /*34e40*/  LDL.LU.64 R16, [R1+0x30c0] ;  /* 0x0030c00001107983 */ /* 0x000f240000300a00 */
[----:B------:R-:W-:Y:S02]  /*34e50*/  IMAD.MOV.U32 R3, RZ, RZ, R26 ;  /* 0x000000ffff037224 */ /* 0x000fe400078e001a */
[----:B------:R-:W-:Y:S02]  /*34e60*/  IMAD.MOV.U32 R0, RZ, RZ, R27 ;  /* 0x000000ffff007224 */ /* 0x000fe400078e001b */
[----:B------:R-:W2:Y:S01]  /*34e70*/  LDL.LU.64 R26, [R1+0x30b8] ;  /* 0x0030b800011a7983 */ /* 0x000ea20000300a00 */
[----:B------:R-:W2:Y:S01]  /*34e80*/  LDL.LU.64 R24, [R1+0x30b0] ;  /* 0x0030b00001187983 */ /* 0x000ea20000300a00 */
[C---:B----4-:R-:W-:Y:S11]  /*34e90*/  HMMA.16816.F32.BF16 R16, R12.reuse, R38, R16 ;  /* 0x000000260c10723c */ /* 0x050ff60000041810 */
[----:B------:R-:W-:Y:S11]  /*34ea0*/  @!UPT UIADD3 URZ, URZ, URZ, URZ ;  /* 0x0000003f3f3ff290 */ /* 0x000ff6000fffe03f */
[----:B------:R-:W-:Y:S01]  /*34eb0*/  @!UPT UIADD3 URZ, URZ, URZ, URZ ;  /* 0x0000003f3f3ff290 */ /* 0x000fe2000fffe03f */
[----:B------:R-:W-:Y:S01]  /*34ec0*/  STL.64 [R1+0x640], R16 ;  /* 0x0006401001007387 */ /* 0x000fe20000100a00 */
[----:B------:R0:W-:Y:S03]  /*34ed0*/  STL.64 [R1+0x648], R18 ;  /* 0x0006481201007387 */ /* 0x0001e60000100a00 */
[----:B0-----:R-:W4:Y:S01]  /*34ee0*/  LDL.LU.64 R18, [R1+0x30a8] ;  /* 0x0030a80001127983 */ /* 0x001f220000300a00 */
[----:B------:R-:W4:Y:S01]  /*34ef0*/  LDL.LU.64 R16, [R1+0x30a0] ;  /* 0x0030a00001107983 */ /* 0x000f220000300a00 */
[C---:B--2---:R-:W-:Y:S11]  /*34f00*/  HMMA.16816.F32.BF16 R24, R12.reuse, R42, R24 ;  /* 0x0000002a0c18723c */ /* 0x044ff60000041818 */
[----:B------:R-:W-:Y:S11]  /*34f10*/  @!UPT UIADD3 URZ, URZ, URZ, URZ ;  /* 0x0000003f3f3ff290 */ /* 0x000ff6000fffe03f */
[----:B------:R-:W-:Y:S01]  /*34f20*/  @!UPT UIADD3 URZ, URZ, URZ, URZ ;  /* 0x0000003f3f3ff290 */ /* 0x000fe2000fffe03f */
[----:B------:R-:W-:Y:S01]  /*34f30*/  STL.64 [R1+0x630], R24 ;  /* 0x0006301801007387 */ /* 0x000fe20000100a00 */
[----:B------:R0:W-:Y:S03]  /*34f40*/  STL.64 [R1+0x638], R26 ;  /* 0x0006381a01007387 */ /* 0x0001e60000100a00 */
[----:B0-----:R-:W2:Y:S01]  /*34f50*/  LDL.LU.64 R26, [R1+0x3098] ;  /* 0x00309800011a7983 */ /* 0x001ea20000300a00 */
        /* <DEDUP_REMOVED lines=8> */
[C---:B---3--:R-:W-:Y:S08]  /*34fe0*/  HMMA.16816.F32.BF16 R32, R12.reuse, R50, R32 ;  /* 0x000000320c20723c */ /* 0x048ff00000041820 */
[C---:B--2---:R-:W-:Y:S11]  /*34ff0*/  HMMA.16816.F32.BF16 R24, R12.reuse, R54, R24 ;  /* 0x000000360c18723c */ /* 0x044ff60000041818 */
[----:B------:R-:W-:Y:S04]  /*35000*/  @!UPT UIADD3 URZ, URZ, URZ, URZ ;  /* 0x0000003f3f3ff290 */ /* 0x000fe8000fffe03f */
[----:B------:R-:W-:Y:S01]  /*35010*/  STL.64 [R1+0x560], R32 ;  /* 0x0005602001007387 */ /* 0x000fe20000100a00 */
[----:B------:R0:W-:Y:S03]  /*35020*/  STL.64 [R1+0x568], R34 ;  /* 0x0005682201007387 */ /* 0x0001e60000100a00 */
[----:B0-----:R-:W2:Y:S01]  /*35030*/  LDL.LU.64 R34, [R1+0x3078] ;  /* 0x0030780001227983 */ /* 0x001ea20000300a00 */
[----:B------:R-:W2:Y:S03]  /*35040*/  LDL.LU.64 R32, [R1+0x3070] ;  /* 0x0030700001207983 */ /* 0x000ea60000300a00 */
[----:B------:R-:W-:Y:S02]  /*35050*/  STL.64 [R1+0x4e0], R24 ;  /* 0x0004e01801007387 */ /* 0x000fe40000100a00 */
[----:B------:R0:W-:Y:S02]  /*35060*/  STL.64 [R1+0x4e8], R26 ;  /* 0x0004e81a01007387 */ /* 0x0001e40000100a00 */
[----:B0-----:R-:W3:Y:S01]  /*35070*/  LDL.LU.64 R26, [R1+0x3068] ;  /* 0x00306800011a7983 */ /* 0x001ee20000300a00 */
[----:B------:R-:W3:Y:S01]  /*35080*/  LDL.LU.64 R24, [R1+0x3060] ;  /* 0x0030600001187983 */ /* 0x000ee20000300a00 */
[----:B----4-:R-:W-:Y:S02]  /*35090*/  HMMA.16816.F32.BF16 R12, R12, R58, R16 ;  /* 0x0000003a0c0c723c */ /* 0x010fe40000041810 */
[----:B------:R-:W2:Y:S01]  /*350a0*/  LDL.LU.64 R18, [R1+0x3058] ;  /* 0x0030580001127983 */ /* 0x000ea20000300a00 */
[----:B------:R-:W2:Y:S11]  /*350b0*/  LDL.LU.64 R16, [R1+0x3050] ;  /* 0x0030500001107983 */ /* 0x000eb60000300a00 */
[----:B------:R-:W-:Y:S09]  /*350c0*/  @!UPT UIADD3 URZ, URZ, URZ, URZ ;  /* 0x0000003f3f3ff290 */ /* 0x000ff2000fffe03f */
[----:B------:R-:W-:Y:S01]  /*350d0*/  STL.64 [R1+0x430], R12 ;  /* 0x0004300c01007387 */ /* 0x000fe20000100a00 */
[----:B------:R-:W-:Y:S01]  /*350e0*/  STL.64 [R1+0x438], R14 ;  /* 0x0004380e01007387 */ /* 0x000fe20000100a00 */
        /* <DEDUP_REMOVED lines=8> */
[----:B------:R-:W-:Y:S01]  /*35170*/  IMAD.MOV.U32 R15, RZ, RZ, R0 ;  /* 0x000000ffff0f7224 */ /* 0x000fe200078e0000 */
[C---:B------:R-:W-:Y:S08]  /*35180*/  HMMA.16816.F32.BF16 R8, R16.reuse, R38, R8 ;  /* 0x000000261008723c */ /* 0x040ff00000041808 */
[C---:B------:R-:W-:Y:S08]  /*35190*/  HMMA.16816.F32.BF16 R12, R16.reuse, R14, R20 ;  /* 0x0000000e100c723c */ /* 0x040ff00000041814 */
[C---:B------:R-:W-:Y:S01]  /*351a0*/  HMMA.16816.F32.BF16 R4, R16.reuse, R42, R4 ;  /* 0x0000002a1004723c */ /* 0x040fe20000041804 */
[----:B------:R-:W4:Y:S01]  /*351b0*/  LDL.LU.64 R22, [R1+0x3038] ;  /* 0x0030380001167983 */ /* 0x000f220000300a00 */
[----:B------:R-:W4:Y:S02]  /*351c0*/  LDL.LU.64 R20, [R1+0x3030] ;  /* 0x0030300001147983 */ /* 0x000f240000300a00 */
[----:B------:R-:W-:Y:S11]  /*351d0*/  STL.64 [R1+0x3018], R38 ;  /* 0x0030182601007387 */ /* 0x000ff60000100a00 */
[----:B------:R-:W-:Y:S01]  /*351e0*/  STL.64 [R1+0x410], R12 ;  /* 0x0004100c01007387 */ /* 0x000fe20000100a00 */
[----:B------:R-:W-:Y:S02]  /*351f0*/  STL.64 [R1+0x418], R14 ;  /* 0x0004180e01007387 */ /* 0x000fe40000100a00 */
[----:B------:R-:W-:Y:S02]  /*35200*/  STL.64 [R1+0x3010], R36 ;  /* 0x0030102401007387 */ /* 0x000fe40000100a00 */
[----:B------:R-:W-:Y:S01]  /*35210*/  STL.64 [R1+0x400], R8 ;  /* 0x0004000801007387 */ /* 0x000fe20000100a00 */
[----:B------:R-:W-:Y:S01]  /*35220*/  STL.64 [R1+0x408], R10 ;  /* 0x0004080a01007387 */ /* 0x000fe20000100a00 */
[----:B------:R-:W-:Y:S02]  /*35230*/  STL.64 [R1+0x3008], R42 ;  /* 0x0030082a01007387 */ /* 0x000fe40000100a00 */
[----:B------:R-:W-:Y:S02]  /*35240*/  STL.64 [R1+0x3000], R40 ;  /* 0x0030002801007387 */ /* 0x000fe40000100a00 */
[----:B------:R-:W-:Y:S01]  /*35250*/  STL.64 [R1+0x3f0], R4 ;  /* 0x0003f00401007387 */ /* 0x000fe20000100a00 */
[----:B------:R2:W-:Y:S01]  /*35260*/  STL.64 [R1+0x3f8], R6 ;  /* 0x0003f80601007387 */ /* 0x0005e20000100a00 */
[----:B------:R-:W-:Y:S02]  /*35270*/  STL.64 [R1+0x2ff8], R46 ;  /* 0x002ff82e01007387 */ /* 0x000fe40000100a00 */
[----:B------:R-:W-:Y:S01]  /*35280*/  STL [R1+0x2ff0], R45 ;  /* 0x002ff02d01007387 */ /* 0x000fe20000100800 */
[C---:B--2---:R-:W-:Y:S11]  /*35290*/  HMMA.16816.F32.BF16 R4, R16.reuse, R46, R32 ;  /* 0x0000002e1004723c */ /* 0x044ff60000041820 */
[----:B------:R-:W-:Y:S11]  /*352a0*/  @!UPT UIADD3 URZ, URZ, URZ, URZ ;  /* 0x0000003f3f3ff290 */ /* 0x000ff6000fffe03f */
[----:B------:R-:W-:Y:S01]  /*352b0*/  @!UPT UIADD3 URZ, URZ, URZ, URZ ;  /* 0x0000003f3f3ff290 */ /* 0x000fe2000fffe03f */
[----:B------:R-:W-:Y:S01]  /*352c0*/  STL.64 [R1+0x200], R4 ;  /* 0x0002000401007387 */ /* 0x000fe20000100a00 */
[----:B------:R3:W-:Y:S02]  /*352d0*/  STL.64 [R1+0x208], R6 ;  /* 0x0002080601007387 */ /* 0x0007e40000100a00 */
[C---:B---3--:R-:W-:Y:S01]  /*352e0*/  HMMA.16816.F32.BF16 R4, R16.reuse, R50, R24 ;  /* 0x000000321004723c */ /* 0x048fe20000041818 */
[----:B------:R-:W-:Y:S01]  /*352f0*/  STL.64 [R1+0x3028], R50 ;  /* 0x0030283201007387 */ /* 0x000fe20000100a00 */
[----:B------:R0:W-:Y:S11]  /*35300*/  STL.64 [R1+0x3020], R48 ;  /* 0x0030203001007387 */ /* 0x0001f60000100a00 */
[----:B------:R-:W-:Y:S10]  /*35310*/  @!UPT UIADD3 URZ, URZ, URZ, URZ ;  /* 0x0000003f3f3ff290 */ /* 0x000ff4000fffe03f */
[----:B------:R1:W-:Y:S01]  /*35320*/  STL.64 [R1+0x3e0], R4 ;  /* 0x0003e00401007387 */ /* 0x0003e20000100a00 */
[----:B------:R2:W-:Y:S02]  /*35330*/  STL.64 [R1+0x3e8], R6 ;  /* 0x0003e80601007387 */ /* 0x0005e40000100a00 */
        /* <DEDUP_REMOVED lines=20> */
[----:B0-----:R-:W4:Y:S02]  /*35480*/  LDL.LU R48, [R1+0x150] ;  /* 0x0001500001307983 */ /* 0x001f240000300800 */
[----:B------:R-:W4:Y:S01]  /*35490*/  LDL.LU R49, [R1+0x154] ;  /* 0x0001540001317983 */ /* 0x000f220000300800 */
[----:B------:R-:W4:Y:S01]  /*354a0*/  LDL.LU R50, [R1+0x158] ;  /* 0x0001580001327983 */ /* 0x000f220000300800 */
[----:B------:R-:W4:Y:S02]  /*354b0*/  LDL.LU R51, [R1+0x15c] ;  /* 0x00015c0001337983 */ /* 0x000f240000300800 */
[----:B------:R-:W3:Y:S02]  /*354c0*/  LDL.LU R44, [R1+0x120] ;  /* 0x00012000012c7983 */ /* 0x000ee40000300800 */
[----:B------:R-:W3:Y:S01]  /*354d0*/  LDL.LU R45, [R1+0x124] ;  /* 0x00012400012d7983 */ /* 0x000ee20000300800 */
[----:B------:R-:W3:Y:S01]  /*354e0*/  LDL.LU R46, [R1+0x128] ;  /* 0x00012800012e7983 */ /* 0x000ee20000300800 */
[----:B------:R-:W3:Y:S02]  /*354f0*/  LDL.LU R47, [R1+0x12c] ;  /* 0x00012c00012f7983 */ /* 0x000ee40000300800 */
[----:B-1----:R-:W3:Y:S02]  /*35500*/  LDL.LU R4, [R1+0x100] ;  /* 0x0001000001047983 */ /* 0x002ee40000300800 */
[----:B------:R-:W3:Y:S01]  /*35510*/  LDL.LU R5, [R1+0x104] ;  /* 0x0001040001057983 */ /* 0x000ee20000300800 */
[----:B--2---:R-:W2:Y:S01]  /*35520*/  LDL.LU R6, [R1+0x108] ;  /* 0x0001080001067983 */ /* 0x004ea20000300800 */
[----:B------:R-:W2:Y:S02]  /*35530*/  LDL.LU R7, [R1+0x10c] ;  /* 0x00010c0001077983 */ /* 0x000ea40000300800 */
[----:B------:R-:W2:Y:S02]  /*35540*/  LDL.LU R12, [R1+0xa0] ;  /* 0x0000a000010c7983 */ /* 0x000ea40000300800 */
[----:B------:R-:W2:Y:S01]  /*35550*/  LDL.LU R13, [R1+0xa4] ;  /* 0x0000a400010d7983 */ /* 0x000ea20000300800 */
[----:B------:R-:W2:Y:S01]  /*35560*/  LDL.LU R14, [R1+0xa8] ;  /* 0x0000a800010e7983 */ /* 0x000ea20000300800 */
[----:B------:R-:W2:Y:S03]  /*35570*/  LDL.LU R15, [R1+0xac] ;  /* 0x0000ac00010f7983 */ /* 0x000ea60000300800 */
[----:B--2---:R-:W-:Y:S01]  /*35580*/  STL.64 [R1+0x2fc8], R14 ;  /* 0x002fc80e01007387 */ /* 0x004fe20000100a00 */
[----:B------:R0:W-:Y:S03]  /*35590*/  STL.64 [R1+0x2fc0], R12 ;  /* 0x002fc00c01007387 */ /* 0x0001e60000100a00 */
[----:B0-----:R-:W2:Y:S01]  /*355a0*/  LDL.LU R12, [R1+0x2b0] ;  /* 0x0002b000010c7983 */ /* 0x001ea20000300800 */
[----:B------:R-:W2:Y:S02]  /*355b0*/  LDL.LU R13, [R1+0x2b4] ;  /* 0x0002b400010d7983 */ /* 0x000ea40000300800 */
[----:B------:R-:W2:Y:S02]  /*355c0*/  LDL.LU R14, [R1+0x2b8] ;  /* 0x0002b800010e7983 */ /* 0x000ea40000300800 */
[----:B------:R-:W2:Y:S01]  /*355d0*/  LDL.LU R15, [R1+0x2bc] ;  /* 0x0002bc00010f7983 */ /* 0x000ea20000300800 */
[C---:B---3--:R-:W-:Y:S08]  /*355e0*/  HMMA.16816.F32.BF16 R8, R16.reuse, R58, R8 ;  /* 0x0000003a1008723c */ /* 0x048ff00000041808 */
[----:B--2---:R-:W-:Y:S11]  /*355f0*/  HMMA.16816.F32.BF16 R12, R16, R54, R12 ;  /* 0x00000036100c723c */ /* 0x004ff6000004180c */
[----:B------:R-:W-:Y:S11]  /*35600*/  @!UPT UIADD3 URZ, URZ, URZ, URZ ;  /* 0x0000003f3f3ff290 */ /* 0x000ff6000fffe03f */
[----:B------:R-:W-:Y:S01]  /*35610*/  @!UPT UIADD3 URZ, URZ, URZ, URZ ;  /* 0x0000003f3f3ff290 */ /* 0x000fe2000fffe03f */
[----:B------:R0:W-:Y:S01]  /*35620*/  STL.64 [R1+0x3d0], R12 ;  /* 0x0003d00c01007387 */ /* 0x0001e20000100a00 */
[----:B------:R1:W-:Y:S03]  /*35630*/  STL.64 [R1+0x3d8], R14 ;  /* 0x0003d80e01007387 */ /* 0x0003e60000100a00 */
[----:B0-----:R-:W2:Y:S01]  /*35640*/  LDL.LU R12, [R1+0xe0] ;  /* 0x0000e000010c7983 */ /* 0x001ea20000300800 */
[----:B------:R0:W-:Y:S02]  /*35650*/  STL.64 [R1+0x1c0], R8 ;  /* 0x0001c00801007387 */ /* 0x0001e40000100a00 */
[----:B------:R3:W-:Y:S02]  /*35660*/  STL.64 [R1+0x1c8], R10 ;  /* 0x0001c80a01007387 */ /* 0x0007e40000100a00 */
[----:B------:R-:W2:Y:S01]  /*35670*/  LDL.LU R13, [R1+0xe4] ;  /* 0x0000e400010d7983 */ /* 0x000ea20000300800 */
[----:B-1----:R-:W2:Y:S01]  /*35680*/  LDL.LU R14, [R1+0xe8] ;  /* 0x0000e800010e7983 */ /* 0x002ea20000300800 */
[----:B------:R-:W2:Y:S02]  /*35690*/  LDL.LU R15, [R1+0xec] ;  /* 0x0000ec00010f7983 */ /* 0x000ea40000300800 */
[----:B------:R-:W2:Y:S02]  /*356a0*/  LDL.LU R16, [R1+0xb0] ;  /* 0x0000b00001107983 */ /* 0x000ea40000300800 */
[----:B------:R-:W2:Y:S01]  /*356b0*/  LDL.LU R17, [R1+0xb4] ;  /* 0x0000b40001117983 */ /* 0x000ea20000300800 */
[----:B------:R-:W2:Y:S01]  /*356c0*/  LDL.LU R18, [R1+0xb8] ;  /* 0x0000b80001127983 */ /* 0x000ea20000300800 */
[----:B------:R-:W2:Y:S03]  /*356d0*/  LDL.LU R19, [R1+0xbc] ;  /* 0x0000bc0001137983 */ /* 0x000ea60000300800 */
[----:B0-----:R-:W2:Y:S01]  /*356e0*/  LDL.LU R8, [R1+0x280] ;  /* 0x0002800001087983 */ /* 0x001ea20000300800 */
[----:B------:R-:W2:Y:S02]  /*356f0*/  LDL.LU R9, [R1+0x284] ;  /* 0x0002840001097983 */ /* 0x000ea40000300800 */
[----:B---3--:R-:W3:Y:S02]  /*35700*/  LDL.LU R10, [R1+0x288] ;  /* 0x00028800010a7983 */ /* 0x008ee40000300800 */
[----:B------:R-:W3:Y:S01]  /*35710*/  LDL.LU R11, [R1+0x28c] ;  /* 0x00028c00010b7983 */ /* 0x000ee20000300800 */
[C---:B----4-:R-:W-:Y:S01]  /*35720*/  HMMA.16816.F32.BF16 R48, R20.reuse, R30, R48 ;  /* 0x0000001e1430723c */ /* 0x050fe20000041830 */
[----:B---3--:R0:W-:Y:S01]  /*35730*/  STL.64 [R1+0x2fb8], R10 ;  /* 0x002fb80a01007387 */ /* 0x0081e20000100a00 */
[----:B--2---:R-:W-:Y:S03]  /*35740*/  STL.64 [R1+0x2fb0], R8 ;  /* 0x002fb00801007387 */ /* 0x004fe60000100a00 */
[----:B0-----:R-:W2:Y:S11]  /*35750*/  LDL.LU.64 R10, [R1+0x8] ;  /* 0x00000800010a7983 */ /* 0x001eb60000300a00 */
[----:B------:R-:W-:Y:S07]  /*35760*/  @!UPT UIADD3 URZ, URZ, URZ, URZ ;  /* 0x0000003f3f3ff290 */ /* 0x000fee000fffe03f */
[----:B------:R-:W-:Y:S02]  /*35770*/  STL.64 [R1+0x1b0], R48 ;  /* 0x0001b03001007387 */ /* 0x000fe40000100a00 */
[----:B------:R0:W-:Y:S02]  /*35780*/  STL.64 [R1+0x1b8], R50 ;  /* 0x0001b83201007387 */ /* 0x0001e40000100a00 */
[----:B0-----:R-:W3:Y:S01]  /*35790*/  LDL.LU.64 R50, [R1+0x3028] ;  /* 0x0030280001327983 */ /* 0x001ee20000300a00 */
[----:B------:R-:W4:Y:S01]  /*357a0*/  LDL.LU.64 R48, [R1+0x3020] ;  /* 0x0030200001307983 */ /* 0x000f220000300a00 */
        /* <DEDUP_REMOVED lines=20> */
[C---:B---3--:R-:W-:Y:S08]  /*358f0*/  HMMA.16816.F32.BF16 R4, R20.reuse, R50, R4 ;  /* 0x000000321404723c */ /* 0x048ff00000041804 */
[C---:B------:R-:W-:Y:S01]  /*35900*/  HMMA.16816.F32.BF16 R24, R20.reuse, R54, R24 ;  /* 0x000000361418723c */ /* 0x040fe20000041818 */
[----:B------:R-:W3:Y:S07]  /*35910*/  LDL.LU R45, [R1+0x2ff0] ;  /* 0x002ff000012d7983 */ /* 0x000eee0000300800 */
[C---:B--2---:R-:W-:Y:S11]  /*35920*/  HMMA.16816.F32.BF16 R32, R20.reuse, R46, R32 ;  /* 0x0000002e1420723c */ /* 0x044ff60000041820 */
[----:B------:R-:W-:Y:S11]  /*35930*/  @!UPT UIADD3 URZ, URZ, URZ, URZ ;  /* 0x0000003f3f3ff290 */ /* 0x000ff6000fffe03f */
[----:B------:R-:W-:Y:S01]  /*35940*/  @!UPT UIADD3 URZ, URZ, URZ, URZ ;  /* 0x0000003f3f3ff290 */ /* 0x000fe2000fffe03f */
        /* <DEDUP_REMOVED lines=8> */
[----:B0-----:R-:W2:Y:S01]  /*359d0*/  LDL.LU.64 R6, [R1+0x2fe8] ;  /* 0x002fe80001067983 */ /* 0x001ea20000300a00 */
[----:B------:R-:W2:Y:S02]  /*359e0*/  LDL.LU.64 R4, [R1+0x2fe0] ;  /* 0x002fe00001047983 */ /* 0x000ea40000300a00 */
[----:B------:R-:W-:Y:S02]  /*359f0*/  STL.64 [R1+0x9a0], R24 ;  /* 0x0009a01801007387 */ /* 0x000fe40000100a00 */
[----:B------:R0:W-:Y:S02]  /*35a00*/  STL.64 [R1+0x9a8], R26 ;  /* 0x0009a81a01007387 */ /* 0x0001e40000100a00 */
[----:B0-----:R-:W2:Y:S01]  /*35a10*/  LDL.LU.64 R26, [R1+0x2fd8] ;  /* 0x002fd800011a7983 */ /* 0x001ea20000300a00 */
[----:B------:R-:W2:Y:S02]  /*35a20*/  LDL.LU.64 R24, [R1+0x2fd0] ;  /* 0x002fd00001187983 */ /* 0x000ea40000300a00 */
[----:B--2---:R-:W-:Y:S01]  /*35a30*/  HMMA.16816.F32.BF16 R24, R20, R58, R24 ;  /* 0x0000003a1418723c */ /* 0x004fe20000041818 */
[----:B------:R-:W2:Y:S11]  /*35a40*/  LDL.LU R20, [R1+0xd0] ;  /* 0x0000d00001147983 */ /* 0x000eb60000300800 */
[----:B------:R-:W-:Y:S11]  /*35a50*/  @!UPT UIADD3 URZ, URZ, URZ, URZ ;  /* 0x0000003f3f3ff290 */ /* 0x000ff6000fffe03f */
[----:B------:R0:W-:Y:S01]  /*35a60*/  STL.64 [R1+0x990], R24 ;  /* 0x0009901801007387 */ /* 0x0001e20000100a00 */
[----:B------:R1:W-:Y:S02]  /*35a70*/  STL.64 [R1+0x998], R26 ;  /* 0x0009981a01007387 */ /* 0x0003e40000100a00 */
[----:B------:R-:W2:Y:S02]  /*35a80*/  LDL.LU R21, [R1+0xd4] ;  /* 0x0000d40001157983 */ /* 0x000ea40000300800 */
[----:B------:R-:W2:Y:S01]  /*35a90*/  LDL.LU R22, [R1+0xd8] ;  /* 0x0000d80001167983 */ /* 0x000ea20000300800 */
[----:B------:R-:W2:Y:S01]  /*35aa0*/  LDL.LU R23, [R1+0xdc] ;  /* 0x0000dc0001177983 */ /* 0x000ea20000300800 */
[----:B------:R-:W-:Y:S03]  /*35ab0*/  HMMA.16816.F32.BF16 R28, R4, R30, R12 ;  /* 0x0000001e041c723c */ /* 0x000fe6000004180c */
[----:B0-----:R-:W3:Y:S01]  /*35ac0*/  LDL.LU R24, [R1+0xc0] ;  /* 0x0000c00001187983 */ /* 0x001ee20000300800 */
[----:B------:R-:W3:Y:S02]  /*35ad0*/  LDL.LU R25, [R1+0xc4] ;  /* 0x0000c40001197983 */ /* 0x000ee40000300800 */
[----:B-1----:R-:W3:Y:S02]  /*35ae0*/  LDL.LU R26, [R1+0xc8] ;  /* 0x0000c800011a7983 */ /* 0x002ee40000300800 */
[----:B------:R-:W3:Y:S01]  /*35af0*/  LDL.LU R27, [R1+0xcc] ;  /* 0x0000cc00011b7983 */ /* 0x000ee20000300800 */
[----:B------:R-:W3:Y:S01]  /*35b00*/  LDL.LU.64 R14, [R1+0x2fc8] ;  /* 0x002fc800010e7983 */ /* 0x000ee20000300a00 */
[----:B------:R-:W3:Y:S02]  /*35b10*/  LDL.LU.64 R12, [R1+0x2fc0] ;  /* 0x002fc000010c7983 */ /* 0x000ee40000300a00 */
[----:B------:R-:W-:-:S02]  /*35b20*/  IMAD.MOV.U32 R44, RZ, RZ, R10 ;  /* 0x000000ffff2c7224 */ /* 0x000fc400078e000a */
[----:B------:R-:W-:-:S09]  /*35b30*/  IMAD.MOV.U32 R60, RZ, RZ, R11 ;  /* 0x000000ffff3c7224 */ /* 0x000fd200078e000b */
[----:B------:R0:W-:Y:S01]  /*35b40*/  STL.64 [R1+0xca0], R28 ;  /* 0x000ca01c01007387 */ /* 0x0001e20000100a00 */
[----:B------:R1:W-:Y:S03]  /*35b50*/  STL.64 [R1+0xca8], R30 ;  /* 0x000ca81e01007387 */ /* 0x0003e60000100a00 */
[----:B0-----:R-:W3:Y:S01]  /*35b60*/  LDL.LU R28, [R1+0x3b0] ;  /* 0x0003b000011c7983 */ /* 0x001ee20000300800 */
[----:B------:R-:W4:Y:S02]  /*35b70*/  LDL.LU R29, [R1+0x3b4] ;  /* 0x0003b400011d7983 */ /* 0x000f240000300800 */
[----:B-1----:R-:W4:Y:S02]  /*35b80*/  LDL.LU R30, [R1+0x3b8] ;  /* 0x0003b800011e7983 */ /* 0x002f240000300800 */
[----:B------:R-:W4:Y:S01]  /*35b90*/  LDL.LU R31, [R1+0x3bc] ;  /* 0x0003bc00011f7983 */ /* 0x000f220000300800 */
[C---:B--2---:R-:W-:Y:S11]  /*35ba0*/  HMMA.16816.F32.BF16 R20, R4.reuse, R10, R20 ;  /* 0x0000000a0414723c */ /* 0x044ff60000041814 */
[----:B------:R-:W-:Y:S11]  /*35bb0*/  @!UPT UIADD3 URZ, URZ, URZ, URZ ;  /* 0x0000003f3f3ff290 */ /* 0x000ff6000fffe03f */
[----:B------:R-:W-:Y:S01]  /*35bc0*/  @!UPT UIADD3 URZ, URZ, URZ, URZ ;  /* 0x0000003f3f3ff290 */ /* 0x000fe2000fffe03f */
[----:B------:R-:W-:Y:S01]  /*35bd0*/  STL.64 [R1+0xc90], R20 ;  /* 0x000c901401007387 */ /* 0x000fe20000100a00 */
[----:B------:R3:W-:Y:S02]  /*35be0*/  STL.64 [R1+0xc98], R22 ;  /* 0x000c981601007387 */ /* 0x0007e40000100a00 */
[----:B------:R-:W2:Y:S02]  /*35bf0*/  LDL.LU.64 R10, [R1+0x2fb8] ;  /* 0x002fb800010a7983 */ /* 0x000ea40000300a00 */
[----:B------:R-:W2:Y:S01]  /*35c00*/  LDL.LU.64 R8, [R1+0x2fb0] ;  /* 0x002fb00001087983 */ /* 0x000ea20000300a00 */
[C---:B---3--:R-:W-:Y:S01]  /*35c10*/  HMMA.16816.F32.BF16 R20, R4.reuse, R38, R24 ;  /* 0x000000260414723c */ /* 0x048fe20000041818 */
[----:B------:R-:W-:Y:S01]  /*35c20*/  STL.64 [R1+0x2f98], R38 ;  /* 0x002f982601007387 */ /* 0x000fe20000100a00 */
[----:B------:R-:W-:Y:S06]  /*35c30*/  STL.64 [R1+0x2f90], R36 ;  /* 0x002f902401007387 */ /* 0x000fec0000100a00 */
[C---:B------:R-:W-:Y:S01]  /*35c40*/  HMMA.16816.F32.BF16 R24, R4.reuse, R42, R16 ;  /* 0x0000002a0418723c */ /* 0x040fe20000041810 */
[----:B------:R-:W0:Y:S04]  /*35c50*/  S2R R3, SR_TID.X ;  /* 0x0000000000037919 */ /* 0x000e280000002100 */
[----:B------:R-:W1:Y:S01]  /*35c60*/  S2R R56, SR_TID.X ;  /* 0x0000000000387919 */ /* 0x000e620000002100 */
[----:B------:R-:W3:Y:S09]  /*35c70*/  LDSM.16.MT88.4 R16, [R57+0x2080] ;  /* 0x002080003910783b */ /* 0x000ef20000004200 */
[----:B------:R-:W-:Y:S01]  /*35c80*/  STL.64 [R1+0xc80], R20 ;  /* 0x000c801401007387 */ /* 0x000fe20000100a00 */
[----:B------:R0:W-:Y:S02]  /*35c90*/  STL.64 [R1+0xc88], R22 ;  /* 0x000c881601007387 */ /* 0x0001e40000100a00 */
[----:B0-----:R-:W-:Y:S05]  /*35ca0*/  HMMA.16816.F32.BF16 R20, R4, R46, R12 ;  /* 0x0000002e0414723c */ /* 0x001fea000004180c */
[----:B------:R-:W-:Y:S01]  /*35cb0*/  STL.64 [R1+0xc70], R24 ;  /* 0x000c701801007387 */ /* 0x000fe20000100a00 */
[----:B------:R-:W-:Y:S11]  /*35cc0*/  STL.64 [R1+0xc78], R26 ;  /* 0x000c781a01007387 */ /* 0x000ff60000100a00 */
[----:B------:R-:W-:Y:S06]  /*35cd0*/  @!UPT UIADD3 URZ, URZ, URZ, URZ ;  /* 0x0000003f3f3ff290 */ /* 0x000fec000fffe03f */
[----:B------:R-:W-:Y:S01]  /*35ce0*/  STL.64 [R1+0xc60], R20 ;  /* 0x000c601401007387 */ /* 0x000fe20000100a00 */
[----:B------:R-:W-:Y:S02]  /*35cf0*/  STL.64 [R1+0xc68], R22 ;  /* 0x000c681601007387 */ /* 0x000fe40000100a00 */
[----:B------:R-:W-:Y:S02]  /*35d00*/  STL.64 [R1+0x2f88], R50 ;  /* 0x002f883201007387 */ /* 0x000fe40000100a00 */
[----:B----4-:R-:W-:Y:S01]  /*35d10*/  STL.64 [R1+0x2f80], R48 ;  /* 0x002f803001007387 */ /* 0x010fe20000100a00 */
[----:B------:R-:W-:Y:S01]  /*35d20*/  LOP3.LUT R3, R3, 0x7, RZ, 0xc0, !PT ;  /* 0x0000000703037812 */ /* 0x000fe200078ec0ff */
[----:B-1----:R-:W-:-:S04]  /*35d30*/  IMAD.SHL.U32 R56, R56, 0x2, RZ ;  /* 0x0000000238387824 */ /* 0x002fc800078e00ff */
[----:B------:R-:W-:Y:S02]  /*35d40*/  IMAD R3, R3, 0x90, RZ ;  /* 0x0000009003037824 */ /* 0x000fe400078e02ff */
[----:B---3--:R-:W-:Y:S02]  /*35d50*/  IMAD.MOV.U32 R15, RZ, RZ, R16 ;  /* 0x000000ffff0f7224 */ /* 0x008fe400078e0010 */
[----:B------:R-:W-:Y:S02]  /*35d60*/  IMAD.MOV.U32 R14, RZ, RZ, R17 ;  /* 0x000000ffff0e7224 */ /* 0x000fe400078e0011 */
[----:B------:R-:W-:Y:S02]  /*35d70*/  IMAD.MOV.U32 R13, RZ, RZ, R18 ;  /* 0x000000ffff0d7224 */ /* 0x000fe400078e0012 */
[----:B------:R-:W-:Y:S01]  /*35d80*/  IMAD.MOV.U32 R12, RZ, RZ, R19 ;  /* 0x000000ffff0c7224 */ /* 0x000fe200078e0013 */
[----:B--2---:R-:W-:Y:S11]  /*35d90*/  HMMA.16816.F32.BF16 R8, R4, R50, R8 ;  /* 0x000000320408723c */ /* 0x004ff60000041808 */
[----:B------:R-:W-:Y:S11]  /*35da0*/  @!UPT UIADD3 URZ, URZ, URZ, URZ ;  /* 0x0000003f3f3ff290 */ /* 0x000ff6000fffe03f */
[----:B------:R-:W-:Y:S01]  /*35db0*/  @!UPT UIADD3 URZ, URZ, URZ, URZ ;  /* 0x0000003f3f3ff290 */ /* 0x000fe2000fffe03f */
[----:B------:R-:W-:Y:S01]  /*35dc0*/  STL.64 [R1+0xc50], R8 ;  /* 0x000c500801007387 */ /* 0x000fe20000100a00 */
[----:B------:R-:W-:Y:S02]  /*35dd0*/  STL.64 [R1+0xc58], R10 ;  /* 0x000c580a01007387 */ /* 0x000fe40000100a00 */
[----:B------:R-:W0:Y:S04]  /*35de0*/  LDSM.16.MT88.4 R8, [R57+0x2100] ;  /* 0x002100003908783b */ /* 0x000e280000004200 */
[----:B0-----:R-:W-:Y:S02]  /*35df0*/  IMAD.MOV.U32 R51, RZ, RZ, R8 ;  /* 0x000000ffff337224 */ /* 0x001fe400078e0008 */
[----:B------:R-:W-:Y:S02]  /*35e00*/  IMAD.MOV.U32 R50, RZ, RZ, R9 ;  /* 0x000000ffff327224 */ /* 0x000fe400078e0009 */
[----:B------:R-:W-:-:S02]  /*35e10*/  IMAD.MOV.U32 R49, RZ, RZ, R10 ;  /* 0x000000ffff317224 */ /* 0x000fc400078e000a */
[----:B------:R-:W-:Y:S02]  /*35e20*/  IMAD.MOV.U32 R48, RZ, RZ, R11 ;  /* 0x000000ffff307224 */ /* 0x000fe400078e000b */
[C---:B------:R-:W-:Y:S08]  /*35e30*/  HMMA.16816.F32.BF16 R8, R4.reuse, R54, R32 ;  /* 0x000000360408723c */ /* 0x040ff00000041820 */
[----:B------:R-:W-:Y:S11]  /*35e40*/  HMMA.16816.F32.BF16 R4, R4, R58, R28 ;  /* 0x0000003a0404723c */ /* 0x000ff6000004181c */
[----:B------:R-:W-:Y:S04]  /*35e50*/  @!UPT UIADD3 URZ, URZ, URZ, URZ ;  /* 0x0000003f3f3ff290 */ /* 0x000fe8000fffe03f */
[----:B------:R-:W-:Y:S01]  /*35e60*/  STL.64 [R1+0xc40], R8 ;  /* 0x000c400801007387 */ /* 0x000fe20000100a00 */
[----:B------:R-:W-:Y:S02]  /*35e70*/  STL.64 [R1+0xc48], R10 ;  /* 0x000c480a01007387 */ /* 0x000fe40000100a00 */
[----:B------:R-:W-:Y:S02]  /*35e80*/  STL.64 [R1+0x2f78], R54 ;  /* 0x002f783601007387 */ /* 0x000fe40000100a00 */
[----:B------:R-:W-:Y:S03]  /*35e90*/  STL.64 [R1+0x2f70], R52 ;  /* 0x002f703401007387 */ /* 0x000fe60000100a00 */
[----:B------:R-:W-:Y:S01]  /*35ea0*/  STL.64 [R1+0xae0], R4 ;  /* 0x000ae00401007387 */ /* 0x000fe20000100a00 */
[----:B------:R-:W-:Y:S02]  /*35eb0*/  STL.64 [R1+0xae8], R6 ;  /* 0x000ae80601007387 */ /* 0x000fe40000100a00 */
[----:B------:R-:W0:Y:S01]  /*35ec0*/  LDSM.16.MT88.4 R4, [R2+0x4000] ;  /* 0x004000000204783b */ /* 0x000e220000004200 */
[----:B------:R1:W2:Y:S01]  /*35ed0*/  LDSM.16.MT88.4 R8, [R57+0x2180] ;  /* 0x002180003908783b */ /* 0x0002a20000004200 */
[----:B------:R-:W-:-:S04]  /*35ee0*/  LOP3.LUT R32, R3, 0x30, R56, 0x78, !PT ;  /* 0x0000003003207812 */ /* 0x000fc800078e7838 */
[----:B------:R-:W-:-:S05]  /*35ef0*/  LOP3.LUT R32, R32, 0x40, RZ, 0x3c, !PT ;  /* 0x0000004020207812 */ /* 0x000fca00078e3cff */
[----:B------:R-:W-:Y:S04]  /*35f00*/  LDSM.16.M88.4 R16, [R32+0x8c00] ;  /* 0x008c00002010783b */ /* 0x000fe80000000200 */
[----:B------:R-:W-:Y:S04]  /*35f10*/  LDSM.16.M88.4 R20, [R32+0x9000] ;  /* 0x009000002014783b */ /* 0x000fe80000000200 */
[----:B------:R-:W-:Y:S04]  /*35f20*/  LDSM.16.M88.4 R24, [R32+0x9400] ;  /* 0x009400002018783b */ /* 0x000fe80000000200 */
[----:B------:R-:W-:Y:S01]  /*35f30*/  LDSM.16.M88.4 R28, [R32+0x9800] ;  /* 0x00980000201c783b */ /* 0x000fe20000000200 */
[----:B0-----:R-:W-:-:S02]  /*35f40*/  IMAD.MOV.U32 R3, RZ, RZ, R4 ;  /* 0x000000ffff037224 */ /* 0x001fc400078e0004 */
[----:B------:R-:W-:Y:S02]  /*35f50*/  IMAD.MOV.U32 R0, RZ, RZ, R5 ;  /* 0x000000ffff007224 */ /* 0x000fe400078e0005 */
[----:B------:R-:W-:Y:S02]  /*35f60*/  IMAD.MOV.U32 R56, RZ, RZ, R6 ;  /* 0x000000ffff387224 */ /* 0x000fe400078e0006 */
[----:B-1----:R-:W-:Y:S02]  /*35f70*/  IMAD.MOV.U32 R57, RZ, RZ, R7 ;  /* 0x000000ffff397224 */ /* 0x002fe400078e0007 */
[----:B--2---:R-:W-:Y:S01]  /*35f80*/  IMAD.MOV.U32 R36, RZ, RZ, R8 ;  /* 0x000000ffff247224 */ /* 0x004fe200078e0008 */
[----:B------:R-:W0:Y:S01]  /*35f90*/  LDSM.16.M88.4 R4, [R32+0x8000] ;  /* 0x008000002004783b */ /* 0x000e220000000200 */
[----:B------:R-:W-:Y:S02]  /*35fa0*/  IMAD.MOV.U32 R35, RZ, RZ, R9 ;  /* 0x000000ffff237224 */ /* 0x000fe400078e0009 */
[----:B------:R-:W-:-:S02]  /*35fb0*/  IMAD.MOV.U32 R34, RZ, RZ, R10 ;  /* 0x000000ffff227224 */ /* 0x000fc400078e000a */
[----:B------:R-:W-:Y:S02]  /*35fc0*/  IMAD.MOV.U32 R33, RZ, RZ, R11 ;  /* 0x000000ffff217224 */ /* 0x000fe400078e000b */
[----:B------:R-:W1:Y:S04]  /*35fd0*/  LDSM.16.M88.4 R8, [R32+0x8400] ;  /* 0x008400002008783b */ /* 0x000e680000000200 */
[----:B0-----:R-:W-:Y:S01]  /*35fe0*/  STL [R1+0x2968], R6 ;  /* 0x0029680601007387 */ /* 0x001fe20000100800 */
[----:B------:R-:W-:Y:S03]  /*35ff0*/  STL [R1+0x2964], R7 ;  /* 0x0029640701007387 */ /* 0x000fe60000100800 */
[----:B-1----:R0:W-:Y:S01]  /*36000*/  STL [R1+0x2998], R10 ;  /* 0x0029980a01007387 */ /* 0x0021e20000100800 */
[----:B------:R1:W-:Y:S02]  /*36010*/  STL [R1+0x2994], R11 ;  /* 0x0029940b01007387 */ /* 0x0003e40000100800 */
[----:B------:R2:W-:Y:S02]  /*36020*/  STL.64 [R1+0x2ea8], R8 ;  /* 0x002ea80801007387 */ /* 0x0005e40000100a00 */
[----:B------:R-:W3:Y:S01]  /*36030*/  LDL.LU R52, [R1+0x770] ;  /* 0x0007700001347983 */ /* 0x000ee20000300800 */
[----:B------:R-:W3:Y:S01]  /*36040*/  LDL.LU R53, [R1+0x774] ;  /* 0x0007740001357983 */ /* 0x000ee20000300800 */
[----:B------:R-:W3:Y:S02]  /*36050*/  LDL.LU R54, [R1+0x778] ;  /* 0x0007780001367983 */ /* 0x000ee40000300800 */
[----:B------:R-:W3:Y:S02]  /*36060*/  LDL.LU R55, [R1+0x77c] ;  /* 0x00077c0001377983 */ /* 0x000ee40000300800 */
[----:B0-----:R-:W-:-:S02]  /*36070*/  IMAD.MOV.U32 R10, RZ, RZ, R13 ;  /* 0x000000ffff0a7224 */ /* 0x001fc400078e000d */
[----:B-1----:R-:W-:Y:S02]  /*36080*/  IMAD.MOV.U32 R11, RZ, RZ, R12 ;  /* 0x000000ffff0b7224 */ /* 0x002fe400078e000c */
[----:B--2---:R-:W-:Y:S02]  /*36090*/  IMAD.MOV.U32 R8, RZ, RZ, R15 ;  /* 0x000000ffff087224 */ /* 0x004fe400078e000f */
[----:B------:R-:W-:Y:S02]  /*360a0*/  IMAD.MOV.U32 R9, RZ, RZ, R14 ;  /* 0x000000ffff097224 */ /* 0x000fe400078e000e */
[----:B------:R-:W0:Y:S04]  /*360b0*/  LDSM.16.M88.4 R12, [R32+0x8800] ;  /* 0x00880000200c783b */ /* 0x000e280000000200 */
[----:B0-----:R-:W-:Y:S01]  /*360c0*/  STL [R1+0x299c], R14 ;  /* 0x00299c0e01007387 */ /* 0x001fe20000100800 */
[----:B------:R-:W-:Y:S02]  /*360d0*/  STL [R1+0x2990], R15 ;  /* 0x0029900f01007387 */ /* 0x000fe40000100800 */
[----:B------:R-:W-:Y:S02]  /*360e0*/  STL.64 [R1+0x2eb0], R12 ;  /* 0x002eb00c01007387 */ /* 0x000fe40000100a00 */
[----:B------:R-:W-:Y:S01]  /*360f0*/  STL [R1+0x295c], R18 ;  /* 0x00295c1201007387 */ /* 0x000fe20000100800 */
[----:B------:R-:W-:Y:S01]  /*36100*/  STL [R1+0x2958], R19 ;  /* 0x0029581301007387 */ /* 0x000fe20000100800 */
[----:B------:R-:W-:Y:S02]  /*36110*/  STL [R1+0x2924], R22 ;  /* 0x0029241601007387 */ /* 0x000fe40000100800 */
[----:B------:R-:W-:Y:S02]  /*36120*/  STL [R1+0x2920], R23 ;  /* 0x0029201701007387 */ /* 0x000fe40000100800 */
[----:B------:R0:W-:Y:S02]  /*36130*/  STL.64 [R1+0x2e70], R20 ;  /* 0x002e701401007387 */ /* 0x0001e40000100a00 */
        /* <DEDUP_REMOVED lines=8> */
[----:B------:R-:W-:Y:S01]  /*361c0*/  STL [R1+0x291c], R26 ;  /* 0x00291c1a01007387 */ /* 0x000fe20000100800 */
[----:B------:R-:W-:Y:S02]  /*361d0*/  STL [R1+0x2918], R27 ;  /* 0x0029181b01007387 */ /* 0x000fe40000100800 */
[----:B------:R0:W-:Y:S02]  /*361e0*/  STL.64 [R1+0x2e80], R24 ;  /* 0x002e801801007387 */ /* 0x0001e40000100a00 */
[----:B0-----:R-:W2:Y:S01]  /*361f0*/  LDL.LU R24, [R1+0x790] ;  /* 0x0007900001187983 */ /* 0x001ea20000300800 */
[----:B------:R-:W2:Y:S02]  /*36200*/  LDL.LU R25, [R1+0x794] ;  /* 0x0007940001197983 */ /* 0x000ea40000300800 */
[----:B------:R-:W2:Y:S02]  /*36210*/  LDL.LU R26, [R1+0x798] ;  /* 0x00079800011a7983 */ /* 0x000ea40000300800 */
[----:B------:R-:W2:Y:S01]  /*36220*/  LDL.LU R27, [R1+0x79c] ;  /* 0x00079c00011b7983 */ /* 0x000ea20000300800 */
[----:B------:R0:W-:Y:S01]  /*36230*/  STL [R1+0x2914], R30 ;  /* 0x0029141e01007387 */ /* 0x0001e20000100800 */
[----:B------:R1:W-:Y:S02]  /*36240*/  STL [R1+0x2910], R31 ;  /* 0x0029101f01007387 */ /* 0x0003e40000100800 */
[----:B------:R1:W-:Y:S02]  /*36250*/  STL.64 [R1+0x2e88], R28 ;  /* 0x002e881c01007387 */ /* 0x0003e40000100a00 */
[----:B0-----:R-:W-:-:S02]  /*36260*/  IMAD.MOV.U32 R30, RZ, RZ, R34 ;  /* 0x000000ffff1e7224 */ /* 0x001fc400078e0022 */
[----:B-1----:R-:W-:Y:S02]  /*36270*/  IMAD.MOV.U32 R31, RZ, RZ, R33 ;  /* 0x000000ffff1f7224 */ /* 0x002fe400078e0021 */
[----:B------:R-:W-:Y:S02]  /*36280*/  IMAD.MOV.U32 R29, RZ, RZ, R35 ;  /* 0x000000ffff1d7224 */ /* 0x000fe400078e0023 */
[----:B------:R-:W0:Y:S01]  /*36290*/  LDSM.16.M88.4 R32, [R32+0x9c00] ;  /* 0x009c00002020783b */ /* 0x000e220000000200 */
[----:B------:R-:W-:Y:S02]  /*362a0*/  IMAD.MOV.U32 R28, RZ, RZ, R36 ;  /* 0x000000ffff1c7224 */ /* 0x000fe400078e0024 */
[----:B------:R-:W1:Y:S01]  /*362b0*/  LDSM.16.MT88.4 R36, [R2+0x4080] ;  /* 0x004080000224783b */ /* 0x000e620000004200 */
[----:B------:R0:W-:Y:S03]  /*362c0*/  STL.64 [R1+0x2f00], R30 ;  /* 0x002f001e01007387 */ /* 0x0001e60000100a00 */
[----:B------:R-:W-:Y:S01]  /*362d0*/  STL.64 [R1+0x2ef8], R28 ;  /* 0x002ef81c01007387 */ /* 0x000fe20000100a00 */
[----:B0-----:R-:W4:Y:S04]  /*362e0*/  LDL.LU.64 R30, [R1+0x18] ;  /* 0x00001800011e7983 */ /* 0x001f280000300a00 */
[----:B------:R0:W-:Y:S01]  /*362f0*/  STL [R1+0x292c], R34 ;  /* 0x00292c2201007387 */ /* 0x0001e20000100800 */
[----:B------:R0:W-:Y:S02]  /*36300*/  STL [R1+0x2928], R35 ;  /* 0x0029282301007387 */ /* 0x0001e40000100800 */
[----:B------:R-:W-:Y:S02]  /*36310*/  STL.64 [R1+0x2e90], R32 ;  /* 0x002e902001007387 */ /* 0x000fe40000100a00 */
[----:B-1----:R-:W-:-:S02]  /*36320*/  IMAD.MOV.U32 R7, RZ, RZ, R38 ;  /* 0x000000ffff077224 */ /* 0x002fc400078e0026 */
[----:B------:R-:W-:Y:S02]  /*36330*/  IMAD.MOV.U32 R6, RZ, RZ, R39 ;  /* 0x000000ffff067224 */ /* 0x000fe400078e0027 */
[----:B0-----:R-:W-:Y:S02]  /*36340*/  IMAD.MOV.U32 R34, RZ, RZ, R44 ;  /* 0x000000ffff227224 */ /* 0x001fe400078e002c */
[----:B------:R-:W-:Y:S01]  /*36350*/  IMAD.MOV.U32 R35, RZ, RZ, R60 ;  /* 0x000000ffff237224 */ /* 0x000fe200078e003c */
[----:B------:R-:W3:Y:S01]  /*36360*/  LDL.LU R44, [R1+0x2fa8] ;  /* 0x002fa800012c7983 */ /* 0x000ee20000300800 */
[----:B------:R-:W3:Y:S02]  /*36370*/  LDL.LU R60, [R1+0x2fa4] ;  /* 0x002fa400013c7983 */ /* 0x000ee40000300800 */
[----:B------:R-:W3:Y:S02]  /*36380*/  LDL.LU R2, [R1+0x2fa0] ;  /* 0x002fa00001027983 */ /* 0x000ee40000300800 */
[----:B------:R-:W3:Y:S02]  /*36390*/  LDL.LU.64 R38, [R1+0x2f98] ;  /* 0x002f980001267983 */ /* 0x000ee40000300a00 */
[----:B------:R-:W-:-:S02]  /*363a0*/  IMAD.MOV.U32 R19, RZ, RZ, R36 ;  /* 0x000000ffff137224 */ /* 0x000fc400078e0024 */
[----:B------:R-:W-:Y:S02]  /*363b0*/  IMAD.MOV.U32 R18, RZ, RZ, R37 ;  /* 0x000000ffff127224 */ /* 0x000fe400078e0025 */
[----:B------:R-:W3:Y:S01]  /*363c0*/  LDL.LU.64 R36, [R1+0x2f90] ;  /* 0x002f900001247983 */ /* 0x000ee20000300a00 */
[----:B------:R-:W-:Y:S02]  /*363d0*/  STL.64 [R1+0x2ed0], R6 ;  /* 0x002ed00601007387 */ /* 0x000fe40000100a00 */
[----:B------:R-:W-:Y:S02]  /*363e0*/  STL.64 [R1+0x2ec8], R4 ;  /* 0x002ec80401007387 */ /* 0x000fe40000100a00 */
[----:B------:R-:W-:Y:S01]  /*363f0*/  STL.64 [R1+0x2ea0], R18 ;  /* 0x002ea01201007387 */ /* 0x000fe20000100a00 */
[----:B------:R2:W-:Y:S02]  /*36400*/  STL.64 [R1+0x2e98], R16 ;  /* 0x002e981001007387 */ /* 0x0005e40000100a00 */
[C---:B--2---:R-:W-:Y:S08]  /*36410*/  HMMA.16816.F32.BF16 R16, R8.reuse, R34, R24 ;  /* 0x000000220810723c */ /* 0x044ff00000041818 */
[C---:B----4-:R-:W-:Y:S11]  /*36420*/  HMMA.16816.F32.BF16 R4, R8.reuse, R30, R12 ;  /* 0x0000001e0804723c */ /* 0x050ff6000004180c */
[----:B------:R-:W-:Y:S11]  /*36430*/  @!UPT UIADD3 URZ, URZ, URZ, URZ ;  /* 0x0000003f3f3ff290 */ /* 0x000ff6000fffe03f */
[----:B------:R-:W-:Y:S01]  /*36440*/  @!UPT UIADD3 URZ, URZ, URZ, URZ ;  /* 0x0000003f3f3ff290 */ /* 0x000fe2000fffe03f */
[----:B------:R-:W-:Y:S01]  /*36450*/  STL.64 [R1+0xab0], R4 ;  /* 0x000ab00401007387 */ /* 0x000fe20000100a00 */
[----:B------:R3:W-:Y:S02]  /*36460*/  STL.64 [R1+0xab8], R6 ;  /* 0x000ab80601007387 */ /* 0x0007e40000100a00 */
[C---:B---3--:R-:W-:Y:S01]  /*36470*/  HMMA.16816.F32.BF16 R4, R8.reuse, R38, R20 ;  /* 0x000000260804723c */ /* 0x048fe20000041814 */
        /* <DEDUP_REMOVED lines=13> */
[----:B------:R1:W-:Y:S03]  /*36550*/  STL.64 [R1+0xa88], R6 ;  /* 0x000a880601007387 */ /* 0x0003e60000100a00 */
[----:B0-----:R-:W2:Y:S01]  /*36560*/  LDL.LU R4, [R1+0x670] ;  /* 0x0006700001047983 */ /* 0x001ea20000300800 */
[----:B------:R-:W2:Y:S02]  /*36570*/  LDL.LU R5, [R1+0x674] ;  /* 0x0006740001057983 */ /* 0x000ea40000300800 */
[----:B-1----:R-:W3:Y:S02]  /*36580*/  LDL.LU R6, [R1+0x678] ;  /* 0x0006780001067983 */ /* 0x002ee40000300800 */
[----:B------:R-:W3:Y:S02]  /*36590*/  LDL.LU R7, [R1+0x67c] ;  /* 0x00067c0001077983 */ /* 0x000ee40000300800 */
[----:B---3--:R-:W-:Y:S01]  /*365a0*/  STL.64 [R1+0x2ee0], R6 ;  /* 0x002ee00601007387 */ /* 0x008fe20000100a00 */
[----:B--2---:R-:W-:Y:S02]  /*365b0*/  STL.64 [R1+0x2ed8], R4 ;  /* 0x002ed80401007387 */ /* 0x004fe40000100a00 */
[----:B------:R-:W2:Y:S02]  /*365c0*/  LDL.LU R24, [R1+0x6a0] ;  /* 0x0006a00001187983 */ /* 0x000ea40000300800 */
[----:B------:R-:W2:Y:S01]  /*365d0*/  LDL.LU R25, [R1+0x6a4] ;  /* 0x0006a40001197983 */ /* 0x000ea20000300800 */
[----:B------:R-:W3:Y:S01]  /*365e0*/  LDL.LU R26, [R1+0x6a8] ;  /* 0x0006a800011a7983 */ /* 0x000ee20000300800 */
        /* <DEDUP_REMOVED lines=8> */
[----:B------:R-:W-:Y:S02]  /*36670*/  IMAD.MOV.U32 R13, RZ, RZ, R30 ;  /* 0x000000ffff0d7224 */ /* 0x000fe400078e001e */
[----:B------:R-:W-:Y:S02]  /*36680*/  IMAD.MOV.U32 R7, RZ, RZ, R12 ;  /* 0x000000ffff077224 */ /* 0x000fe400078e000c */
        /* <DEDUP_REMOVED lines=9> */
[----:B------:R-:W2:Y:S02]  /*36720*/  LDL.LU R18, [R1+0x6d8] ;  /* 0x0006d80001127983 */ /* 0x000ea40000300800 */
[----:B------:R-:W2:Y:S01]  /*36730*/  LDL.LU R19, [R1+0x6dc] ;  /* 0x0006dc0001137983 */ /* 0x000ea20000300800 */
        /* <DEDUP_REMOVED lines=11> */
[----:B------:R-:W-:Y:S01]  /*367f0*/  IMAD.MOV.U32 R31, RZ, RZ, R48 ;  /* 0x000000ffff1f7224 */ /* 0x000fe200078e0030 */
[----:B------:R-:W3:Y:S01]  /*36800*/  LDL.LU R55, [R1+0x75c] ;  /* 0x00075c0001377983 */ /* 0x000ee20000300800 */
[----:B------:R-:W-:-:S02]  /*36810*/  IMAD.MOV.U32 R30, RZ, RZ, R49 ;  /* 0x000000ffff1e7224 */ /* 0x000fc400078e0031 */
[----:B------:R-:W3:Y:S02]  /*36820*/  LDL.LU R48, [R1+0x760] ;  /* 0x0007600001307983 */ /* 0x000ee40000300800 */
[----:B------:R-:W-:Y:S01]  /*36830*/  IMAD.MOV.U32 R29, RZ, RZ, R50 ;  /* 0x000000ffff1d7224 */ /* 0x000fe200078e0032 */
[----:B------:R-:W3:Y:S01]  /*36840*/  LDL.LU R49, [R1+0x764] ;  /* 0x0007640001317983 */ /* 0x000ee20000300800 */
[----:B------:R-:W-:Y:S02]  /*36850*/  IMAD.MOV.U32 R28, RZ, RZ, R51 ;  /* 0x000000ffff1c7224 */ /* 0x000fe400078e0033 */
[----:B------:R-:W3:Y:S02]  /*36860*/  LDL.LU R50, [R1+0x768] ;  /* 0x0007680001327983 */ /* 0x000ee40000300800 */
[----:B------:R-:W3:Y:S01]  /*36870*/  LDL.LU R51, [R1+0x76c] ;  /* 0x00076c0001337983 */ /* 0x000ee20000300800 */
[----:B--2---:R-:W-:Y:S01]  /*36880*/  STL.64 [R1+0x2f40], R18 ;  /* 0x002f401201007387 */ /* 0x004fe20000100a00 */
[----:B----4-:R0:W-:Y:S03]  /*36890*/  STL.64 [R1+0x2f38], R16 ;  /* 0x002f381001007387 */ /* 0x0101e60000100a00 */
        /* <DEDUP_REMOVED lines=16> */
[----:B---3--:R-:W-:Y:S01]  /*369a0*/  STL.64 [R1+0x2f20], R26 ;  /* 0x002f201a01007387 */ /* 0x008fe20000100a00 */
[----:B------:R0:W-:Y:S03]  /*369b0*/  STL.64 [R1+0x2f18], R24 ;  /* 0x002f181801007387 */ /* 0x0001e60000100a00 */
[----:B0-----:R-:W3:Y:S01]  /*369c0*/  LDL.LU R24, [R1+0x6b0] ;  /* 0x0006b00001187983 */ /* 0x001ee20000300800 */
[----:B------:R-:W3:Y:S02]  /*369d0*/  LDL.LU R25, [R1+0x6b4] ;  /* 0x0006b40001197983 */ /* 0x000ee40000300800 */
[----:B------:R-:W2:Y:S02]  /*369e0*/  LDL.LU R26, [R1+0x6b8] ;  /* 0x0006b800011a7983 */ /* 0x000ea40000300800 */
[----:B------:R-:W2:Y:S01]  /*369f0*/  LDL.LU R27, [R1+0x6bc] ;  /* 0x0006bc00011b7983 */ /* 0x000ea20000300800 */
[C---:B------:R-:W-:Y:S01]  /*36a00*/  HMMA.16816.F32.BF16 R48, R8.reuse, R46, R48 ;  /* 0x0000002e0830723c */ /* 0x040fe20000041830 */
[----:B--2---:R-:W-:Y:S01]  /*36a10*/  STL.64 [R1+0x2f30], R26 ;  /* 0x002f301a01007387 */ /* 0x004fe20000100a00 */
[----:B---3--:R0:W-:Y:S03]  /*36a20*/  STL.64 [R1+0x2f28], R24 ;  /* 0x002f281801007387 */ /* 0x0081e60000100a00 */
[----:B0-----:R-:W2:Y:S01]  /*36a30*/  LDL.LU R24, [R1+0x6c0] ;  /* 0x0006c00001187983 */ /* 0x001ea20000300800 */
[----:B------:R-:W2:Y:S02]  /*36a40*/  LDL.LU R25, [R1+0x6c4] ;  /* 0x0006c40001197983 */ /* 0x000ea40000300800 */
[----:B------:R-:W2:Y:S02]  /*36a50*/  LDL.LU R26, [R1+0x6c8] ;  /* 0x0006c800011a7983 */ /* 0x000ea40000300800 */
[----:B------:R-:W2:Y:S11]  /*36a60*/  LDL.LU R27, [R1+0x6cc] ;  /* 0x0006cc00011b7983 */ /* 0x000eb60000300800 */
[----:B------:R-:W-:Y:S02]  /*36a70*/  @!UPT UIADD3 URZ, URZ, URZ, URZ ;  /* 0x0000003f3f3ff290 */ /* 0x000fe4000fffe03f */
[----:B------:R-:W-:Y:S01]  /*36a80*/  STL.64 [R1+0xa70], R48 ;  /* 0x000a703001007387 */ /* 0x000fe20000100a00 */
[----:B------:R0:W-:Y:S03]  /*36a90*/  STL.64 [R1+0xa78], R50 ;  /* 0x000a783201007387 */ /* 0x0001e60000100a00 */
[----:B0-----:R-:W3:Y:S01]  /*36aa0*/  LDL.LU.64 R50, [R1+0x2f88] ;  /* 0x002f880001327983 */ /* 0x001ee20000300a00 */
[----:B------:R-:W2:Y:S01]  /*36ab0*/  LDL.LU.64 R48, [R1+0x2f80] ;  /* 0x002f800001307983 */ /* 0x000ea20000300a00 */
[C---:B---3--:R-:W-:Y:S11]  /*36ac0*/  HMMA.16816.F32.BF16 R52, R8.reuse, R50, R52 ;  /* 0x000000320834723c */ /* 0x048ff60000041834 */
[----:B------:R-:W-:Y:S11]  /*36ad0*/  @!UPT UIADD3 URZ, URZ, URZ, URZ ;  /* 0x0000003f3f3ff290 */ /* 0x000ff6000fffe03f */
[----:B------:R-:W-:Y:S01]  /*36ae0*/  @!UPT UIADD3 URZ, URZ, URZ, URZ ;  /* 0x0000003f3f3ff290 */ /* 0x000fe2000fffe03f */
[----:B------:R-:W-:Y:S01]  /*36af0*/  STL.64 [R1+0xa60], R52 ;  /* 0x000a603401007387 */ /* 0x000fe20000100a00 */
[----:B------:R0:W-:Y:S03]  /*36b00*/  STL.64 [R1+0xa68], R54 ;  /* 0x000a683601007387 */ /* 0x0001e60000100a00 */
[----:B0-----:R-:W3:Y:S01]  /*36b10*/  LDL.LU.64 R54, [R1+0x2f78] ;  /* 0x002f780001367983 */ /* 0x001ee20000300a00 */
[----:B------:R-:W-:Y:S08]  /*36b20*/  HMMA.16816.F32.BF16 R12, R8, R58, R12 ;  /* 0x0000003a080c723c */ /* 0x000ff0000004180c */
[----:B------:R-:W-:Y:S01]  /*36b30*/  HMMA.16816.F32.BF16 R32, R28, R6, R32 ;  /* 0x000000061c20723c */ /* 0x000fe20000041820 */
[----:B------:R-:W2:Y:S07]  /*36b40*/  LDL.LU.64 R52, [R1+0x2f70] ;  /* 0x002f700001347983 */ /* 0x000eae0000300a00 */
[----:B---3--:R-:W-:Y:S01]  /*36b50*/  HMMA.16816.F32.BF16 R20, R8, R54, R20 ;  /* 0x000000360814723c */ /* 0x008fe20000041814 */
[----:B------:R-:W3:Y:S11]  /*36b60*/  LDL.LU R8, [R1+0x7b0] ;  /* 0x0007b00001087983 */ /* 0x000ef60000300800 */
[----:B------:R-:W-:Y:S11]  /*36b70*/  @!UPT UIADD3 URZ, URZ, URZ, URZ ;  /* 0x0000003f3f3ff290 */ /* 0x000ff6000fffe03f */
[----:B------:R-:W-:Y:S01]  /*36b80*/  STL.64 [R1+0xa50], R20 ;  /* 0x000a501401007387 */ /* 0x000fe20000100a00 */
[----:B------:R-:W-:Y:S02]  /*36b90*/  STL.64 [R1+0xa58], R22 ;  /* 0x000a581601007387 */ /* 0x000fe40000100a00 */
[----:B------:R0:W-:Y:S02]  /*36ba0*/  STL.64 [R1+0x910], R12 ;  /* 0x0009100c01007387 */ /* 0x0001e40000100a00 */
[----:B------:R1:W-:Y:S01]  /*36bb0*/  STL.64 [R1+0x918], R14 ;  /* 0x0009180e01007387 */ /* 0x0003e20000100a00 */
[----:B------:R-:W3:Y:S01]  /*36bc0*/  LDL.LU R9, [R1+0x7b4] ;  /* 0x0007b40001097983 */ /* 0x000ee20000300800 */
[----:B------:R-:W3:Y:S02]  /*36bd0*/  LDL.LU R10, [R1+0x7b8] ;  /* 0x0007b800010a7983 */ /* 0x000ee40000300800 */
[----:B------:R-:W3:Y:S01]  /*36be0*/  LDL.LU R11, [R1+0x7bc] ;  /* 0x0007bc00010b7983 */ /* 0x000ee20000300800 */
[----:B0-----:R-:W2:Y:S01]  /*36bf0*/  LDL.LU R12, [R1+0x730] ;  /* 0x00073000010c7983 */ /* 0x001ea20000300800 */
[----:B------:R-:W2:Y:S02]  /*36c00*/  LDL.LU R13, [R1+0x734] ;  /* 0x00073400010d7983 */ /* 0x000ea40000300800 */
[----:B-1----:R-:W2:Y:S02]  /*36c10*/  LDL.LU R14, [R1+0x738] ;  /* 0x00073800010e7983 */ /* 0x002ea40000300800 */
[----:B------:R-:W2:Y:S01]  /*36c20*/  LDL.LU R15, [R1+0x73c] ;  /* 0x00073c00010f7983 */ /* 0x000ea20000300800 */
[----:B------:R-:W2:Y:S01]  /*36c30*/  LDL.LU R20, [R1+0x7c0] ;  /* 0x0007c00001147983 */ /* 0x000ea20000300800 */
[----:B------:R-:W2:Y:S02]  /*36c40*/  LDL.LU R21, [R1+0x7c4] ;  /* 0x0007c40001157983 */ /* 0x000ea40000300800 */
[----:B------:R-:W2:Y:S02]  /*36c50*/  LDL.LU R22, [R1+0x7c8] ;  /* 0x0007c80001167983 */ /* 0x000ea40000300800 */
[----:B------:R-:W2:Y:S01]  /*36c60*/  LDL.LU R23, [R1+0x7cc] ;  /* 0x0007cc0001177983 */ /* 0x000ea20000300800 */
[----:B------:R-:W-:Y:S01]  /*36c70*/  STL.64 [R1+0x900], R32 ;  /* 0x0009002001007387 */ /* 0x000fe20000100a00 */
[----:B------:R0:W-:Y:S03]  /*36c80*/  STL.64 [R1+0x908], R34 ;  /* 0x0009082201007387 */ /* 0x0001e60000100a00 */
[----:B0-----:R-:W4:Y:S02]  /*36c90*/  LDL.LU.64 R34, [R1+0x2f68] ;  /* 0x002f680001227983 */ /* 0x001f240000300a00 */
        /* <DEDUP_REMOVED lines=21> */
[C---:B--2---:R-:W-:Y:S08]  /*36df0*/  HMMA.16816.F32.BF16 R24, R28.reuse, R50, R24 ;  /* 0x000000321c18723c */ /* 0x044ff00000041818 */
[C---:B----4-:R-:W-:Y:S11]  /*36e00*/  HMMA.16816.F32.BF16 R16, R28.reuse, R46, R16 ;  /* 0x0000002e1c10723c */ /* 0x050ff60000041810 */
        /* <DEDUP_REMOVED lines=23> */
[----:B------:R-:W-:Y:S01]  /*36f80*/  STL.64 [R1+0x820], R28 ;  /* 0x0008201c01007387 */ /* 0x000fe20000100a00 */
[----:B------:R0:W-:Y:S03]  /*36f90*/  STL.64 [R1+0x828], R30 ;  /* 0x0008281e01007387 */ /* 0x0001e60000100a00 */
[----:B0-----:R-:W4:Y:S01]  /*36fa0*/  LDL.LU.64 R30, [R1+0x2f00] ;  /* 0x002f0000011e7983 */ /* 0x001f220000300a00 */
        /* <DEDUP_REMOVED lines=9> */
[C---:B----4-:R-:W-:Y:S08]  /*37040*/  HMMA.16816.F32.BF16 R24, R28.reuse, R38, R24 ;  /* 0x000000261c18723c */ /* 0x050ff00000041818 */
[----:B--2---:R-:W-:Y:S01]  /*37050*/  HMMA.16816.F32.BF16 R32, R28, R34, R4 ;  /* 0x000000221c20723c */ /* 0x004fe20000041804 */
[----:B------:R-:W2:Y:S01]  /*37060*/  LDL.LU.64 R6, [R1+0x2ed0] ;  /* 0x002ed00001067983 */ /* 0x000ea20000300a00 */
[----:B------:R-:W4:Y:S02]  /*37070*/  LDL.LU.64 R4, [R1+0x2ec8] ;  /* 0x002ec80001047983 */ /* 0x000f240000300a00 */
[----:B------:R-:W-:-:S02]  /*37080*/  IMAD.MOV.U32 R38, RZ, RZ, R56 ;  /* 0x000000ffff267224 */ /* 0x000fc400078e0038 */
[----:B------:R-:W-:Y:S11]  /*37090*/  IMAD.MOV.U32 R39, RZ, RZ, R57 ;  /* 0x000000ffff277224 */ /* 0x000ff600078e0039 */
[----:B------:R-:W-:Y:S06]  /*370a0*/  @!UPT UIADD3 URZ, URZ, URZ, URZ ;  /* 0x0000003f3f3ff290 */ /* 0x000fec000fffe03f */
[----:B------:R0:W-:Y:S01]  /*370b0*/  STL.64 [R1+0x170], R32 ;  /* 0x0001702001007387 */ /* 0x0001e20000100a00 */
[----:B------:R1:W-:Y:S03]  /*370c0*/  STL.64 [R1+0x178], R34 ;  /* 0x0001782201007387 */ /* 0x0003e60000100a00 */
[----:B0-----:R-:W2:Y:S01]  /*370d0*/  LDL.LU R32, [R1+0x870] ;  /* 0x0008700001207983 */ /* 0x001ea20000300800 */
[----:B------:R-:W-:Y:S02]  /*370e0*/  STL.64 [R1+0x40], R24 ;  /* 0x0000401801007387 */ /* 0x000fe40000100a00 */
[----:B------:R-:W-:Y:S02]  /*370f0*/  STL.64 [R1+0x48], R26 ;  /* 0x0000481a01007387 */ /* 0x000fe40000100a00 */
[----:B------:R-:W2:Y:S01]  /*37100*/  LDL.LU R33, [R1+0x874] ;  /* 0x0008740001217983 */ /* 0x000ea20000300800 */
[----:B-1----:R-:W2:Y:S01]  /*37110*/  LDL.LU R34, [R1+0x878] ;  /* 0x0008780001227983 */ /* 0x002ea20000300800 */
[----:B------:R-:W2:Y:S02]  /*37120*/  LDL.LU R35, [R1+0x87c] ;  /* 0x00087c0001237983 */ /* 0x000ea40000300800 */
[----:B------:R0:W-:Y:S02]  /*37130*/  STL.64 [R1+0x2e60], R36 ;  /* 0x002e602401007387 */ /* 0x0001e40000100a00 */
[----:B0-----:R-:W-:-:S02]  /*37140*/  IMAD.MOV.U32 R36, RZ, RZ, R3 ;  /* 0x000000ffff247224 */ /* 0x001fc400078e0003 */
[----:B------:R-:W-:Y:S01]  /*37150*/  IMAD.MOV.U32 R37, RZ, RZ, R0 ;  /* 0x000000ffff257224 */ /* 0x000fe200078e0000 */
[----:B------:R-:W2:Y:S01]  /*37160*/  LDL.LU R3, [R1+0x2ec4] ;  /* 0x002ec40001037983 */ /* 0x000ea20000300800 */
[----:B------:R-:W2:Y:S02]  /*37170*/  LDL.LU R0, [R1+0x2ec0] ;  /* 0x002ec00001007983 */ /* 0x000ea40000300800 */
[----:B------:R-:W2:Y:S02]  /*37180*/  LDL.LU R56, [R1+0x2ebc] ;  /* 0x002ebc0001387983 */ /* 0x000ea40000300800 */
[----:B------:R-:W4:Y:S01]  /*37190*/  LDL.LU R57, [R1+0x2eb8] ;  /* 0x002eb80001397983 */ /* 0x000f220000300800 */
[C---:B------:R-:W-:Y:S08]  /*371a0*/  HMMA.16816.F32.BF16 R12, R28.reuse, R42, R12 ;  /* 0x0000002a1c0c723c */ /* 0x040ff0000004180c */
[C---:B---3--:R-:W-:Y:S08]  /*371b0*/  HMMA.16816.F32.BF16 R8, R28.reuse, R46, R8 ;  /* 0x0000002e1c08723c */ /* 0x048ff00000041808 */
[C---:B------:R-:W-:Y:S08]  /*371c0*/  HMMA.16816.F32.BF16 R20, R28.reuse, R50, R20 ;  /* 0x000000321c14723c */ /* 0x040ff00000041814 */
[----:B------:R-:W-:Y:S01]  /*371d0*/  HMMA.16816.F32.BF16 R16, R28, R54, R16 ;  /* 0x000000361c10723c */ /* 0x000fe20000041810 */
[----:B------:R-:W3:Y:S01]  /*371e0*/  LDL.LU R24, [R1+0x860] ;  /* 0x0008600001187983 */ /* 0x000ee20000300800 */
[----:B------:R-:W3:Y:S02]  /*371f0*/  LDL.LU R25, [R1+0x864] ;  /* 0x0008640001197983 */ /* 0x000ee40000300800 */
[----:B------:R-:W-:Y:S01]  /*37200*/  IMAD.MOV.U32 R27, RZ, RZ, R2 ;  /* 0x000000ffff1b7224 */ /* 0x000fe200078e0002 */
[----:B------:R0:W-:Y:S01]  /*37210*/  STL.64 [R1+0x30], R12 ;  /* 0x0000300c01007387 */ /* 0x0001e20000100a00 */
[----:B------:R1:W-:Y:S10]  /*37220*/  STL.64 [R1+0x38], R14 ;  /* 0x0000380e01007387 */ /* 0x0003f40000100a00 */
[----:B------:R-:W-:Y:S01]  /*37230*/  IMAD.MOV.U32 R2, RZ, RZ, R23 ;  /* 0x000000ffff027224 */ /* 0x000fe200078e0017 */
[----:B0-----:R-:W3:Y:S01]  /*37240*/  LDL.LU.64 R12, [R1+0x2eb0] ;  /* 0x002eb000010c7983 */ /* 0x001ee20000300a00 */
[----:B------:R0:W-:Y:S02]  /*37250*/  STL.64 [R1+0x160], R8 ;  /* 0x0001600801007387 */ /* 0x0001e40000100a00 */
[----:B------:R0:W-:Y:S04]  /*37260*/  STL.64 [R1+0x168], R10 ;  /* 0x0001680a01007387 */ /* 0x0001e80000100a00 */
[----:B-1----:R-:W-:-:S02]  /*37270*/  IMAD.MOV.U32 R15, RZ, RZ, R19 ;  /* 0x000000ffff0f7224 */ /* 0x002fc400078e0013 */
[----:B------:R-:W-:Y:S01]  /*37280*/  IMAD.MOV.U32 R14, RZ, RZ, R16 ;  /* 0x000000ffff0e7224 */ /* 0x000fe200078e0010 */
[----:B0-----:R-:W3:Y:S01]  /*37290*/  LDL.LU.64 R8, [R1+0x2ea8] ;  /* 0x002ea80001087983 */ /* 0x001ee20000300a00 */
[----:B------:R0:W-:Y:S02]  /*372a0*/  STL.64 [R1+0x10], R20 ;  /* 0x0000101401007387 */ /* 0x0001e40000100a00 */
[----:B------:R-:W-:Y:S02]  /*372b0*/  IMAD.MOV.U32 R11, RZ, RZ, R18 ;  /* 0x000000ffff0b7224 */ /* 0x000fe400078e0012 */
[----:B------:R-:W-:Y:S01]  /*372c0*/  IMAD.MOV.U32 R10, RZ, RZ, R17 ;  /* 0x000000ffff0a7224 */ /* 0x000fe200078e0011 */
[----:B0-----:R-:W3:Y:S01]  /*372d0*/  LDL.LU R20, [R1+0x800] ;  /* 0x0008000001147983 */ /* 0x001ee20000300800 */
[----:B------:R-:W3:Y:S02]  /*372e0*/  LDL.LU R21, [R1+0x804] ;  /* 0x0008040001157983 */ /* 0x000ee40000300800 */
[----:B--2---:R-:W-:-:S02]  /*372f0*/  IMAD.MOV.U32 R55, RZ, RZ, R56 ;  /* 0x000000ffff377224 */ /* 0x004fc400078e0038 */
[----:B----4-:R-:W-:Y:S02]  /*37300*/  IMAD.MOV.U32 R54, RZ, RZ, R57 ;  /* 0x000000ffff367224 */ /* 0x010fe400078e0039 */
[----:B------:R-:W-:Y:S01]  /*37310*/  HMMA.16816.F32.BF16 R56, R28, R58, R32 ;  /* 0x0000003a1c38723c */ /* 0x000fe20000041820 */
[----:B------:R-:W-:Y:S02]  /*37320*/  IMAD.MOV.U32 R26, RZ, RZ, R3 ;  /* 0x000000ffff1a7224 */ /* 0x000fe400078e0003 */
[----:B------:R-:W-:Y:S02]  /*37330*/  IMAD.MOV.U32 R3, RZ, RZ, R22 ;  /* 0x000000ffff037224 */ /* 0x000fe400078e0016 */
[----:B------:R-:W2:Y:S01]  /*37340*/  LDL.LU R22, [R1+0x808] ;  /* 0x0008080001167983 */ /* 0x000ea20000300800 */
[----:B------:R-:W2:Y:S02]  /*37350*/  LDL.LU R23, [R1+0x80c] ;  /* 0x00080c0001177983 */ /* 0x000ea40000300800 */
[----:B------:R-:W-:Y:S02]  /*37360*/  STL [R1+0x2c88], R2 ;  /* 0x002c880201007387 */ /* 0x000fe40000100800 */
[----:B------:R-:W-:Y:S01]  /*37370*/  STL [R1+0x2ad0], R3 ;  /* 0x002ad00301007387 */ /* 0x000fe20000100800 */
[----:B------:R-:W4:Y:S01]  /*37380*/  LDL.LU.64 R18, [R1+0x2ea0] ;  /* 0x002ea00001127983 */ /* 0x000f220000300a00 */
[----:B------:R-:W2:Y:S02]  /*37390*/  LDL.LU.64 R16, [R1+0x2e98] ;  /* 0x002e980001107983 */ /* 0x000ea40000300a00 */
[----:B------:R0:W-:Y:S02]  /*373a0*/  STL.64 [R1+0x2e38], R52 ;  /* 0x002e383401007387 */ /* 0x0001e40000100a00 */
[----:B0-----:R-:W4:Y:S01]  /*373b0*/  LDL.LU R52, [R1+0x840] ;  /* 0x0008400001347983 */ /* 0x001f220000300800 */
[----:B------:R-:W4:Y:S02]  /*373c0*/  LDL.LU R53, [R1+0x844] ;  /* 0x0008440001357983 */ /* 0x000f240000300800 */
[----:B------:R-:W4:Y:S02]  /*373d0*/  LDL.LU.64 R32, [R1+0x2e90] ;  /* 0x002e900001207983 */ /* 0x000f240000300a00 */
[----:B------:R-:W4:Y:S02]  /*373e0*/  LDL.LU.64 R28, [R1+0x2e88] ;  /* 0x002e8800011c7983 */ /* 0x000f240000300a00 */
[----:B------:R0:W-:Y:S01]  /*373f0*/  STL [R1+0x2978], R56 ;  /* 0x0029783801007387 */ /* 0x0001e20000100800 */
[----:B------:R1:W-:Y:S02]  /*37400*/  STL [R1+0x2974], R57 ;  /* 0x0029743901007387 */ /* 0x0003e40000100800 */
[----:B------:R1:W-:Y:S02]  /*37410*/  STL [R1+0x2970], R58 ;  /* 0x0029703a01007387 */ /* 0x0003e40000100800 */
[----:B------:R1:W-:Y:S01]  /*37420*/  STL [R1+0x296c], R59 ;  /* 0x00296c3b01007387 */ /* 0x0003e20000100800 */
[----:B0-----:R-:W4:Y:S01]  /*37430*/  LDL.LU R56, [R1+0x850] ;  /* 0x0008500001387983 */ /* 0x001f220000300800 */
[----:B-1----:R-:W4:Y:S02]  /*37440*/  LDL.LU R57, [R1+0x854] ;  /* 0x0008540001397983 */ /* 0x002f240000300800 */
[----:B------:R-:W4:Y:S02]  /*37450*/  LDL.LU R58, [R1+0x858] ;  /* 0x00085800013a7983 */ /* 0x000f240000300800 */
[----:B------:R-:W4:Y:S01]  /*37460*/  LDL.LU R59, [R1+0x85c] ;  /* 0x00085c00013b7983 */ /* 0x000f220000300800 */
[C---:B---3--:R-:W-:Y:S11]  /*37470*/  HMMA.16816.F32.BF16 R24, R36.reuse, R4, R24 ;  /* 0x000000042418723c */ /* 0x048ff60000041818 */
[----:B------:R-:W-:Y:S11]  /*37480*/  @!UPT UIADD3 URZ, URZ, URZ, URZ ;  /* 0x0000003f3f3ff290 */ /* 0x000ff6000fffe03f */
[----:B------:R-:W-:Y:S01]  /*37490*/  @!UPT UIADD3 URZ, URZ, URZ, URZ ;  /* 0x0000003f3f3ff290 */ /* 0x000fe2000fffe03f */
[----:B------:R0:W-:Y:S01]  /*374a0*/  STL.64 [R1+0x150], R24 ;  /* 0x0001501801007387 */ /* 0x0001e20000100a00 */
[----:B------:R-:W-:Y:S03]  /*374b0*/  STL.64 [R1+0x158], R26 ;  /* 0x0001581a01007387 */ /* 0x000fe60000100a00 */
[----:B0-----:R-:W3:Y:S01]  /*374c0*/  LDL.LU.64 R24, [R1+0x2e80] ;  /* 0x002e800001187983 */ /* 0x001ee20000300a00 */
[----:B------:R-:W-:Y:S02]  /*374d0*/  STL.64 [R1+0x2e58], R10 ;  /* 0x002e580a01007387 */ /* 0x000fe40000100a00 */
[----:B------:R0:W-:Y:S01]  /*374e0*/  STL.64 [R1+0x2e50], R8 ;  /* 0x002e500801007387 */ /* 0x0001e20000100a00 */
[C---:B--2---:R-:W-:Y:S08]  /*374f0*/  HMMA.16816.F32.BF16 R20, R36.reuse, R16, R20 ;  /* 0x000000102414723c */ /* 0x044ff00000041814 */
[C---:B----4-:R-:W-:Y:S08]  /*37500*/  HMMA.16816.F32.BF16 R52, R36.reuse, R12, R52 ;  /* 0x0000000c2434723c */ /* 0x050ff00000041834 */
[----:B------:R-:W-:Y:S11]  /*37510*/  HMMA.16816.F32.BF16 R56, R36, R8, R56 ;  /* 0x000000082438723c */ /* 0x000ff60000041838 */
[----:B------:R-:W-:Y:S11]  /*37520*/  @!UPT UIADD3 URZ, URZ, URZ, URZ ;  /* 0x0000003f3f3ff290 */ /* 0x000ff6000fffe03f */
[----:B------:R-:W-:Y:S01]  /*37530*/  @!UPT UIADD3 URZ, URZ, URZ, URZ ;  /* 0x0000003f3f3ff290 */ /* 0x000fe2000fffe03f */
[----:B------:R1:W-:Y:S01]  /*37540*/  STL.64 [R1+0x140], R56 ;  /* 0x0001403801007387 */ /* 0x0003e20000100a00 */
[----:B------:R-:W-:Y:S02]  /*37550*/  STL.64 [R1+0x148], R58 ;  /* 0x0001483a01007387 */ /* 0x000fe40000100a00 */
[----:B0-----:R-:W3:Y:S02]  /*37560*/  LDL.LU R8, [R1+0x7e0] ;  /* 0x0007e00001087983 */ /* 0x001ee40000300800 */
[----:B------:R-:W3:Y:S01]  /*37570*/  LDL.LU R9, [R1+0x7e4] ;  /* 0x0007e40001097983 */ /* 0x000ee20000300800 */
[----:B------:R-:W3:Y:S01]  /*37580*/  LDL.LU R10, [R1+0x7e8] ;  /* 0x0007e800010a7983 */ /* 0x000ee20000300800 */
[----:B------:R-:W3:Y:S02]  /*37590*/  LDL.LU R11, [R1+0x7ec] ;  /* 0x0007ec00010b7983 */ /* 0x000ee40000300800 */
[----:B------:R0:W-:Y:S02]  /*375a0*/  STL.64 [R1+0x130], R52 ;  /* 0x0001303401007387 */ /* 0x0001e40000100a00 */
[----:B-1----:R-:W-:-:S02]  /*375b0*/  IMAD.MOV.U32 R56, RZ, RZ, R54 ;  /* 0x000000ffff387224 */ /* 0x002fc400078e0036 */
[----:B------:R-:W-:Y:S02]  /*375c0*/  IMAD.MOV.U32 R57, RZ, RZ, R55 ;  /* 0x000000ffff397224 */ /* 0x000fe400078e0037 */
[----:B0-----:R-:W-:Y:S02]  /*375d0*/  IMAD.MOV.U32 R52, RZ, RZ, R0 ;  /* 0x000000ffff347224 */ /* 0x001fe400078e0000 */
[----:B------:R-:W-:Y:S01]  /*375e0*/  IMAD.MOV.U32 R53, RZ, RZ, R60 ;  /* 0x000000ffff357224 */ /* 0x000fe200078e003c */
[----:B------:R-:W2:Y:S01]  /*375f0*/  LDL.LU R0, [R1+0x2e7c] ;  /* 0x002e7c0001007983 */ /* 0x000ea20000300800 */
[----:B------:R-:W4:Y:S02]  /*37600*/  LDL.LU R60, [R1+0x2e78] ;  /* 0x002e7800013c7983 */ /* 0x000f240000300800 */
[----:B------:R-:W4:Y:S02]  /*37610*/  LDL.LU R54, [R1+0x7d8] ;  /* 0x0007d80001367983 */ /* 0x000f240000300800 */
[----:B------:R-:W4:Y:S01]  /*37620*/  LDL.LU R55, [R1+0x7dc] ;  /* 0x0007dc0001377983 */ /* 0x000f220000300800 */
[----:B------:R-:W-:Y:S01]  /*37630*/  STL.64 [R1+0x2e48], R14 ;  /* 0x002e480e01007387 */ /* 0x000fe20000100a00 */
[----:B------:R0:W-:Y:S02]  /*37640*/  STL.64 [R1+0x2e40], R12 ;  /* 0x002e400c01007387 */ /* 0x0001e40000100a00 */
[----:B------:R-:W-:-:S02]  /*37650*/  IMAD.MOV.U32 R58, RZ, RZ, R20 ;  /* 0x000000ffff3a7224 */ /* 0x000fc400078e0014 */
[----:B------:R-:W-:Y:S01]  /*37660*/  IMAD.MOV.U32 R59, RZ, RZ, R21 ;  /* 0x000000ffff3b7224 */ /* 0x000fe200078e0015 */
[----:B0-----:R-:W4:Y:S01]  /*37670*/  LDL.LU R12, [R1+0x7f0] ;  /* 0x0007f000010c7983 */ /* 0x001f220000300800 */
[----:B------:R-:W4:Y:S02]  /*37680*/  LDL.LU R13, [R1+0x7f4] ;  /* 0x0007f400010d7983 */ /* 0x000f240000300800 */
[----:B------:R-:W4:Y:S02]  /*37690*/  LDL R2, [R1+0xcbc] ;  /* 0x000cbc0001027983 */ /* 0x000f240000100800 */
[----:B------:R-:W4:Y:S01]  /*376a0*/  LDL R3, [R1+0xcb0] ;  /* 0x000cb00001037983 */ /* 0x000f220000100800 */
[----:B------:R-:W4:Y:S01]  /*376b0*/  LDL.LU.64 R20, [R1+0x2e70] ;  /* 0x002e700001147983 */ /* 0x000f220000300a00 */
[----:B------:R0:W-:Y:S02]  /*376c0*/  STL.64 [R1+0x2e68], R16 ;  /* 0x002e681001007387 */ /* 0x0001e40000100a00 */
[----:B------:R-:W-:Y:S02]  /*376d0*/  STL.64 [R1+0x2988], R58 ;  /* 0x0029883a01007387 */ /* 0x000fe40000100a00 */
[----:B------:R1:W-:Y:S01]  /*376e0*/  STL.64 [R1+0x2980], R56 ;  /* 0x0029803801007387 */ /* 0x0003e20000100a00 */
[----:B0-----:R-:W4:Y:S01]  /*376f0*/  LDL.LU R16, [R1+0x290] ;  /* 0x0002900001107983 */ /* 0x001f220000300800 */
[----:B-1----:R-:W-:-:S02]  /*37700*/  IMAD.MOV.U32 R57, RZ, RZ, R18 ;  /* 0x000000ffff397224 */ /* 0x002fc400078e0012 */
[----:B------:R-:W-:Y:S01]  /*37710*/  IMAD.MOV.U32 R56, RZ, RZ, R19 ;  /* 0x000000ffff387224 */ /* 0x000fe200078e0013 */
[----:B---3--:R-:W-:Y:S01]  /*37720*/  HMMA.16816.F32.BF16 R8, R36, R24, R8 ;  /* 0x000000182408723c */ /* 0x008fe20000041808 */
[----:B--2---:R-:W-:Y:S02]  /*37730*/  IMAD.MOV.U32 R15, RZ, RZ, R0 ;  /* 0x000000ffff0f7224 */ /* 0x004fe400078e0000 */
[----:B----4-:R-:W-:-:S07]  /*37740*/  IMAD.MOV.U32 R14, RZ, RZ, R60 ;  /* 0x000000ffff0e7224 */ /* 0x010fce00078e003c */
[----:B------:R-:W-:Y:S11]  /*37750*/  HMMA.16816.F32.BF16 R12, R36, R20, R12 ;  /* 0x00000014240c723c */ /* 0x000ff6000004180c */
[----:B------:R-:W-:Y:S03]  /*37760*/  @!UPT UIADD3 URZ, URZ, URZ, URZ ;  /* 0x0000003f3f3ff290 */ /* 0x000fe6000fffe03f */
[----:B------:R-:W-:Y:S02]  /*37770*/  IMAD.MOV.U32 R26, RZ, RZ, R8 ;  /* 0x000000ffff1a7224 */ /* 0x000fe400078e0008 */
[----:B------:R-:W-:Y:S02]  /*37780*/  IMAD.MOV.U32 R27, RZ, RZ, R9 ;  /* 0x000000ffff1b7224 */ /* 0x000fe400078e0009 */
[----:B------:R-:W-:Y:S02]  /*37790*/  IMAD.MOV.U32 R30, RZ, RZ, R10 ;  /* 0x000000ffff1e7224 */ /* 0x000fe400078e000a */
[----:B------:R-:W-:-:S03]  /*377a0*/  IMAD.MOV.U32 R31, RZ, RZ, R11 ;  /* 0x000000ffff1f7224 */ /* 0x000fc600078e000b */
[----:B------:R-:W-:Y:S01]  /*377b0*/  STL.64 [R1+0x320], R12 ;  /* 0x0003200c01007387 */ /* 0x000fe20000100a00 */
[----:B------:R0:W-:Y:S02]  /*377c0*/  STL.64 [R1+0x328], R14 ;  /* 0x0003280e01007387 */ /* 0x0001e40000100a00 */
[----:B------:R-:W2:Y:S02]  /*377d0*/  LDL.LU R17, [R1+0x294] ;  /* 0x0002940001117983 */ /* 0x000ea40000300800 */
[----:B------:R-:W2:Y:S01]  /*377e0*/  LDL.LU R18, [R1+0x298] ;  /* 0x0002980001127983 */ /* 0x000ea20000300800 */
[----:B------:R-:W2:Y:S01]  /*377f0*/  LDL.LU R19, [R1+0x29c] ;  /* 0x00029c0001137983 */ /* 0x000ea20000300800 */
[----:B------:R-:W3:Y:S02]  /*37800*/  LDL.LU R8, [R1+0x270] ;  /* 0x0002700001087983 */ /* 0x000ee40000300800 */
[----:B------:R-:W3:Y:S02]  /*37810*/  LDL.LU R9, [R1+0x274] ;  /* 0x0002740001097983 */ /* 0x000ee40000300800 */
[----:B------:R-:W3:Y:S01]  /*37820*/  LDL.LU R10, [R1+0x278] ;  /* 0x00027800010a7983 */ /* 0x000ee20000300800 */
[----:B------:R-:W3:Y:S01]  /*37830*/  LDL.LU R11, [R1+0x27c] ;  /* 0x00027c00010b7983 */ /* 0x000ee20000300800 */
[----:B0-----:R-:W-:Y:S01]  /*37840*/  HMMA.16816.F32.BF16 R12, R36, R28, R52 ;  /* 0x0000001c240c723c */ /* 0x001fe20000041834 */
[----:B------:R-:W-:-:S02]  /*37850*/  IMAD.MOV.U32 R58, RZ, RZ, R7 ;  /* 0x000000ffff3a7224 */ /* 0x000fc400078e0007 */
[----:B------:R-:W-:Y:S01]  /*37860*/  IMAD.MOV.U32 R59, RZ, RZ, R6 ;  /* 0x000000ffff3b7224 */ /* 0x000fe200078e0006 */
[----:B------:R-:W-:Y:S01]  /*37870*/  STL [R1+0x2960], R26 ;  /* 0x0029601a01007387 */ /* 0x000fe20000100800 */
[----:B------:R-:W-:Y:S02]  /*37880*/  IMAD.MOV.U32 R0, RZ, RZ, R23 ;  /* 0x000000ffff007224 */ /* 0x000fe400078e0017 */
[----:B------:R-:W-:Y:S11]  /*37890*/  IMAD.MOV.U32 R60, RZ, RZ, R22 ;  /* 0x000000ffff3c7224 */ /* 0x000ff600078e0016 */
[----:B------:R-:W-:Y:S05]  /*378a0*/  @!UPT UIADD3 URZ, URZ, URZ, URZ ;  /* 0x0000003f3f3ff290 */ /* 0x000fea000fffe03f */
[----:B------:R0:W-:Y:S01]  /*378b0*/  STL [R1+0x6b0], R12 ;  /* 0x0006b00c01007387 */ /* 0x0001e20000100800 */
[----:B------:R1:W-:Y:S02]  /*378c0*/  STL [R1+0x6bc], R15 ;  /* 0x0006bc0f01007387 */ /* 0x0003e40000100800 */
[----:B------:R-:W-:Y:S02]  /*378d0*/  IMAD.MOV.U32 R6, RZ, RZ, R13 ;  /* 0x000000ffff067224 */ /* 0x000fe400078e000d */
[----:B------:R-:W-:Y:S01]  /*378e0*/  IMAD.MOV.U32 R7, RZ, RZ, R14 ;  /* 0x000000ffff077224 */ /* 0x000fe200078e000e */
[----:B0-----:R-:W4:Y:S01]  /*378f0*/  LDL.LU R12, [R1+0x260] ;  /* 0x00026000010c7983 */ /* 0x001f220000300800 */
[----:B------:R-:W4:Y:S02]  /*37900*/  LDL.LU R13, [R1+0x264] ;  /* 0x00026400010d7983 */ /* 0x000f240000300800 */
[----:B------:R-:W4:Y:S02]  /*37910*/  LDL.LU R14, [R1+0x268] ;  /* 0x00026800010e7983 */ /* 0x000f240000300800 */
[----:B-1----:R-:W4:Y:S01]  /*37920*/  LDL.LU R15, [R1+0x26c] ;  /* 0x00026c00010f7983 */ /* 0x002f220000300800 */
        /* <DEDUP_REMOVED lines=9> */
[----:B------:R-:W4:Y:S01]  /*379c0*/  LDL.LU R43, [R1+0x92c] ;  /* 0x00092c00012b7983 */ /* 0x000f220000300800 */
[----:B--2---:R-:W-:Y:S08]  /*379d0*/  HMMA.16816.F32.BF16 R36, R36, R32, R16 ;  /* 0x000000202424723c */ /* 0x004ff00000041810 */
[----:B---3--:R-:W-:Y:S01]  /*379e0*/  HMMA.16816.F32.BF16 R8, R56, R4, R8 ;  /* 0x000000043808723c */ /* 0x008fe20000041808 */
[----:B------:R-:W2:Y:S11]  /*379f0*/  LDL.LU.64 R16, [R1+0x2e68] ;  /* 0x002e680001107983 */ /* 0x000eb60000300a00 */
[----:B------:R-:W-:Y:S04]  /*37a00*/  @!UPT UIADD3 URZ, URZ, URZ, URZ ;  /* 0x0000003f3f3ff290 */ /* 0x000fe8000fffe03f */
[----:B------:R-:W-:Y:S02]  /*37a10*/  IMAD.MOV.U32 R34, RZ, RZ, R36 ;  /* 0x000000ffff227224 */ /* 0x000fe400078e0024 */
[----:B------:R-:W-:Y:S02]  /*37a20*/  IMAD.MOV.U32 R35, RZ, RZ, R37 ;  /* 0x000000ffff237224 */ /* 0x000fe400078e0025 */
[----:B------:R-:W-:Y:S02]  /*37a30*/  IMAD.MOV.U32 R23, RZ, RZ, R39 ;  /* 0x000000ffff177224 */ /* 0x000fe400078e0027 */
[----:B------:R-:W-:Y:S01]  /*37a40*/  IMAD.MOV.U32 R22, RZ, RZ, R38 ;  /* 0x000000ffff167224 */ /* 0x000fe200078e0026 */
[----:B------:R-:W3:Y:S01]  /*37a50*/  LDL.LU.64 R36, [R1+0x2e60] ;  /* 0x002e600001247983 */ /* 0x000ee20000300a00 */
[----:B------:R-:W-:Y:S02]  /*37a60*/  IMAD.MOV.U32 R39, RZ, RZ, R61 ;  /* 0x000000ffff277224 */ /* 0x000fe400078e003d */
[----:B------:R-:W3:Y:S02]  /*37a70*/  LDL.LU R38, [R1+0xad8] ;  /* 0x000ad80001267983 */ /* 0x000ee40000300800 */
[----:B------:R-:W-:-:S02]  /*37a80*/  IMAD.MOV.U32 R19, RZ, RZ, R10 ;  /* 0x000000ffff137224 */ /* 0x000fc400078e000a */
[----:B------:R-:W-:Y:S02]  /*37a90*/  IMAD.MOV.U32 R61, RZ, RZ, R11 ;  /* 0x000000ffff3d7224 */ /* 0x000fe400078e000b */
[----:B------:R-:W-:Y:S02]  /*37aa0*/  IMAD.MOV.U32 R26, RZ, RZ, R8 ;  /* 0x000000ffff1a7224 */ /* 0x000fe400078e0008 */
[----:B------:R-:W-:Y:S01]  /*37ab0*/  IMAD.MOV.U32 R18, RZ, RZ, R9 ;  /* 0x000000ffff127224 */ /* 0x000fe200078e0009 */
[----:B------:R-:W2:Y:S01]  /*37ac0*/  LDL.LU.64 R10, [R1+0x2e58] ;  /* 0x002e5800010a7983 */ /* 0x000ea20000300a00 */
[----:B------:R-:W4:Y:S02]  /*37ad0*/  LDL.LU.64 R8, [R1+0x2e50] ;  /* 0x002e500001087983 */ /* 0x000f240000300a00 */
[C---:B----4-:R-:W-:Y:S11]  /*37ae0*/  HMMA.16816.F32.BF16 R12, R56.reuse, R8, R12 ;  /* 0x00000008380c723c */ /* 0x050ff6000004180c */
[----:B------:R-:W-:Y:S11]  /*37af0*/  @!UPT UIADD3 URZ, URZ, URZ, URZ ;  /* 0x0000003f3f3ff290 */ /* 0x000ff6000fffe03f */
[----:B------:R-:W-:Y:S01]  /*37b00*/  @!UPT UIADD3 URZ, URZ, URZ, URZ ;  /* 0x0000003f3f3ff290 */ /* 0x000fe2000fffe03f */
[----:B------:R-:W-:Y:S01]  /*37b10*/  STL.64 [R1+0x7f0], R12 ;  /* 0x0007f00c01007387 */ /* 0x000fe20000100a00 */
[----:B------:R0:W-:Y:S03]  /*37b20*/  STL.64 [R1+0x7f8], R14 ;  /* 0x0007f80e01007387 */ /* 0x0001e60000100a00 */
[----:B0-----:R-:W4:Y:S01]  /*37b30*/  LDL.LU.64 R14, [R1+0x2e48] ;  /* 0x002e4800010e7983 */ /* 0x001f220000300a00 */
[----:B------:R-:W3:Y:S02]  /*37b40*/  LDL.LU.64 R12, [R1+0x2e40] ;  /* 0x002e4000010c7983 */ /* 0x000ee40000300a00 */
[----:B--2---:R-:W-:Y:S02]  /*37b50*/  STL.64 [R1+0x2e28], R10 ;  /* 0x002e280a01007387 */ /* 0x004fe40000100a00 */
[----:B------:R0:W-:Y:S02]  /*37b60*/  STL.64 [R1+0x2e20], R8 ;  /* 0x002e200801007387 */ /* 0x0001e40000100a00 */
[----:B0-----:R-:W2:Y:S01]  /*37b70*/  LDL.LU R8, [R1+0xac0] ;  /* 0x000ac00001087983 */ /* 0x001ea20000300800 */
[----:B------:R-:W2:Y:S02]  /*37b80*/  LDL.LU R9, [R1+0xac4] ;  /* 0x000ac40001097983 */ /* 0x000ea40000300800 */
[----:B------:R-:W2:Y:S02]  /*37b90*/  LDL.LU R10, [R1+0xac8] ;  /* 0x000ac800010a7983 */ /* 0x000ea40000300800 */
[----:B------:R-:W2:Y:S01]  /*37ba0*/  LDL.LU R11, [R1+0xacc] ;  /* 0x000acc00010b7983 */ /* 0x000ea20000300800 */
[C---:B---3--:R-:W-:Y:S11]  /*37bb0*/  HMMA.16816.F32.BF16 R52, R56.reuse, R12, R52 ;  /* 0x0000000c3834723c */ /* 0x048ff60000041834 */
[----:B------:R-:W-:Y:S11]  /*37bc0*/  @!UPT UIADD3 URZ, URZ, URZ, URZ ;  /* 0x0000003f3f3ff290 */ /* 0x000ff6000fffe03f */
[----:B------:R-:W-:Y:S01]  /*37bd0*/  @!UPT UIADD3 URZ, URZ, URZ, URZ ;  /* 0x0000003f3f3ff290 */ /* 0x000fe2000fffe03f */
[----:B------:R0:W-:Y:S01]  /*37be0*/  STL.64 [R1+0x7e0], R52 ;  /* 0x0007e03401007387 */ /* 0x0001e20000100a00 */
[----:B------:R-:W-:Y:S03]  /*37bf0*/  STL.64 [R1+0x7e8], R54 ;  /* 0x0007e83601007387 */ /* 0x000fe60000100a00 */
[----:B0-----:R-:W3:Y:S01]  /*37c00*/  LDL.LU.64 R52, [R1+0x2e38] ;  /* 0x002e380001347983 */ /* 0x001ee20000300a00 */
[----:B----4-:R-:W-:Y:S02]  /*37c10*/  STL.64 [R1+0x2e18], R14 ;  /* 0x002e180e01007387 */ /* 0x010fe40000100a00 */
[----:B------:R0:W-:Y:S02]  /*37c20*/  STL.64 [R1+0x2e10], R12 ;  /* 0x002e100c01007387 */ /* 0x0001e40000100a00 */
[C---:B0-----:R-:W-:Y:S01]  /*37c30*/  HMMA.16816.F32.BF16 R12, R56.reuse, R16, R48 ;  /* 0x00000010380c723c */ /* 0x041fe20000041830 */
[----:B------:R-:W-:Y:S01]  /*37c40*/  STL.64 [R1+0x2e08], R18 ;  /* 0x002e081201007387 */ /* 0x000fe20000100a00 */
[----:B------:R-:W-:Y:S06]  /*37c50*/  STL.64 [R1+0x2e00], R16 ;  /* 0x002e001001007387 */ /* 0x000fec0000100a00 */
[C---:B--2---:R-:W-:Y:S01]  /*37c60*/  HMMA.16816.F32.BF16 R8, R56.reuse, R32, R8 ;  /* 0x000000203808723c */ /* 0x044fe20000041808 */
[----:B------:R-:W-:Y:S11]  /*37c70*/  LDSM.16.MT88.4 R48, [R3+0x4100] ;  /* 0x004100000330783b */ /* 0x000ff60000004200 */
[----:B------:R-:W-:Y:S03]  /*37c80*/  @!UPT UIADD3 URZ, URZ, URZ, URZ ;  /* 0x0000003f3f3ff290 */ /* 0x000fe6000fffe03f */
[----:B------:R-:W-:Y:S01]  /*37c90*/  STL.64 [R1+0x7d0], R12 ;  /* 0x0007d00c01007387 */ /* 0x000fe20000100a00 */
        /* <DEDUP_REMOVED lines=9> */
[----:B------:R-:W1:Y:S04]  /*37d30*/  LDSM.16.MT88.4 R40, [R2+0x4000] ;  /* 0x004000000228783b */ /* 0x000e680000004200 */
[----:B0-----:R-:W-:Y:S01]  /*37d40*/  STL.64 [R1+0x2db8], R46 ;  /* 0x002db82e01007387 */ /* 0x001fe20000100a00 */
[----:B------:R-:W-:Y:S02]  /*37d50*/  STL.64 [R1+0x2db0], R44 ;  /* 0x002db02c01007387 */ /* 0x000fe40000100a00 */
[----:B------:R-:W-:Y:S02]  /*37d60*/  STL.64 [R1+0x2de8], R26 ;  /* 0x002de81a01007387 */ /* 0x000fe40000100a00 */
[----:B------:R-:W-:Y:S11]  /*37d70*/  STL.64 [R1+0x2de0], R24 ;  /* 0x002de01801007387 */ /* 0x000ff60000100a00 */
[----:B------:R-:W-:Y:S02]  /*37d80*/  @!UPT UIADD3 URZ, URZ, URZ, URZ ;  /* 0x0000003f3f3ff290 */ /* 0x000fe4000fffe03f */
[----:B------:R-:W-:Y:S01]  /*37d90*/  STL.64 [R1+0x7b0], R12 ;  /* 0x0007b00c01007387 */ /* 0x000fe20000100a00 */
[----:B------:R0:W-:Y:S02]  /*37da0*/  STL.64 [R1+0x7b8], R14 ;  /* 0x0007b80e01007387 */ /* 0x0001e40000100a00 */
[----:B0-----:R-:W-:Y:S01]  /*37db0*/  HMMA.16816.F32.BF16 R12, R56, R28, R36 ;  /* 0x0000001c380c723c */ /* 0x001fe20000041824 */
[----:B------:R-:W0:Y:S04]  /*37dc0*/  LDSM.16.MT88.4 R36, [R2+0x4080] ;  /* 0x004080000224783b */ /* 0x000e280000004200 */
[----:B-1----:R-:W-:Y:S01]  /*37dd0*/  STL.64 [R1+0x2d48], R42 ;  /* 0x002d482a01007387 */ /* 0x002fe20000100a00 */
[----:B------:R-:W-:Y:S02]  /*37de0*/  STL.64 [R1+0x2d40], R40 ;  /* 0x002d402801007387 */ /* 0x000fe40000100a00 */
[----:B------:R-:W-:Y:S02]  /*37df0*/  STL.64 [R1+0x2dd8], R30 ;  /* 0x002dd81e01007387 */ /* 0x000fe40000100a00 */
[----:B------:R-:W-:Y:S11]  /*37e00*/  STL.64 [R1+0x2dd0], R28 ;  /* 0x002dd01c01007387 */ /* 0x000ff60000100a00 */
[----:B------:R-:W-:Y:S02]  /*37e10*/  @!UPT UIADD3 URZ, URZ, URZ, URZ ;  /* 0x0000003f3f3ff290 */ /* 0x000fe4000fffe03f */
[----:B------:R-:W-:Y:S01]  /*37e20*/  STL.64 [R1+0x7a0], R12 ;  /* 0x0007a00c01007387 */ /* 0x000fe20000100a00 */
[----:B------:R-:W-:Y:S03]  /*37e30*/  STL.64 [R1+0x7a8], R14 ;  /* 0x0007a80e01007387 */ /* 0x000fe60000100a00 */
[----:B0-----:R-:W-:Y:S01]  /*37e40*/  STL.64 [R1+0x2d18], R38 ;  /* 0x002d182601007387 */ /* 0x001fe20000100a00 */
[----:B------:R0:W-:Y:S02]  /*37e50*/  STL.64 [R1+0x2d10], R36 ;  /* 0x002d102401007387 */ /* 0x0001e40000100a00 */
[----:B------:R-:W-:Y:S02]  /*37e60*/  STL.64 [R1+0x2dc8], R34 ;  /* 0x002dc82201007387 */ /* 0x000fe40000100a00 */
[----:B------:R-:W-:Y:S01]  /*37e70*/  STL.64 [R1+0x2dc0], R32 ;  /* 0x002dc02001007387 */ /* 0x000fe20000100a00 */
[----:B------:R-:W-:Y:S01]  /*37e80*/  STL.64 [R1+0x620], R8 ;  /* 0x0006200801007387 */ /* 0x000fe20000100a00 */
[----:B------:R-:W-:Y:S03]  /*37e90*/  STL.64 [R1+0x628], R10 ;  /* 0x0006280a01007387 */ /* 0x000fe60000100a00 */
[----:B0-----:R-:W2:Y:S01]  /*37ea0*/  LDL.LU R36, [R1+0x960] ;  /* 0x0009600001247983 */ /* 0x001ea20000300800 */
[----:B------:R-:W2:Y:S02]  /*37eb0*/  LDL.LU R37, [R1+0x964] ;  /* 0x0009640001257983 */ /* 0x000ea40000300800 */
[----:B------:R-:W4:Y:S02]  /*37ec0*/  LDL.LU R38, [R1+0x968] ;  /* 0x0009680001267983 */ /* 0x000f240000300800 */
[----:B---3--:R-:W-:-:S02]  /*37ed0*/  IMAD.MOV.U32 R39, RZ, RZ, R52 ;  /* 0x000000ffff277224 */ /* 0x008fc400078e0034 */
[----:B------:R-:W3:Y:S04]  /*37ee0*/  LDL.LU R52, [R1+0x2e34] ;  /* 0x002e340001347983 */ /* 0x000ee80000300800 */
[----:B----4-:R-:W-:Y:S01]  /*37ef0*/  STL.64 [R1+0x2d58], R38 ;  /* 0x002d582601007387 */ /* 0x010fe20000100a00 */
[----:B--2---:R0:W-:Y:S03]  /*37f00*/  STL.64 [R1+0x2d50], R36 ;  /* 0x002d502401007387 */ /* 0x0041e60000100a00 */
[----:B0-----:R-:W2:Y:S01]  /*37f10*/  LDL.LU R36, [R1+0x9c0] ;  /* 0x0009c00001247983 */ /* 0x001ea20000300800 */
[----:B------:R-:W2:Y:S02]  /*37f20*/  LDL.LU R37, [R1+0x9c4] ;  /* 0x0009c40001257983 */ /* 0x000ea40000300800 */
[----:B------:R-:W4:Y:S02]  /*37f30*/  LDL.LU R38, [R1+0x9c8] ;  /* 0x0009c80001267983 */ /* 0x000f240000300800 */
[----:B------:R-:W4:Y:S02]  /*37f40*/  LDL.LU R39, [R1+0x9cc] ;  /* 0x0009cc0001277983 */ /* 0x000f240000300800 */
        /* <DEDUP_REMOVED lines=54> */
[----:B------:R-:W4:Y:S02]  /*382b0*/  LDL.LU R38, [R1+0xa08] ;  /* 0x000a080001267983 */ /* 0x000f240000300800 */
[----:B------:R-:W4:Y:S02]  /*382c0*/  LDL.LU R39, [R1+0xa0c] ;  /* 0x000a0c0001277983 */ /* 0x000f240000300800 */
[----:B------:R-:W-:Y:S01]  /*382d0*/  IMAD.MOV.U32 R56, RZ, RZ, R53 ;  /* 0x000000ffff387224 */ /* 0x000fe200078e0035 */
[----:B----4-:R-:W-:Y:S01]  /*382e0*/  STL.64 [R1+0x2da8], R38 ;  /* 0x002da82601007387 */ /* 0x010fe20000100a00 */
[----:B--2---:R0:W-:Y:S03]  /*382f0*/  STL.64 [R1+0x2da0], R36 ;  /* 0x002da02401007387 */ /* 0x0041e60000100a00 */
[----:B0-----:R-:W2:Y:S01]  /*38300*/  LDL.LU R36, [R1+0xa10] ;  /* 0x000a100001247983 */ /* 0x001ea20000300800 */
[----:B------:R-:W2:Y:S02]  /*38310*/  LDL.LU R37, [R1+0xa14] ;  /* 0x000a140001257983 */ /* 0x000ea40000300800 */
[----:B------:R-:W2:Y:S02]  /*38320*/  LDL.LU R38, [R1+0xa18] ;  /* 0x000a180001267983 */ /* 0x000ea40000300800 */
[----:B------:R-:W2:Y:S01]  /*38330*/  LDL.LU R39, [R1+0xa1c] ;  /* 0x000a1c0001277983 */ /* 0x000ea20000300800 */
[----:B------:R-:W4:Y:S01]  /*38340*/  LDL.LU R53, [R1+0x2e30] ;  /* 0x002e300001357983 */ /* 0x000f220000300800 */
[----:B---3--:R-:W-:Y:S01]  /*38350*/  IMAD.MOV.U32 R43, RZ, RZ, R52 ;  /* 0x000000ffff2b7224 */ /* 0x008fe200078e0034 */
[----:B------:R-:W-:Y:S01]  /*38360*/  HMMA.16816.F32.BF16 R8, R48, R4, R8 ;  /* 0x000000043008723c */ /* 0x000fe20000041808 */
[----:B------:R-:W3:Y:S01]  /*38370*/  LDL.LU R57, [R1+0x954] ;  /* 0x0009540001397983 */ /* 0x000ee20000300800 */
[----:B------:R-:W3:Y:S01]  /*38380*/  LDL.LU R58, [R1+0x958] ;  /* 0x00095800013a7983 */ /* 0x000ee20000300800 */
[----:B------:R-:W3:Y:S02]  /*38390*/  LDL.LU R59, [R1+0x95c] ;  /* 0x00095c00013b7983 */ /* 0x000ee40000300800 */
[----:B------:R-:W2:Y:S02]  /*383a0*/  LDL.LU R40, [R1+0x9b0] ;  /* 0x0009b00001287983 */ /* 0x000ea40000300800 */
[----:B------:R-:W2:Y:S02]  /*383b0*/  LDL.LU R41, [R1+0x9b4] ;  /* 0x0009b40001297983 */ /* 0x000ea40000300800 */
[----:B----4-:R-:W-:-:S02]  /*383c0*/  IMAD.MOV.U32 R42, RZ, RZ, R53 ;  /* 0x000000ffff2a7224 */ /* 0x010fc400078e0035 */
[----:B------:R-:W0:Y:S04]  /*383d0*/  LDSM.16.MT88.4 R52, [R2+0x4100] ;  /* 0x004100000234783b */ /* 0x000e280000004200 */
[----:B0-----:R-:W-:Y:S01]  /*383e0*/  STL.64 [R1+0x2cb8], R54 ;  /* 0x002cb83601007387 */ /* 0x001fe20000100a00 */
[----:B------:R0:W-:Y:S03]  /*383f0*/  STL.64 [R1+0x2cb0], R52 ;  /* 0x002cb03401007387 */ /* 0x0001e60000100a00 */
[----:B0-----:R-:W4:Y:S01]  /*38400*/  LDL.LU R52, [R1+0x970] ;  /* 0x0009700001347983 */ /* 0x001f220000300800 */
[----:B------:R-:W4:Y:S02]  /*38410*/  LDL.LU R53, [R1+0x974] ;  /* 0x0009740001357983 */ /* 0x000f240000300800 */
[----:B------:R-:W4:Y:S02]  /*38420*/  LDL.LU R54, [R1+0x978] ;  /* 0x0009780001367983 */ /* 0x000f240000300800 */
[----:B------:R-:W4:Y:S01]  /*38430*/  LDL.LU R55, [R1+0x97c] ;  /* 0x00097c0001377983 */ /* 0x000f220000300800 */
        /* <DEDUP_REMOVED lines=52> */
[----:B0-----:R-:W3:Y:S01]  /*38780*/  LDL.LU R48, [R1+0x980] ;  /* 0x0009800001307983 */ /* 0x001ee20000300800 */
[----:B------:R-:W3:Y:S02]  /*38790*/  LDL.LU R49, [R1+0x984] ;  /* 0x0009840001317983 */ /* 0x000ee40000300800 */
[----:B-1----:R-:W3:Y:S02]  /*387a0*/  LDL.LU R50, [R1+0x988] ;  /* 0x0009880001327983 */ /* 0x002ee40000300800 */
        /* <DEDUP_REMOVED lines=50> */
[----:B------:R-:W-:Y:S01]  /*38ad0*/  STL.64 [R1+0x340], R40 ;  /* 0x0003402801007387 */ /* 0x000fe20000100a00 */
[----:B------:R0:W-:Y:S03]  /*38ae0*/  STL.64 [R1+0x348], R42 ;  /* 0x0003482a01007387 */ /* 0x0001e60000100a00 */
[----:B0-----:R-:W3:Y:S01]  /*38af0*/  LDL.LU.64 R42, [R1+0x2d48] ;  /* 0x002d4800012a7983 */ /* 0x001ee20000300a00 */
[----:B------:R-:W3:Y:S02]  /*38b00*/  LDL.LU.64 R40, [R1+0x2d40] ;  /* 0x002d400001287983 */ /* 0x000ee40000300a00 */
[----:B------:R-:W-:Y:S02]  /*38b10*/  STL.64 [R1+0x2d28], R30 ;  /* 0x002d281e01007387 */ /* 0x000fe40000100a00 */
[----:B------:R3:W-:Y:S01]  /*38b20*/  STL.64 [R1+0x2d20], R28 ;  /* 0x002d201c01007387 */ /* 0x0007e20000100a00 */
[----:B--2---:R-:W-:Y:S08]  /*38b30*/  HMMA.16816.F32.BF16 R44, R44, R32, R24 ;  /* 0x000000202c2c723c */ /* 0x004ff00000041818 */
[C---:B---3--:R-:W-:Y:S08]  /*38b40*/  HMMA.16816.F32.BF16 R28, R40.reuse, R4, R48 ;  /* 0x00000004281c723c */ /* 0x048ff00000041830 */
[C---:B----4-:R-:W-:Y:S07]  /*38b50*/  HMMA.16816.F32.BF16 R24, R40.reuse, R8, R52 ;  /* 0x000000082818723c */ /* 0x050fee0000041834 */
[----:B------:R-:W-:Y:S01]  /*38b60*/  STL.64 [R1+0x180], R44 ;  /* 0x0001802c01007387 */ /* 0x000fe20000100a00 */
[----:B------:R-:W-:Y:S02]  /*38b70*/  STL.64 [R1+0x188], R46 ;  /* 0x0001882e01007387 */ /* 0x000fe40000100a00 */
[----:B------:R-:W-:Y:S05]  /*38b80*/  STL.64 [R1+0x2d08], R10 ;  /* 0x002d080a01007387 */ /* 0x000fea0000100a00 */
[----:B------:R-:W-:Y:S01]  /*38b90*/  STL.64 [R1+0x310], R28 ;  /* 0x0003101c01007387 */ /* 0x000fe20000100a00 */
[----:B------:R-:W-:Y:S02]  /*38ba0*/  STL.64 [R1+0x318], R30 ;  /* 0x0003181e01007387 */ /* 0x000fe40000100a00 */
[----:B------:R0:W-:Y:S02]  /*38bb0*/  STL.64 [R1+0x2d00], R8 ;  /* 0x002d000801007387 */ /* 0x0001e40000100a00 */
[C---:B0-----:R-:W-:Y:S03]  /*38bc0*/  HMMA.16816.F32.BF16 R8, R40.reuse, R12, R36 ;  /* 0x0000000c2808723c */ /* 0x041fe60000041824 */
[----:B------:R-:W-:Y:S01]  /*38bd0*/  STL.64 [R1+0x300], R24 ;  /* 0x0003001801007387 */ /* 0x000fe20000100a00 */
[----:B------:R-:W-:Y:S02]  /*38be0*/  STL.64 [R1+0x308], R26 ;  /* 0x0003081a01007387 */ /* 0x000fe40000100a00 */
[----:B------:R-:W-:Y:S02]  /*38bf0*/  STL.64 [R1+0x2cf8], R14 ;  /* 0x002cf80e01007387 */ /* 0x000fe40000100a00 */
[----:B------:R-:W-:Y:S11]  /*38c00*/  STL.64 [R1+0x2cf0], R12 ;  /* 0x002cf00c01007387 */ /* 0x000ff60000100a00 */
[----:B------:R-:W-:Y:S04]  /*38c10*/  @!UPT UIADD3 URZ, URZ, URZ, URZ ;  /* 0x0000003f3f3ff290 */ /* 0x000fe8000fffe03f */
        /* <DEDUP_REMOVED lines=8> */
[----:B------:R-:W2:Y:S02]  /*38ca0*/  LDL.LU R56, [R1+0x90] ;  /* 0x0000900001387983 */ /* 0x000ea40000300800 */
[----:B------:R-:W2:Y:S01]  /*38cb0*/  LDL.LU R57, [R1+0x94] ;  /* 0x0000940001397983 */ /* 0x000ea20000300800 */
[----:B------:R-:W3:Y:S01]  /*38cc0*/  LDL.LU R58, [R1+0x98] ;  /* 0x00009800013a7983 */ /* 0x000ee20000300800 */
[----:B------:R-:W3:Y:S02]  /*38cd0*/  LDL.LU R59, [R1+0x9c] ;  /* 0x00009c00013b7983 */ /* 0x000ee40000300800 */
[----:B------:R-:W4:Y:S02]  /*38ce0*/  LDL.LU R52, [R1+0x1f0] ;  /* 0x0001f00001347983 */ /* 0x000f240000300800 */
[----:B------:R-:W4:Y:S01]  /*38cf0*/  LDL.LU R53, [R1+0x1f4] ;  /* 0x0001f40001357983 */ /* 0x000f220000300800 */
[----:B------:R-:W2:Y:S01]  /*38d00*/  LDL.LU R54, [R1+0x1f8] ;  /* 0x0001f80001367983 */ /* 0x000ea20000300800 */
[----:B------:R-:W2:Y:S03]  /*38d10*/  LDL.LU R55, [R1+0x1fc] ;  /* 0x0001fc0001377983 */ /* 0x000ea60000300800 */
[----:B--2---:R-:W-:Y:S01]  /*38d20*/  STL.64 [R1+0x2cc8], R54 ;  /* 0x002cc83601007387 */ /* 0x004fe20000100a00 */
[----:B----4-:R0:W-:Y:S03]  /*38d30*/  STL.64 [R1+0x2cc0], R52 ;  /* 0x002cc03401007387 */ /* 0x0101e60000100a00 */
        /* <DEDUP_REMOVED lines=42> */
[----:B---3--:R-:W-:Y:S01]  /*38fe0*/  STL.64 [R1+0x2c98], R58 ;  /* 0x002c983a01007387 */ /* 0x008fe20000100a00 */
[----:B------:R0:W-:Y:S03]  /*38ff0*/  STL.64 [R1+0x2c90], R56 ;  /* 0x002c903801007387 */ /* 0x0001e60000100a00 */
[----:B0-----:R-:W3:Y:S01]  /*39000*/  LDL.LU R56, [R1+0x1d0] ;  /* 0x0001d00001387983 */ /* 0x001ee20000300800 */
[----:B------:R-:W3:Y:S02]  /*39010*/  LDL.LU R57, [R1+0x1d4] ;  /* 0x0001d40001397983 */ /* 0x000ee40000300800 */
[----:B------:R-:W4:Y:S02]  /*39020*/  LDL.LU R58, [R1+0x1d8] ;  /* 0x0001d800013a7983 */ /* 0x000f240000300800 */
[----:B------:R-:W4:Y:S01]  /*39030*/  LDL.LU R59, [R1+0x1dc] ;  /* 0x0001dc00013b7983 */ /* 0x000f220000300800 */
[C---:B------:R-:W-:Y:S01]  /*39040*/  HMMA.16816.F32.BF16 R24, R40.reuse, R20, R24 ;  /* 0x000000142818723c */ /* 0x040fe20000041818 */
[----:B----4-:R-:W-:Y:S01]  /*39050*/  STL.64 [R1+0x2ca8], R58 ;  /* 0x002ca83a01007387 */ /* 0x010fe20000100a00 */
[----:B---3--:R0:W-:Y:S03]  /*39060*/  STL.64 [R1+0x2ca0], R56 ;  /* 0x002ca03801007387 */ /* 0x0081e60000100a00 */
[----:B0-----:R-:W3:Y:S01]  /*39070*/  LDL.LU R56, [R1+0x1e0] ;  /* 0x0001e00001387983 */ /* 0x001ee20000300800 */
[----:B------:R-:W3:Y:S02]  /*39080*/  LDL.LU R57, [R1+0x1e4] ;  /* 0x0001e40001397983 */ /* 0x000ee40000300800 */
[----:B------:R-:W3:Y:S02]  /*39090*/  LDL.LU R58, [R1+0x1e8] ;  /* 0x0001e800013a7983 */ /* 0x000ee40000300800 */
[----:B------:R-:W3:Y:S11]  /*390a0*/  LDL.LU R59, [R1+0x1ec] ;  /* 0x0001ec00013b7983 */ /* 0x000ef60000300800 */
[----:B------:R-:W-:Y:S02]  /*390b0*/  @!UPT UIADD3 URZ, URZ, URZ, URZ ;  /* 0x0000003f3f3ff290 */ /* 0x000fe4000fffe03f */
        /* <DEDUP_REMOVED lines=18> */
[----:B------:R-:W-:Y:S01]  /*391e0*/  HMMA.16816.F32.BF16 R48, R40, R32, R48 ;  /* 0x000000202830723c */ /* 0x000fe20000041830 */
[----:B------:R-:W3:Y:S11]  /*391f0*/  LDL.LU R40, [R1+0x440] ;  /* 0x0004400001287983 */ /* 0x000ef60000300800 */
[----:B------:R-:W-:Y:S11]  /*39200*/  @!UPT UIADD3 URZ, URZ, URZ, URZ ;  /* 0x0000003f3f3ff290 */ /* 0x000ff6000fffe03f */
[----:B------:R0:W-:Y:S01]  /*39210*/  STL.64 [R1+0x110], R48 ;  /* 0x0001103001007387 */ /* 0x0001e20000100a00 */
[----:B------:R1:W-:Y:S02]  /*39220*/  STL.64 [R1+0x118], R50 ;  /* 0x0001183201007387 */ /* 0x0003e40000100a00 */
[----:B------:R-:W3:Y:S02]  /*39230*/  LDL.LU R41, [R1+0x444] ;  /* 0x0004440001297983 */ /* 0x000ee40000300800 */
[----:B------:R-:W3:Y:S01]  /*39240*/  LDL.LU R42, [R1+0x448] ;  /* 0x00044800012a7983 */ /* 0x000ee20000300800 */
[----:B------:R-:W3:Y:S04]  /*39250*/  LDL.LU R43, [R1+0x44c] ;  /* 0x00044c00012b7983 */ /* 0x000ee80000300800 */
        /* <DEDUP_REMOVED lines=38> */
[----:B------:R-:W2:Y:S01]  /*394c0*/  LDL.LU.64 R52, [R1+0x2cd0] ;  /* 0x002cd00001347983 */ /* 0x000ea20000300a00 */
        /* <DEDUP_REMOVED lines=50> */
[----:B------:R0:W-:Y:S04]  /*397f0*/  STL.64 [R1+0x2c80], R14 ;  /* 0x002c800e01007387 */ /* 0x0001e80000100a00 */
[----:B0-----:R-:W2:Y:S01]  /*39800*/  LDL R15, [R1+0xcb8] ;  /* 0x000cb800010f7983 */ /* 0x001ea20000100800 */
[----:B------:R-:W-:Y:S02]  /*39810*/  STL.64 [R1+0x2c78], R12 ;  /* 0x002c780c01007387 */ /* 0x000fe40000100a00 */
[----:B------:R-:W-:Y:S02]  /*39820*/  STL.64 [R1+0x2c70], R18 ;  /* 0x002c701201007387 */ /* 0x000fe40000100a00 */
[----:B------:R0:W-:Y:S01]  /*39830*/  STL.64 [R1+0x2c68], R16 ;  /* 0x002c681001007387 */ /* 0x0001e20000100a00 */
[----:B------:R-:W-:Y:S01]  /*39840*/  STL.64 [R1+0x760], R48 ;  /* 0x0007603001007387 */ /* 0x000fe20000100a00 */
[----:B------:R-:W-:Y:S01]  /*39850*/  STL.64 [R1+0x768], R50 ;  /* 0x0007683201007387 */ /* 0x000fe20000100a00 */
[C---:B------:R-:W-:Y:S01]  /*39860*/  HMMA.16816.F32.BF16 R44, R52.reuse, R20, R44 ;  /* 0x00000014342c723c */ /* 0x040fe2000004182c */
[----:B------:R1:W-:Y:S01]  /*39870*/  LDSM.16.MT88.4 R48, [R2+0x4180] ;  /* 0x004180000230783b */ /* 0x0003e20000004200 */
[----:B0-----:R-:W4:Y:S03]  /*39880*/  LDL.LU R16, [R1+0xa20] ;  /* 0x000a200001107983 */ /* 0x001f260000300800 */
[----:B------:R-:W4:Y:S02]  /*39890*/  LDL.LU R17, [R1+0xa24] ;  /* 0x000a240001117983 */ /* 0x000f240000300800 */
[----:B------:R-:W4:Y:S02]  /*398a0*/  LDL.LU R18, [R1+0xa28] ;  /* 0x000a280001127983 */ /* 0x000f240000300800 */
[----:B------:R-:W4:Y:S01]  /*398b0*/  LDL.LU R19, [R1+0xa2c] ;  /* 0x000a2c0001137983 */ /* 0x000f220000300800 */
[----:B-1----:R-:W4:Y:S01]  /*398c0*/  LDL.LU R2, [R1+0x2c88] ;  /* 0x002c880001027983 */ /* 0x002f220000300800 */
[----:B------:R-:W-:Y:S02]  /*398d0*/  STL.64 [R1+0x2c60], R22 ;  /* 0x002c601601007387 */ /* 0x000fe40000100a00 */
[----:B------:R3:W-:Y:S10]  /*398e0*/  STL.64 [R1+0x2c58], R20 ;  /* 0x002c581401007387 */ /* 0x0007f40000100a00 */
[----:B------:R-:W-:Y:S01]  /*398f0*/  STL.64 [R1+0x750], R44 ;  /* 0x0007502c01007387 */ /* 0x000fe20000100a00 */
[----:B------:R-:W-:Y:S01]  /*39900*/  STL.64 [R1+0x758], R46 ;  /* 0x0007582e01007387 */ /* 0x000fe20000100a00 */
[C---:B---3--:R-:W-:Y:S02]  /*39910*/  HMMA.16816.F32.BF16 R20, R52.reuse, R24, R40 ;  /* 0x000000183414723c */ /* 0x048fe40000041828 */
[----:B--2---:R-:W0:Y:S04]  /*39920*/  LDSM.16.MT88.4 R44, [R15+0x4000] ;  /* 0x004000000f2c783b */ /* 0x004e280000004200 */
[----:B------:R-:W1:Y:S02]  /*39930*/  LDSM.16.MT88.4 R40, [R15+0x4080] ;  /* 0x004080000f28783b */ /* 0x000e640000004200 */
[C---:B----4-:R-:W-:Y:S02]  /*39940*/  HMMA.16816.F32.BF16 R16, R52.reuse, R32, R16 ;  /* 0x000000203410723c */ /* 0x050fe40000041810 */
[----:B0-----:R-:W-:Y:S01]  /*39950*/  STL.64 [R1+0x2c20], R46 ;  /* 0x002c202e01007387 */ /* 0x001fe20000100a00 */
[----:B------:R-:W-:Y:S02]  /*39960*/  STL.64 [R1+0x2c18], R44 ;  /* 0x002c182c01007387 */ /* 0x000fe40000100a00 */
[----:B------:R-:W-:Y:S02]  /*39970*/  STL.64 [R1+0x2c50], R26 ;  /* 0x002c501a01007387 */ /* 0x000fe40000100a00 */
[----:B------:R-:W-:Y:S08]  /*39980*/  STL.64 [R1+0x2c48], R24 ;  /* 0x002c481801007387 */ /* 0x000ff00000100a00 */
[----:B------:R-:W-:Y:S01]  /*39990*/  STL.64 [R1+0x740], R20 ;  /* 0x0007401401007387 */ /* 0x000fe20000100a00 */
[----:B------:R0:W-:Y:S02]  /*399a0*/  STL.64 [R1+0x748], R22 ;  /* 0x0007481601007387 */ /* 0x0001e40000100a00 */
[----:B0-----:R-:W-:Y:S01]  /*399b0*/  HMMA.16816.F32.BF16 R20, R52, R28, R36 ;  /* 0x0000001c3414723c */ /* 0x001fe20000041824 */
[----:B------:R-:W0:Y:S04]  /*399c0*/  LDSM.16.MT88.4 R36, [R15+0x4100] ;  /* 0x004100000f24783b */ /* 0x000e280000004200 */
[----:B------:R2:W3:Y:S03]  /*399d0*/  LDSM.16.MT88.4 R52, [R15+0x4180] ;  /* 0x004180000f34783b */ /* 0x0004e60000004200 */
[C---:B--2---:R-:W-:Y:S01]  /*399e0*/  HMMA.16816.F32.BF16 R12, R48.reuse, R4, R56 ;  /* 0x00000004300c723c */ /* 0x044fe20000041838 */
[----:B-1----:R-:W-:Y:S01]  /*399f0*/  STL.64 [R1+0x2ba0], R42 ;  /* 0x002ba02a01007387 */ /* 0x002fe20000100a00 */
[----:B------:R1:W-:Y:S02]  /*39a00*/  STL.64 [R1+0x2b98], R40 ;  /* 0x002b982801007387 */ /* 0x0003e40000100a00 */
[----:B------:R-:W-:Y:S02]  /*39a10*/  STL.64 [R1+0x2c40], R30 ;  /* 0x002c401e01007387 */ /* 0x000fe40000100a00 */
[----:B------:R-:W-:Y:S09]  /*39a20*/  STL.64 [R1+0x2c38], R28 ;  /* 0x002c381c01007387 */ /* 0x000ff20000100a00 */
[----:B------:R-:W-:Y:S01]  /*39a30*/  STL.64 [R1+0x730], R20 ;  /* 0x0007301401007387 */ /* 0x000fe20000100a00 */
[----:B------:R-:W-:Y:S03]  /*39a40*/  STL.64 [R1+0x738], R22 ;  /* 0x0007381601007387 */ /* 0x000fe60000100a00 */
[----:B0-----:R-:W-:Y:S01]  /*39a50*/  STL.64 [R1+0x2b80], R38 ;  /* 0x002b802601007387 */ /* 0x001fe20000100a00 */
[----:B------:R-:W-:Y:S02]  /*39a60*/  STL.64 [R1+0x2b78], R36 ;  /* 0x002b782401007387 */ /* 0x000fe40000100a00 */
[----:B------:R-:W-:Y:S02]  /*39a70*/  STL.64 [R1+0x2c30], R34 ;  /* 0x002c302201007387 */ /* 0x000fe40000100a00 */
[----:B------:R-:W-:Y:S01]  /*39a80*/  STL.64 [R1+0x2c28], R32 ;  /* 0x002c282001007387 */ /* 0x000fe20000100a00 */
[----:B------:R-:W-:Y:S01]  /*39a90*/  STL.64 [R1+0x580], R16 ;  /* 0x0005801001007387 */ /* 0x000fe20000100a00 */
[----:B------:R-:W-:Y:S02]  /*39aa0*/  STL.64 [R1+0x588], R18 ;  /* 0x0005881201007387 */ /* 0x000fe40000100a00 */
[----:B---3--:R-:W-:Y:S02]  /*39ab0*/  STL.64 [R1+0x2b10], R54 ;  /* 0x002b103601007387 */ /* 0x008fe40000100a00 */
[----:B------:R-:W-:Y:S01]  /*39ac0*/  STL.64 [R1+0x2b08], R52 ;  /* 0x002b083401007387 */ /* 0x000fe20000100a00 */
[----:B-1----:R-:W2:Y:S01]  /*39ad0*/  LDL.LU R40, [R1+0x2a0] ;  /* 0x0002a00001287983 */ /* 0x002ea20000300800 */
[----:B------:R-:W-:Y:S02]  /*39ae0*/  STL.64 [R1+0x550], R12 ;  /* 0x0005500c01007387 */ /* 0x000fe40000100a00 */
[----:B------:R-:W-:Y:S02]  /*39af0*/  STL.64 [R1+0x558], R14 ;  /* 0x0005580e01007387 */ /* 0x000fe40000100a00 */
        /* <DEDUP_REMOVED lines=65> */
[----:B------:R-:W3:Y:S02]  /*39f10*/  LDL.LU R42, [R1+0xb48] ;  /* 0x000b4800012a7983 */ /* 0x000ee40000300800 */
[----:B------:R-:W3:Y:S01]  /*39f20*/  LDL.LU R43, [R1+0xb4c] ;  /* 0x000b4c00012b7983 */ /* 0x000ee20000300800 */
[C---:B----4-:R-:W-:Y:S01]  /*39f30*/  HMMA.16816.F32.BF16 R12, R48.reuse, R8, R12 ;  /* 0x00000008300c723c */ /* 0x050fe2000004180c */
        /* <DEDUP_REMOVED lines=128> */
[----:B0-----:R-:W2:Y:S01]  /*3a740*/  LDL.LU R32, [R1+0x660] ;  /* 0x0006600001207983 */ /* 0x001ea20000300800 */
[----:B------:R-:W2:Y:S02]  /*3a750*/  LDL.LU R33, [R1+0x664] ;  /* 0x0006640001217983 */ /* 0x000ea40000300800 */
[----:B------:R-:W2:Y:S02]  /*3a760*/  LDL.LU R34, [R1+0x668] ;  /* 0x0006680001227983 */ /* 0x000ea40000300800 */
[----:B------:R-:W2:Y:S02]  /*3a770*/  LDL.LU R35, [R1+0x66c] ;  /* 0x00066c0001237983 */ /* 0x000ea40000300800 */
[C---:B--2---:R-:W-:Y:S11]  /*3a780*/  HMMA.16816.F32.BF16 R32, R40.reuse, R4, R32 ;  /* 0x000000042820723c */ /* 0x044ff60000041820 */
[----:B------:R-:W-:Y:S11]  /*3a790*/  @!UPT UIADD3 URZ, URZ, URZ, URZ ;  /* 0x0000003f3f3ff290 */ /* 0x000ff6000fffe03f */
[----:B------:R-:W-:Y:S01]  /*3a7a0*/  @!UPT UIADD3 URZ, URZ, URZ, URZ ;  /* 0x0000003f3f3ff290 */ /* 0x000fe2000fffe03f */
[----:B------:R-:W-:Y:S01]  /*3a7b0*/  STL.64 [R1+0x280], R32 ;  /* 0x0002802001007387 */ /* 0x000fe20000100a00 */
[----:B------:R0:W-:Y:S02]  /*3a7c0*/  STL.64 [R1+0x288], R34 ;  /* 0x0002882201007387 */ /* 0x0001e40000100a00 */
[----:B------:R-:W-:Y:S02]  /*3a7d0*/  STL.64 [R1+0x2b70], R10 ;  /* 0x002b700a01007387 */ /* 0x000fe40000100a00 */
[----:B------:R3:W-:Y:S01]  /*3a7e0*/  STL.64 [R1+0x2b68], R8 ;  /* 0x002b680801007387 */ /* 0x0007e20000100a00 */
[C---:B0-----:R-:W-:Y:S08]  /*3a7f0*/  HMMA.16816.F32.BF16 R32, R40.reuse, R8, R44 ;  /* 0x000000082820723c */ /* 0x041ff0000004182c */
[C---:B---3--:R-:W-:Y:S11]  /*3a800*/  HMMA.16816.F32.BF16 R8, R40.reuse, R12, R48 ;  /* 0x0000000c2808723c */ /* 0x048ff60000041830 */
[----:B------:R-:W-:Y:S04]  /*3a810*/  @!UPT UIADD3 URZ, URZ, URZ, URZ ;  /* 0x0000003f3f3ff290 */ /* 0x000fe8000fffe03f */
[----:B------:R-:W-:Y:S01]  /*3a820*/  STL.64 [R1+0x270], R32 ;  /* 0x0002702001007387 */ /* 0x000fe20000100a00 */
[----:B------:R-:W-:Y:S02]  /*3a830*/  STL.64 [R1+0x278], R34 ;  /* 0x0002782201007387 */ /* 0x000fe40000100a00 */
[----:B------:R-:W-:Y:S02]  /*3a840*/  STL.64 [R1+0x2b60], R14 ;  /* 0x002b600e01007387 */ /* 0x000fe40000100a00 */
[----:B------:R-:W-:Y:S03]  /*3a850*/  STL.64 [R1+0x2b58], R12 ;  /* 0x002b580c01007387 */ /* 0x000fe60000100a00 */
[----:B------:R-:W-:Y:S01]  /*3a860*/  STL.64 [R1+0x260], R8 ;  /* 0x0002600801007387 */ /* 0x000fe20000100a00 */
[----:B------:R0:W-:Y:S02]  /*3a870*/  STL.64 [R1+0x268], R10 ;  /* 0x0002680a01007387 */ /* 0x0001e40000100a00 */
[C---:B0-----:R-:W-:Y:S01]  /*3a880*/  HMMA.16816.F32.BF16 R8, R40.reuse, R16, R52 ;  /* 0x000000102808723c */ /* 0x041fe20000041834 */
[----:B------:R-:W-:Y:S01]  /*3a890*/  STL.64 [R1+0x2b50], R18 ;  /* 0x002b501201007387 */ /* 0x000fe20000100a00 */
[----:B------:R-:W-:Y:S11]  /*3a8a0*/  STL.64 [R1+0x2b48], R16 ;  /* 0x002b481001007387 */ /* 0x000ff60000100a00 */
[----:B------:R-:W-:Y:S10]  /*3a8b0*/  @!UPT UIADD3 URZ, URZ, URZ, URZ ;  /* 0x0000003f3f3ff290 */ /* 0x000ff4000fffe03f */
[----:B------:R-:W-:Y:S01]  /*3a8c0*/  STL.64 [R1+0x250], R8 ;  /* 0x0002500801007387 */ /* 0x000fe20000100a00 */
[----:B------:R4:W-:Y:S02]  /*3a8d0*/  STL.64 [R1+0x258], R10 ;  /* 0x0002580a01007387 */ /* 0x0009e40000100a00 */
[C---:B----4-:R-:W-:Y:S01]  /*3a8e0*/  HMMA.16816.F32.BF16 R8, R40.reuse, R20, R36 ;  /* 0x000000142808723c */ /* 0x050fe20000041824 */
[----:B------:R-:W-:Y:S01]  /*3a8f0*/  STL.64 [R1+0x2b40], R22 ;  /* 0x002b401601007387 */ /* 0x000fe20000100a00 */
[----:B------:R-:W-:Y:S11]  /*3a900*/  STL.64 [R1+0x2b38], R20 ;  /* 0x002b381401007387 */ /* 0x000ff60000100a00 */
[----:B------:R-:W-:Y:S10]  /*3a910*/  @!UPT UIADD3 URZ, URZ, URZ, URZ ;  /* 0x0000003f3f3ff290 */ /* 0x000ff4000fffe03f */
[----:B------:R-:W-:Y:S01]  /*3a920*/  STL.64 [R1+0x240], R8 ;  /* 0x0002400801007387 */ /* 0x000fe20000100a00 */
[----:B------:R0:W-:Y:S02]  /*3a930*/  STL.64 [R1+0x248], R10 ;  /* 0x0002480a01007387 */ /* 0x0001e40000100a00 */
[C---:B0-----:R-:W-:Y:S01]  /*3a940*/  HMMA.16816.F32.BF16 R8, R40.reuse, R24, R56 ;  /* 0x000000182808723c */ /* 0x041fe20000041838 */
[----:B------:R-:W-:Y:S01]  /*3a950*/  STL.64 [R1+0x2b30], R26 ;  /* 0x002b301a01007387 */ /* 0x000fe20000100a00 */
[----:B------:R0:W-:Y:S11]  /*3a960*/  STL.64 [R1+0x2b28], R24 ;  /* 0x002b281801007387 */ /* 0x0001f60000100a00 */
[----:B------:R-:W-:Y:S10]  /*3a970*/  @!UPT UIADD3 URZ, URZ, URZ, URZ ;  /* 0x0000003f3f3ff290 */ /* 0x000ff4000fffe03f */
[----:B------:R1:W-:Y:S01]  /*3a980*/  STL.64 [R1+0x230], R8 ;  /* 0x0002300801007387 */ /* 0x0003e20000100a00 */
[----:B------:R2:W-:Y:S02]  /*3a990*/  STL.64 [R1+0x238], R10 ;  /* 0x0002380a01007387 */ /* 0x0005e40000100a00 */
[----:B------:R-:W3:Y:S02]  /*3a9a0*/  LDL.LU R52, [R1+0x1c0] ;  /* 0x0001c00001347983 */ /* 0x000ee40000300800 */
[----:B------:R-:W3:Y:S01]  /*3a9b0*/  LDL.LU R53, [R1+0x1c4] ;  /* 0x0001c40001357983 */ /* 0x000ee20000300800 */
[----:B------:R-:W4:Y:S01]  /*3a9c0*/  LDL.LU R54, [R1+0x1c8] ;  /* 0x0001c80001367983 */ /* 0x000f220000300800 */
[----:B------:R-:W4:Y:S02]  /*3a9d0*/  LDL.LU R55, [R1+0x1cc] ;  /* 0x0001cc0001377983 */ /* 0x000f240000300800 */
[----:B0-----:R-:W3:Y:S02]  /*3a9e0*/  LDL.LU R24, [R1+0x200] ;  /* 0x0002000001187983 */ /* 0x001ee40000300800 */
        /* <DEDUP_REMOVED lines=23> */
[----:B-1----:R-:W3:Y:S02]  /*3ab60*/  LDL.LU R8, [R1+0x420] ;  /* 0x0004200001087983 */ /* 0x002ee40000300800 */
[----:B------:R-:W3:Y:S01]  /*3ab70*/  LDL.LU R9, [R1+0x424] ;  /* 0x0004240001097983 */ /* 0x000ee20000300800 */
[----:B--2---:R-:W2:Y:S01]  /*3ab80*/  LDL.LU R10, [R1+0x428] ;  /* 0x00042800010a7983 */ /* 0x004ea20000300800 */
[----:B------:R-:W2:Y:S03]  /*3ab90*/  LDL.LU R11, [R1+0x42c] ;  /* 0x00042c00010b7983 */ /* 0x000ea60000300800 */
[----:B----4-:R-:W-:Y:S01]  /*3aba0*/  STL.64 [R1+0x2b20], R54 ;  /* 0x002b203601007387 */ /* 0x010fe20000100a00 */
[----:B---3--:R0:W-:Y:S03]  /*3abb0*/  STL.64 [R1+0x2b18], R52 ;  /* 0x002b183401007387 */ /* 0x0081e60000100a00 */
[----:B0-----:R-:W3:Y:S01]  /*3abc0*/  LDL.LU R52, [R1+0x3d0] ;  /* 0x0003d00001347983 */ /* 0x001ee20000300800 */
[----:B------:R-:W3:Y:S02]  /*3abd0*/  LDL.LU R53, [R1+0x3d4] ;  /* 0x0003d40001357983 */ /* 0x000ee40000300800 */
[----:B------:R-:W3:Y:S02]  /*3abe0*/  LDL.LU R54, [R1+0x3d8] ;  /* 0x0003d80001367983 */ /* 0x000ee40000300800 */
[----:B------:R-:W3:Y:S01]  /*3abf0*/  LDL.LU R55, [R1+0x3dc] ;  /* 0x0003dc0001377983 */ /* 0x000ee20000300800 */
[----:B------:R-:W4:Y:S01]  /*3ac00*/  LDL.LU R44, [R1+0x190] ;  /* 0x00019000012c7983 */ /* 0x000f220000300800 */
[----:B------:R-:W4:Y:S02]  /*3ac10*/  LDL.LU R45, [R1+0x194] ;  /* 0x00019400012d7983 */ /* 0x000f240000300800 */
[----:B------:R-:W2:Y:S02]  /*3ac20*/  LDL.LU R46, [R1+0x198] ;  /* 0x00019800012e7983 */ /* 0x000ea40000300800 */
[----:B------:R-:W2:Y:S01]  /*3ac30*/  LDL.LU R47, [R1+0x19c] ;  /* 0x00019c00012f7983 */ /* 0x000ea20000300800 */
[C---:B------:R-:W-:Y:S01]  /*3ac40*/  HMMA.16816.F32.BF16 R32, R40.reuse, R28, R32 ;  /* 0x0000001c2820723c */ /* 0x040fe20000041820 */
        /* <DEDUP_REMOVED lines=76> */
[----:B------:R-:W3:Y:S02]  /*3b110*/  LDL.LU.64 R52, [R1+0x2b18] ;  /* 0x002b180001347983 */ /* 0x000ee40000300a00 */
[----:B---3--:R-:W-:Y:S01]  /*3b120*/  HMMA.16816.F32.BF16 R36, R36, R32, R52 ;  /* 0x000000202424723c */ /* 0x008fe20000041834 */
[----:B------:R-:W3:Y:S01]  /*3b130*/  LDL.LU.64 R54, [R1+0x2b10] ;  /* 0x002b100001367983 */ /* 0x000ee20000300a00 */
[----:B------:R-:W3:Y:S02]  /*3b140*/  LDL.LU.64 R52, [R1+0x2b08] ;  /* 0x002b080001347983 */ /* 0x000ee40000300a00 */
[----:B------:R-:W-:Y:S02]  /*3b150*/  STL.64 [R1+0x2af0], R34 ;  /* 0x002af02201007387 */ /* 0x000fe40000100a00 */
[----:B------:R0:W-:Y:S11]  /*3b160*/  STL.64 [R1+0x2ae8], R32 ;  /* 0x002ae82001007387 */ /* 0x0001f60000100a00 */
[----:B------:R-:W-:Y:S06]  /*3b170*/  @!UPT UIADD3 URZ, URZ, URZ, URZ ;  /* 0x0000003f3f3ff290 */ /* 0x000fec000fffe03f */
[----:B------:R-:W-:Y:S01]  /*3b180*/  STL.64 [R1+0x560], R36 ;  /* 0x0005602401007387 */ /* 0x000fe20000100a00 */
[----:B------:R1:W-:Y:S02]  /*3b190*/  STL.64 [R1+0x568], R38 ;  /* 0x0005682601007387 */ /* 0x0003e40000100a00 */
[----:B0-----:R-:W2:Y:S02]  /*3b1a0*/  LDL.LU R32, [R1+0x1a0] ;  /* 0x0001a00001207983 */ /* 0x001ea40000300800 */
[----:B------:R-:W2:Y:S01]  /*3b1b0*/  LDL.LU R33, [R1+0x1a4] ;  /* 0x0001a40001217983 */ /* 0x000ea20000300800 */
[----:B------:R-:W2:Y:S01]  /*3b1c0*/  LDL.LU R34, [R1+0x1a8] ;  /* 0x0001a80001227983 */ /* 0x000ea20000300800 */
[----:B------:R-:W2:Y:S03]  /*3b1d0*/  LDL.LU R35, [R1+0x1ac] ;  /* 0x0001ac0001237983 */ /* 0x000ea60000300800 */
[----:B-1----:R-:W2:Y:S01]  /*3b1e0*/  LDL R39, [R1+0xcb4] ;  /* 0x000cb40001277983 */ /* 0x002ea20000100800 */
[C---:B---3--:R-:W-:Y:S11]  /*3b1f0*/  HMMA.16816.F32.BF16 R44, R52.reuse, R4, R44 ;  /* 0x00000004342c723c */ /* 0x048ff6000004182c */
[----:B------:R-:W-:Y:S11]  /*3b200*/  @!UPT UIADD3 URZ, URZ, URZ, URZ ;  /* 0x0000003f3f3ff290 */ /* 0x000ff6000fffe03f */
[----:B------:R-:W-:Y:S01]  /*3b210*/  @!UPT UIADD3 URZ, URZ, URZ, URZ ;  /* 0x0000003f3f3ff290 */ /* 0x000fe2000fffe03f */
[----:B------:R-:W-:Y:S01]  /*3b220*/  STL.64 [R1+0x720], R44 ;  /* 0x0007202c01007387 */ /* 0x000fe20000100a00 */
[----:B------:R0:W-:Y:S03]  /*3b230*/  STL.64 [R1+0x728], R46 ;  /* 0x0007282e01007387 */ /* 0x0001e60000100a00 */
[----:B0-----:R-:W3:Y:S01]  /*3b240*/  LDL.LU.64 R46, [R1+0x2b00] ;  /* 0x002b0000012e7983 */ /* 0x001ee20000300a00 */
[----:B------:R-:W3:Y:S02]  /*3b250*/  LDL.LU.64 R44, [R1+0x2af8] ;  /* 0x002af800012c7983 */ /* 0x000ee40000300a00 */
[----:B------:R-:W-:Y:S02]  /*3b260*/  STL.64 [R1+0x2ae0], R6 ;  /* 0x002ae00601007387 */ /* 0x000fe40000100a00 */
[----:B------:R2:W-:Y:S02]  /*3b270*/  STL.64 [R1+0x2ad8], R4 ;  /* 0x002ad80401007387 */ /* 0x0005e40000100a00 */
[C---:B--2---:R-:W-:Y:S01]  /*3b280*/  HMMA.16816.F32.BF16 R4, R52.reuse, R8, R32 ;  /* 0x000000083404723c */ /* 0x044fe20000041820 */
[----:B------:R-:W-:Y:S01]  /*3b290*/  STL.64 [R1+0x2ac8], R10 ;  /* 0x002ac80a01007387 */ /* 0x000fe20000100a00 */
[----:B------:R-:W-:Y:S11]  /*3b2a0*/  STL.64 [R1+0x2ac0], R8 ;  /* 0x002ac00801007387 */ /* 0x000ff60000100a00 */
[----:B------:R-:W-:Y:S10]  /*3b2b0*/  @!UPT UIADD3 URZ, URZ, URZ, URZ ;  /* 0x0000003f3f3ff290 */ /* 0x000ff4000fffe03f */
[----:B------:R-:W-:Y:S01]  /*3b2c0*/  STL.64 [R1+0x710], R4 ;  /* 0x0007100401007387 */ /* 0x000fe20000100a00 */
[----:B------:R3:W-:Y:S02]  /*3b2d0*/  STL.64 [R1+0x718], R6 ;  /* 0x0007180601007387 */ /* 0x0007e40000100a00 */
[----:B------:R-:W-:Y:S02]  /*3b2e0*/  STL.64 [R1+0x2ab8], R14 ;  /* 0x002ab80e01007387 */ /* 0x000fe40000100a00 */
[----:B------:R-:W-:Y:S01]  /*3b2f0*/  STL.64 [R1+0x2ab0], R12 ;  /* 0x002ab00c01007387 */ /* 0x000fe20000100a00 */
[C---:B---3--:R-:W-:Y:S01]  /*3b300*/  HMMA.16816.F32.BF16 R4, R52.reuse, R12, R44 ;  /* 0x0000000c3404723c */ /* 0x048fe2000004182c */
[----:B------:R-:W0:Y:S11]  /*3b310*/  LDSM.16.MT88.4 R44, [R39+0x4080] ;  /* 0x00408000272c783b */ /* 0x000e360000004200 */
[----:B------:R-:W-:Y:S11]  /*3b320*/  @!UPT UIADD3 URZ, URZ, URZ, URZ ;  /* 0x0000003f3f3ff290 */ /* 0x000ff6000fffe03f */
[----:B------:R-:W-:Y:S01]  /*3b330*/  STL.64 [R1+0x700], R4 ;  /* 0x0007000401007387 */ /* 0x000fe20000100a00 */
[----:B------:R4:W-:Y:S02]  /*3b340*/  STL.64 [R1+0x708], R6 ;  /* 0x0007080601007387 */ /* 0x0009e40000100a00 */
[C---:B----4-:R-:W-:Y:S01]  /*3b350*/  HMMA.16816.F32.BF16 R4, R52.reuse, R16, R48 ;  /* 0x000000103404723c */ /* 0x050fe20000041830 */
[----:B------:R-:W-:Y:S01]  /*3b360*/  STL.64 [R1+0x2aa8], R18 ;  /* 0x002aa81201007387 */ /* 0x000fe20000100a00 */
[----:B------:R-:W-:Y:S03]  /*3b370*/  STL.64 [R1+0x2aa0], R16 ;  /* 0x002aa01001007387 */ /* 0x000fe60000100a00 */
[----:B------:R-:W-:Y:S11]  /*3b380*/  LDSM.16.MT88.4 R48, [R39+0x4000] ;  /* 0x004000002730783b */ /* 0x000ff60000004200 */
[----:B------:R-:W-:Y:S07]  /*3b390*/  @!UPT UIADD3 URZ, URZ, URZ, URZ ;  /* 0x0000003f3f3ff290 */ /* 0x000fee000fffe03f */
[----:B------:R-:W-:Y:S01]  /*3b3a0*/  STL.64 [R1+0x6f0], R4 ;  /* 0x0006f00401007387 */ /* 0x000fe20000100a00 */
[----:B------:R1:W-:Y:S02]  /*3b3b0*/  STL.64 [R1+0x6f8], R6 ;  /* 0x0006f80601007387 */ /* 0x0003e40000100a00 */
[C---:B-1----:R-:W-:Y:S01]  /*3b3c0*/  HMMA.16816.F32.BF16 R4, R52.reuse, R20, R56 ;  /* 0x000000143404723c */ /* 0x042fe20000041838 */
[----:B------:R-:W-:Y:S01]  /*3b3d0*/  STL.64 [R1+0x2a98], R22 ;  /* 0x002a981601007387 */ /* 0x000fe20000100a00 */
[----:B------:R-:W-:Y:S11]  /*3b3e0*/  STL.64 [R1+0x2a90], R20 ;  /* 0x002a901401007387 */ /* 0x000ff60000100a00 */
[----:B------:R-:W-:Y:S10]  /*3b3f0*/  @!UPT UIADD3 URZ, URZ, URZ, URZ ;  /* 0x0000003f3f3ff290 */ /* 0x000ff4000fffe03f */
[----:B------:R-:W-:Y:S01]  /*3b400*/  STL.64 [R1+0x6e0], R4 ;  /* 0x0006e00401007387 */ /* 0x000fe20000100a00 */
[----:B------:R1:W-:Y:S02]  /*3b410*/  STL.64 [R1+0x6e8], R6 ;  /* 0x0006e80601007387 */ /* 0x0003e40000100a00 */
[----:B------:R-:W2:Y:S02]  /*3b420*/  LDL.LU R56, [R1+0xa90] ;  /* 0x000a900001387983 */ /* 0x000ea40000300800 */
[----:B------:R-:W2:Y:S01]  /*3b430*/  LDL.LU R57, [R1+0xa94] ;  /* 0x000a940001397983 */ /* 0x000ea20000300800 */
[----:B------:R-:W3:Y:S01]  /*3b440*/  LDL.LU R58, [R1+0xa98] ;  /* 0x000a9800013a7983 */ /* 0x000ee20000300800 */
[----:B------:R-:W3:Y:S01]  /*3b450*/  LDL.LU R59, [R1+0xa9c] ;  /* 0x000a9c00013b7983 */ /* 0x000ee20000300800 */
[C---:B-1----:R-:W-:Y:S02]  /*3b460*/  HMMA.16816.F32.BF16 R4, R52.reuse, R24, R40 ;  /* 0x000000183404723c */ /* 0x042fe40000041828 */
[----:B------:R-:W1:Y:S02]  /*3b470*/  LDSM.16.MT88.4 R40, [R39+0x4100] ;  /* 0x004100002728783b */ /* 0x000e640000004200 */
[----:B------:R-:W4:Y:S02]  /*3b480*/  LDSM.16.MT88.4 R36, [R39+0x4180] ;  /* 0x004180002724783b */ /* 0x000f240000004200 */
[----:B---3--:R-:W-:Y:S02]  /*3b490*/  STL.64 [R1+0x2a78], R58 ;  /* 0x002a783a01007387 */ /* 0x008fe40000100a00 */
[----:B--2---:R-:W-:Y:S02]  /*3b4a0*/  STL.64 [R1+0x2a70], R56 ;  /* 0x002a703801007387 */ /* 0x004fe40000100a00 */
[----:B0-----:R-:W-:Y:S02]  /*3b4b0*/  STL.64 [R1+0x2a88], R46 ;  /* 0x002a882e01007387 */ /* 0x001fe40000100a00 */
[----:B------:R0:W-:Y:S02]  /*3b4c0*/  STL.64 [R1+0x2a80], R44 ;  /* 0x002a802c01007387 */ /* 0x0001e40000100a00 */
[----:B0-----:R-:W2:Y:S09]  /*3b4d0*/  LDL.LU R44, [R1+0xc60] ;  /* 0x000c6000012c7983 */ /* 0x001eb20000300800 */
[----:B------:R0:W-:Y:S02]  /*3b4e0*/  STL.64 [R1+0x6d0], R4 ;  /* 0x0006d00401007387 */ /* 0x0001e40000100a00 */
[----:B------:R3:W-:Y:S02]  /*3b4f0*/  STL.64 [R1+0x6d8], R6 ;  /* 0x0006d80601007387 */ /* 0x0007e40000100a00 */
[----:B------:R-:W2:Y:S01]  /*3b500*/  LDL.LU R45, [R1+0xc64] ;  /* 0x000c6400012d7983 */ /* 0x000ea20000300800 */
[----:B------:R-:W2:Y:S01]  /*3b510*/  LDL.LU R46, [R1+0xc68] ;  /* 0x000c6800012e7983 */ /* 0x000ea20000300800 */
[----:B------:R-:W2:Y:S02]  /*3b520*/  LDL.LU R47, [R1+0xc6c] ;  /* 0x000c6c00012f7983 */ /* 0x000ea40000300800 */
[----:B------:R-:W2:Y:S02]  /*3b530*/  LDL.LU R32, [R1+0x9a0] ;  /* 0x0009a00001207983 */ /* 0x000ea40000300800 */
[----:B------:R-:W2:Y:S01]  /*3b540*/  LDL.LU R33, [R1+0x9a4] ;  /* 0x0009a40001217983 */ /* 0x000ea20000300800 */
[----:B------:R-:W2:Y:S01]  /*3b550*/  LDL.LU R34, [R1+0x9a8] ;  /* 0x0009a80001227983 */ /* 0x000ea20000300800 */
[----:B------:R-:W2:Y:S02]  /*3b560*/  LDL.LU R35, [R1+0x9ac] ;  /* 0x0009ac0001237983 */ /* 0x000ea40000300800 */
[----:B------:R-:W4:Y:S02]  /*3b570*/  LDL.LU R16, [R1+0xc80] ;  /* 0x000c800001107983 */ /* 0x000f240000300800 */
[----:B------:R-:W4:Y:S01]  /*3b580*/  LDL.LU R17, [R1+0xc84] ;  /* 0x000c840001117983 */ /* 0x000f220000300800 */
[----:B------:R-:W4:Y:S01]  /*3b590*/  LDL.LU R18, [R1+0xc88] ;  /* 0x000c880001127983 */ /* 0x000f220000300800 */
[----:B------:R-:W4:Y:S02]  /*3b5a0*/  LDL.LU R19, [R1+0xc8c] ;  /* 0x000c8c0001137983 */ /* 0x000f240000300800 */
[----:B0-----:R-:W4:Y:S02]  /*3b5b0*/  LDL.LU R4, [R1+0x990] ;  /* 0x0009900001047983 */ /* 0x001f240000300800 */
[----:B------:R-:W4:Y:S01]  /*3b5c0*/  LDL.LU R5, [R1+0x994] ;  /* 0x0009940001057983 */ /* 0x000f220000300800 */
[----:B---3--:R-:W3:Y:S01]  /*3b5d0*/  LDL.LU R6, [R1+0x998] ;  /* 0x0009980001067983 */ /* 0x008ee20000300800 */
        /* <DEDUP_REMOVED lines=17> */
[----:B-1----:R-:W-:Y:S02]  /*3b6f0*/  STL.64 [R1+0x2a28], R42 ;  /* 0x002a282a01007387 */ /* 0x002fe40000100a00 */
[----:B------:R0:W-:Y:S02]  /*3b700*/  STL.64 [R1+0x2a20], R40 ;  /* 0x002a202801007387 */ /* 0x0001e40000100a00 */
[----:B0-----:R-:W3:Y:S01]  /*3b710*/  LDL.LU R40, [R1+0xaa0] ;  /* 0x000aa00001287983 */ /* 0x001ee20000300800 */
[----:B------:R-:W3:Y:S02]  /*3b720*/  LDL.LU R41, [R1+0xaa4] ;  /* 0x000aa40001297983 */ /* 0x000ee40000300800 */
[----:B------:R-:W3:Y:S02]  /*3b730*/  LDL.LU R42, [R1+0xaa8] ;  /* 0x000aa800012a7983 */ /* 0x000ee40000300800 */
[----:B------:R-:W3:Y:S01]  /*3b740*/  LDL.LU R43, [R1+0xaac] ;  /* 0x000aac00012b7983 */ /* 0x000ee20000300800 */
[C---:B--2---:R-:W-:Y:S11]  /*3b750*/  HMMA.16816.F32.BF16 R32, R52.reuse, R28, R32 ;  /* 0x0000001c3420723c */ /* 0x044ff60000041820 */
[----:B------:R-:W-:Y:S11]  /*3b760*/  @!UPT UIADD3 URZ, URZ, URZ, URZ ;  /* 0x0000003f3f3ff290 */ /* 0x000ff6000fffe03f */
[----:B------:R-:W-:Y:S01]  /*3b770*/  @!UPT UIADD3 URZ, URZ, URZ, URZ ;  /* 0x0000003f3f3ff290 */ /* 0x000fe2000fffe03f */
[----:B------:R-:W-:Y:S01]  /*3b780*/  STL.64 [R1+0x6c0], R32 ;  /* 0x0006c02001007387 */ /* 0x000fe20000100a00 */
[----:B------:R0:W-:Y:S03]  /*3b790*/  STL.64 [R1+0x6c8], R34 ;  /* 0x0006c82201007387 */ /* 0x0001e60000100a00 */
[----:B0-----:R-:W2:Y:S01]  /*3b7a0*/  LDL.LU.64 R34, [R1+0x2af0] ;  /* 0x002af00001227983 */ /* 0x001ea20000300a00 */
[----:B------:R-:W3:Y:S02]  /*3b7b0*/  LDL.LU.64 R32, [R1+0x2ae8] ;  /* 0x002ae80001207983 */ /* 0x000ee40000300a00 */
[----:B----4-:R-:W-:Y:S02]  /*3b7c0*/  STL.64 [R1+0x29c8], R38 ;  /* 0x0029c82601007387 */ /* 0x010fe40000100a00 */
[----:B------:R0:W-:Y:S02]  /*3b7d0*/  STL.64 [R1+0x29c0], R36 ;  /* 0x0029c02401007387 */ /* 0x0001e40000100a00 */
[----:B0-----:R-:W4:Y:S01]  /*3b7e0*/  LDL.LU R36, [R1+0xab0] ;  /* 0x000ab00001247983 */ /* 0x001f220000300800 */
[----:B------:R-:W4:Y:S02]  /*3b7f0*/  LDL.LU R37, [R1+0xab4] ;  /* 0x000ab40001257983 */ /* 0x000f240000300800 */
[----:B------:R-:W4:Y:S02]  /*3b800*/  LDL.LU R38, [R1+0xab8] ;  /* 0x000ab80001267983 */ /* 0x000f240000300800 */
[----:B------:R-:W4:Y:S01]  /*3b810*/  LDL.LU R39, [R1+0xabc] ;  /* 0x000abc0001277983 */ /* 0x000f220000300800 */
[----:B---3--:R-:W-:Y:S01]  /*3b820*/  HMMA.16816.F32.BF16 R52, R52, R32, R4 ;  /* 0x000000203434723c */ /* 0x008fe20000041804 */
[----:B------:R-:W3:Y:S01]  /*3b830*/  LDL.LU.64 R6, [R1+0x2ae0] ;  /* 0x002ae00001067983 */ /* 0x000ee20000300a00 */
[----:B------:R-:W2:Y:S11]  /*3b840*/  LDL.LU.64 R4, [R1+0x2ad8] ;  /* 0x002ad80001047983 */ /* 0x000eb60000300a00 */
[----:B------:R-:W-:Y:S10]  /*3b850*/  @!UPT UIADD3 URZ, URZ, URZ, URZ ;  /* 0x0000003f3f3ff290 */ /* 0x000ff4000fffe03f */
[----:B------:R-:W-:Y:S01]  /*3b860*/  STL.64 [R1+0x4e0], R52 ;  /* 0x0004e03401007387 */ /* 0x000fe20000100a00 */
[----:B------:R-:W-:Y:S02]  /*3b870*/  STL.64 [R1+0x4e8], R54 ;  /* 0x0004e83601007387 */ /* 0x000fe40000100a00 */
[----:B------:R0:W1:Y:S02]  /*3b880*/  LDSM.16.MT88.4 R52, [R3+0x6000] ;  /* 0x006000000334783b */ /* 0x0000640000004200 */
[----:B0-----:R-:W3:Y:S04]  /*3b890*/  LDL.LU R3, [R1+0x2ad0] ;  /* 0x002ad00001037983 */ /* 0x001ee80000300800 */
[----:B-1----:R-:W-:Y:S01]  /*3b8a0*/  STL.64 [R1+0x29a8], R54 ;  /* 0x0029a83601007387 */ /* 0x002fe20000100a00 */
[----:B------:R0:W-:Y:S03]  /*3b8b0*/  STL.64 [R1+0x29a0], R52 ;  /* 0x0029a03401007387 */ /* 0x0001e60000100a00 */
        /* <DEDUP_REMOVED lines=38> */
[----:B0-----:R-:W4:Y:S01]  /*3bb20*/  LDL.LU.64 R46, [R1+0x2a88] ;  /* 0x002a8800012e7983 */ /* 0x001f220000300a00 */
[----:B------:R-:W4:Y:S02]  /*3bb30*/  LDL.LU.64 R44, [R1+0x2a80] ;  /* 0x002a8000012c7983 */ /* 0x000f240000300a00 */
        /* <DEDUP_REMOVED lines=11> */
[----:B------:R-:W-:Y:S01]  /*3bbf0*/  STL.64 [R1+0x2a50], R24 ;  /* 0x002a501801007387 */ /* 0x000fe20000100a00 */
[----:B------:R-:W-:Y:S01]  /*3bc00*/  STL.64 [R1+0x2a48], R30 ;  /* 0x002a481e01007387 */ /* 0x000fe20000100a00 */
[----:B------:R4:W-:Y:S01]  /*3bc10*/  STL.64 [R1+0x2a40], R28 ;  /* 0x002a401c01007387 */ /* 0x0009e20000100a00 */
[----:B--2---:R-:W-:Y:S08]  /*3bc20*/  HMMA.16816.F32.BF16 R20, R48, R28, R20 ;  /* 0x0000001c3014723c */ /* 0x004ff00000041814 */
[----:B----4-:R-:W-:Y:S11]  /*3bc30*/  HMMA.16816.F32.BF16 R28, R44, R4, R36 ;  /* 0x000000042c1c723c */ /* 0x010ff60000041824 */
[----:B------:R-:W-:Y:S04]  /*3bc40*/  @!UPT UIADD3 URZ, URZ, URZ, URZ ;  /* 0x0000003f3f3ff290 */ /* 0x000fe8000fffe03f */
[----:B------:R-:W-:Y:S01]  /*3bc50*/  STL.64 [R1+0x630], R20 ;  /* 0x0006301401007387 */ /* 0x000fe20000100a00 */
[----:B------:R3:W-:Y:S02]  /*3bc60*/  STL.64 [R1+0x638], R22 ;  /* 0x0006381601007387 */ /* 0x0007e40000100a00 */
[----:B---3--:R-:W-:Y:S01]  /*3bc70*/  HMMA.16816.F32.BF16 R20, R48, R32, R52 ;  /* 0x000000203014723c */ /* 0x008fe20000041834 */
[----:B------:R-:W-:Y:S01]  /*3bc80*/  STL.64 [R1+0x2a38], R34 ;  /* 0x002a382201007387 */ /* 0x000fe20000100a00 */
[----:B------:R-:W-:Y:S06]  /*3bc90*/  STL.64 [R1+0x2a30], R32 ;  /* 0x002a302001007387 */ /* 0x000fec0000100a00 */
[C---:B------:R-:W-:Y:S11]  /*3bca0*/  HMMA.16816.F32.BF16 R24, R44.reuse, R8, R40 ;  /* 0x000000082c18723c */ /* 0x040ff60000041828 */
[----:B------:R-:W-:Y:S04]  /*3bcb0*/  @!UPT UIADD3 URZ, URZ, URZ, URZ ;  /* 0x0000003f3f3ff290 */ /* 0x000fe8000fffe03f */
[----:B------:R-:W-:Y:S01]  /*3bcc0*/  STL.64 [R1+0x450], R20 ;  /* 0x0004501401007387 */ /* 0x000fe20000100a00 */
[----:B------:R0:W-:Y:S02]  /*3bcd0*/  STL.64 [R1+0x458], R22 ;  /* 0x0004581601007387 */ /* 0x0001e40000100a00 */
[C---:B0-----:R-:W-:Y:S01]  /*3bce0*/  HMMA.16816.F32.BF16 R20, R44.reuse, R12, R56 ;  /* 0x0000000c2c14723c */ /* 0x041fe20000041838 */
[----:B------:R-:W-:Y:S01]  /*3bcf0*/  STL.64 [R1+0x430], R28 ;  /* 0x0004301c01007387 */ /* 0x000fe20000100a00 */
[----:B------:R-:W-:Y:S02]  /*3bd00*/  STL.64 [R1+0x438], R30 ;  /* 0x0004381e01007387 */ /* 0x000fe40000100a00 */
[----:B------:R-:W-:Y:S02]  /*3bd10*/  STL.64 [R1+0x2a18], R14 ;  /* 0x002a180e01007387 */ /* 0x000fe40000100a00 */
[----:B------:R-:W-:Y:S01]  /*3bd20*/  STL.64 [R1+0x420], R24 ;  /* 0x0004201801007387 */ /* 0x000fe20000100a00 */
[----:B------:R-:W-:Y:S01]  /*3bd30*/  STL.64 [R1+0x428], R26 ;  /* 0x0004281a01007387 */ /* 0x000fe20000100a00 */
[----:B------:R-:W-:Y:S11]  /*3bd40*/  STL.64 [R1+0x2a10], R12 ;  /* 0x002a100c01007387 */ /* 0x000ff60000100a00 */
[----:B------:R-:W-:Y:S04]  /*3bd50*/  @!UPT UIADD3 URZ, URZ, URZ, URZ ;  /* 0x0000003f3f3ff290 */ /* 0x000fe8000fffe03f */
[----:B------:R-:W-:Y:S01]  /*3bd60*/  STL.64 [R1+0x410], R20 ;  /* 0x0004101401007387 */ /* 0x000fe20000100a00 */
[----:B------:R-:W-:Y:S02]  /*3bd70*/  STL.64 [R1+0x418], R22 ;  /* 0x0004181601007387 */ /* 0x000fe40000100a00 */
        /* <DEDUP_REMOVED lines=64> */
[C---:B----4-:R-:W-:Y:S01]  /*3c180*/  HMMA.16816.F32.BF16 R20, R44.reuse, R16, R20 ;  /* 0x000000102c14723c */ /* 0x050fe20000041814 */
[----:B--2---:R-:W-:Y:S01]  /*3c190*/  STL.64 [R1+0x29b8], R54 ;  /* 0x0029b83601007387 */ /* 0x004fe20000100a00 */
[----:B------:R0:W-:Y:S03]  /*3c1a0*/  STL.64 [R1+0x29b0], R52 ;  /* 0x0029b03401007387 */ /* 0x0001e60000100a00 */
[----:B0-----:R-:W2:Y:S01]  /*3c1b0*/  LDL.LU R52, [R1+0x810] ;  /* 0x0008100001347983 */ /* 0x001ea20000300800 */
[----:B------:R-:W2:Y:S02]  /*3c1c0*/  LDL.LU R53, [R1+0x814] ;  /* 0x0008140001357983 */ /* 0x000ea40000300800 */
[----:B------:R-:W2:Y:S02]  /*3c1d0*/  LDL.LU R54, [R1+0x818] ;  /* 0x0008180001367983 */ /* 0x000ea40000300800 */
[----:B------:R-:W2:Y:S11]  /*3c1e0*/  LDL.LU R55, [R1+0x81c] ;  /* 0x00081c0001377983 */ /* 0x000eb60000300800 */
        /* <DEDUP_REMOVED lines=84> */
[----:B---3--:R-:W-:Y:S01]  /*3c730*/  HMMA.16816.F32.BF16 R48, R40, R32, R48 ;  /* 0x000000202830723c */ /* 0x008fe20000041830 */
[----:B------:R-:W3:Y:S11]  /*3c740*/  LDL.LU R40, [R1+0x160] ;  /* 0x0001600001287983 */ /* 0x000ef60000300800 */
[----:B------:R-:W-:Y:S11]  /*3c750*/  @!UPT UIADD3 URZ, URZ, URZ, URZ ;  /* 0x0000003f3f3ff290 */ /* 0x000ff6000fffe03f */
[----:B------:R0:W-:Y:S01]  /*3c760*/  STL.64 [R1+0x70], R48 ;  /* 0x0000703001007387 */ /* 0x0001e20000100a00 */
[----:B------:R-:W-:Y:S02]  /*3c770*/  STL.64 [R1+0x78], R50 ;  /* 0x0000783201007387 */ /* 0x000fe40000100a00 */
[----:B------:R-:W3:Y:S02]  /*3c780*/  LDL.LU R41, [R1+0x164] ;  /* 0x0001640001297983 */ /* 0x000ee40000300800 */
[----:B------:R-:W3:Y:S01]  /*3c790*/  LDL.LU R42, [R1+0x168] ;  /* 0x00016800012a7983 */ /* 0x000ee20000300800 */
[----:B------:R-:W3:Y:S04]  /*3c7a0*/  LDL.LU R43, [R1+0x16c] ;  /* 0x00016c00012b7983 */ /* 0x000ee80000300800 */
[----:B0-----:R-:W3:Y:S01]  /*3c7b0*/  LDL.LU R48, [R1+0x10] ;  /* 0x0000100001307983 */ /* 0x001ee20000300800 */
[----:B------:R-:W3:Y:S01]  /*3c7c0*/  LDL.LU R49, [R1+0x14] ;  /* 0x0000140001317983 */ /* 0x000ee20000300800 */
        /* <DEDUP_REMOVED lines=8> */
[----:B------:R-:W-:-:S07]  /*3c850*/  IMAD.MOV.U32 R50, RZ, RZ, R3 ;  /* 0x000000ffff327224 */ /* 0x000fce00078e0003 */
[C---:B------:R-:W-:Y:S01]  /*3c860*/  HMMA.16816.F32.BF16 R56, R36.reuse, R16, R56 ;  /* 0x000000102438723c */ /* 0x040fe20000041838 */
[----:B------:R-:W-:Y:S11]  /*3c870*/  IMAD.MOV.U32 R51, RZ, RZ, R2 ;  /* 0x000000ffff337224 */ /* 0x000ff600078e0002 */
[----:B------:R-:W-:Y:S04]  /*3c880*/  @!UPT UIADD3 URZ, URZ, URZ, URZ ;  /* 0x0000003f3f3ff290 */ /* 0x000fe8000fffe03f */
[----:B------:R-:W-:Y:S02]  /*3c890*/  IMAD.MOV.U32 R3, RZ, RZ, R46 ;  /* 0x000000ffff037224 */ /* 0x000fe400078e002e */
[----:B------:R-:W-:Y:S02]  /*3c8a0*/  IMAD.MOV.U32 R46, RZ, RZ, R11 ;  /* 0x000000ffff2e7224 */ /* 0x000fe400078e000b */
[----:B------:R-:W-:Y:S02]  /*3c8b0*/  IMAD.MOV.U32 R2, RZ, RZ, R47 ;  /* 0x000000ffff027224 */ /* 0x000fe400078e002f */
[----:B------:R-:W-:Y:S02]  /*3c8c0*/  IMAD.MOV.U32 R47, RZ, RZ, R15 ;  /* 0x000000ffff2f7224 */ /* 0x000fe400078e000f */
[----:B------:R-:W-:Y:S02]  /*3c8d0*/  IMAD.MOV.U32 R13, RZ, RZ, R58 ;  /* 0x000000ffff0d7224 */ /* 0x000fe400078e003a */
[----:B------:R-:W-:Y:S01]  /*3c8e0*/  IMAD.MOV.U32 R12, RZ, RZ, R59 ;  /* 0x000000ffff0c7224 */ /* 0x000fe200078e003b */
[----:B--2---:R-:W-:Y:S11]  /*3c8f0*/  HMMA.16816.F32.BF16 R52, R36, R8, R52 ;  /* 0x000000082434723c */ /* 0x004ff60000041834 */
[----:B------:R-:W-:Y:S11]  /*3c900*/  @!UPT UIADD3 URZ, URZ, URZ, URZ ;  /* 0x0000003f3f3ff290 */ /* 0x000ff6000fffe03f */
[----:B------:R-:W-:Y:S02]  /*3c910*/  @!UPT UIADD3 URZ, URZ, URZ, URZ ;  /* 0x0000003f3f3ff290 */ /* 0x000fe4000fffe03f */
[----:B------:R-:W-:Y:S02]  /*3c920*/  IMAD.MOV.U32 R8, RZ, RZ, R55 ;  /* 0x000000ffff087224 */ /* 0x000fe400078e0037 */
[----:B------:R-:W-:Y:S01]  /*3c930*/  IMAD.MOV.U32 R9, RZ, RZ, R54 ;  /* 0x000000ffff097224 */ /* 0x000fe200078e0036 */
[----:B------:R0:W-:Y:S01]  /*3c940*/  STL.64 [R1+0x50], R52 ;  /* 0x0000503401007387 */ /* 0x0001e20000100a00 */
[----:B------:R-:W2:Y:S03]  /*3c950*/  LDL.LU.64 R54, [R1+0x29a8] ;  /* 0x0029a80001367983 */ /* 0x000ea60000300a00 */
[----:B0-----:R-:W2:Y:S01]  /*3c960*/  LDL.LU.64 R52, [R1+0x29a0] ;  /* 0x0029a00001347983 */ /* 0x001ea20000300a00 */
[----:B------:R-:W-:Y:S02]  /*3c970*/  STL [R1+0x2574], R8 ;  /* 0x0025740801007387 */ /* 0x000fe40000100800 */
[----:B------:R-:W-:Y:S02]  /*3c980*/  STL [R1+0x2570], R9 ;  /* 0x0025700901007387 */ /* 0x000fe40000100800 */
[----:B------:R0:W-:Y:S02]  /*3c990*/  STL.64 [R1+0x40], R44 ;  /* 0x0000402c01007387 */ /* 0x0001e40000100a00 */
[----:B0-----:R-:W-:-:S02]  /*3c9a0*/  IMAD.MOV.U32 R44, RZ, RZ, R14 ;  /* 0x000000ffff2c7224 */ /* 0x001fc400078e000e */
[----:B------:R-:W-:Y:S01]  /*3c9b0*/  IMAD.MOV.U32 R45, RZ, RZ, R10 ;  /* 0x000000ffff2d7224 */ /* 0x000fe200078e000a */
[----:B------:R-:W2:Y:S01]  /*3c9c0*/  LDL.LU R14, [R1+0x299c] ;  /* 0x00299c00010e7983 */ /* 0x000ea20000300800 */
[----:B------:R-:W2:Y:S02]  /*3c9d0*/  LDL.LU R10, [R1+0x2998] ;  /* 0x00299800010a7983 */ /* 0x000ea40000300800 */
[----:B------:R-:W2:Y:S02]  /*3c9e0*/  LDL.LU R11, [R1+0x2994] ;  /* 0x00299400010b7983 */ /* 0x000ea40000300800 */
[----:B------:R-:W4:Y:S01]  /*3c9f0*/  LDL.LU R15, [R1+0x2990] ;  /* 0x00299000010f7983 */ /* 0x000f220000300800 */
[----:B------:R-:W-:Y:S01]  /*3ca00*/  STL [R1+0x254c], R2 ;  /* 0x00254c0201007387 */ /* 0x000fe20000100800 */
[----:B------:R-:W-:Y:S02]  /*3ca10*/  STL [R1+0x2548], R3 ;  /* 0x0025480301007387 */ /* 0x000fe40000100800 */
[----:B------:R-:W-:-:S02]  /*3ca20*/  IMAD.MOV.U32 R8, RZ, RZ, R56 ;  /* 0x000000ffff087224 */ /* 0x000fc400078e0038 */
[----:B------:R-:W-:Y:S01]  /*3ca30*/  IMAD.MOV.U32 R9, RZ, RZ, R57 ;  /* 0x000000ffff097224 */ /* 0x000fe200078e0039 */
[----:B------:R-:W4:Y:S01]  /*3ca40*/  LDL.LU.64 R58, [R1+0x2988] ;  /* 0x00298800013a7983 */ /* 0x000f220000300a00 */
[----:B------:R-:W4:Y:S01]  /*3ca50*/  LDL.LU.64 R56, [R1+0x2980] ;  /* 0x0029800001387983 */ /* 0x000f220000300a00 */
[C---:B---3--:R-:W-:Y:S02]  /*3ca60*/  HMMA.16816.F32.BF16 R40, R36.reuse, R20, R40 ;  /* 0x000000142428723c */ /* 0x048fe40000041828 */
[----:B--2---:R-:W-:Y:S01]  /*3ca70*/  STL.64 [R1+0x2950], R10 ;  /* 0x0029500a01007387 */ /* 0x004fe20000100a00 */
[----:B------:R0:W-:Y:S05]  /*3ca80*/  STL.64 [R1+0x2948], R8 ;  /* 0x0029480801007387 */ /* 0x0001ea0000100a00 */
[----:B0-----:R-:W-:Y:S01]  /*3ca90*/  HMMA.16816.F32.BF16 R8, R36, R24, R48 ;  /* 0x000000182408723c */ /* 0x001fe20000041830 */
[----:B----4-:R-:W-:Y:S01]  /*3caa0*/  STL.64 [R1+0x2940], R14 ;  /* 0x0029400e01007387 */ /* 0x010fe20000100a00 */
[----:B------:R0:W-:Y:S02]  /*3cab0*/  STL.64 [R1+0x2938], R12 ;  /* 0x0029380c01007387 */ /* 0x0001e40000100a00 */
[----:B------:R1:W-:Y:S01]  /*3cac0*/  STL.64 [R1+0x2930], R22 ;  /* 0x0029301601007387 */ /* 0x0003e20000100a00 */
[----:B0-----:R-:W2:Y:S11]  /*3cad0*/  LDL.LU R12, [R1+0x140] ;  /* 0x00014000010c7983 */ /* 0x001eb60000300800 */
[----:B------:R-:W-:Y:S07]  /*3cae0*/  @!UPT UIADD3 URZ, URZ, URZ, URZ ;  /* 0x0000003f3f3ff290 */ /* 0x000fee000fffe03f */
[----:B------:R0:W-:Y:S01]  /*3caf0*/  STL.64 [R1+0x10], R8 ;  /* 0x0000100801007387 */ /* 0x0001e20000100a00 */
[----:B------:R3:W-:Y:S02]  /*3cb00*/  STL.64 [R1+0x18], R10 ;  /* 0x0000180a01007387 */ /* 0x0007e40000100a00 */
[----:B------:R-:W2:Y:S02]  /*3cb10*/  LDL.LU R13, [R1+0x144] ;  /* 0x00014400010d7983 */ /* 0x000ea40000300800 */
[----:B------:R-:W2:Y:S01]  /*3cb20*/  LDL.LU R14, [R1+0x148] ;  /* 0x00014800010e7983 */ /* 0x000ea20000300800 */
[----:B------:R-:W2:Y:S01]  /*3cb30*/  LDL.LU R15, [R1+0x14c] ;  /* 0x00014c00010f7983 */ /* 0x000ea20000300800 */
[----:B-1----:R-:W-:Y:S02]  /*3cb40*/  IMAD.MOV.U32 R22, RZ, RZ, R56 ;  /* 0x000000ffff167224 */ /* 0x002fe400078e0038 */
[----:B------:R-:W-:Y:S01]  /*3cb50*/  IMAD.MOV.U32 R23, RZ, RZ, R57 ;  /* 0x000000ffff177224 */ /* 0x000fe200078e0039 */
[----:B0-----:R-:W4:Y:S01]  /*3cb60*/  LDL.LU R8, [R1+0x150] ;  /* 0x0001500001087983 */ /* 0x001f220000300800 */
[----:B------:R-:W4:Y:S02]  /*3cb70*/  LDL.LU R9, [R1+0x154] ;  /* 0x0001540001097983 */ /* 0x000f240000300800 */
[----:B---3--:R-:W4:Y:S02]  /*3cb80*/  LDL.LU R10, [R1+0x158] ;  /* 0x00015800010a7983 */ /* 0x008f240000300800 */
[----:B------:R-:W4:Y:S01]  /*3cb90*/  LDL.LU R11, [R1+0x15c] ;  /* 0x00015c00010b7983 */ /* 0x000f220000300800 */
[----:B------:R-:W3:Y:S01]  /*3cba0*/  LDL.LU R20, [R1+0x130] ;  /* 0x0001300001147983 */ /* 0x000ee20000300800 */
[----:B------:R-:W3:Y:S02]  /*3cbb0*/  LDL.LU R21, [R1+0x134] ;  /* 0x0001340001157983 */ /* 0x000ee40000300800 */
[----:B------:R-:W2:Y:S02]  /*3cbc0*/  LDL.LU R56, [R1+0x2978] ;  /* 0x0029780001387983 */ /* 0x000ea40000300800 */
[----:B------:R-:W2:Y:S02]  /*3cbd0*/  LDL.LU R57, [R1+0x2974] ;  /* 0x0029740001397983 */ /* 0x000ea40000300800 */
[----:B------:R-:W-:-:S02]  /*3cbe0*/  IMAD.MOV.U32 R48, RZ, RZ, R58 ;  /* 0x000000ffff307224 */ /* 0x000fc400078e003a */
[----:B------:R-:W-:Y:S01]  /*3cbf0*/  IMAD.MOV.U32 R49, RZ, RZ, R59 ;  /* 0x000000ffff317224 */ /* 0x000fe200078e003b */
[----:B------:R-:W2:Y:S01]  /*3cc00*/  LDL.LU R58, [R1+0x2970] ;  /* 0x00297000013a7983 */ /* 0x000ea20000300800 */
[----:B------:R-:W2:Y:S01]  /*3cc10*/  LDL.LU R59, [R1+0x296c] ;  /* 0x00296c00013b7983 */ /* 0x000ea20000300800 */
[C---:B------:R-:W-:Y:S01]  /*3cc20*/  HMMA.16816.F32.BF16 R44, R36.reuse, R28, R44 ;  /* 0x0000001c242c723c */ /* 0x040fe2000004182c */
[----:B------:R-:W-:Y:S02]  /*3cc30*/  IMAD.MOV.U32 R16, RZ, RZ, R43 ;  /* 0x000000ffff107224 */ /* 0x000fe400078e002b */
[----:B------:R-:W-:Y:S02]  /*3cc40*/  IMAD.MOV.U32 R51, RZ, RZ, R0 ;  /* 0x000000ffff337224 */ /* 0x000fe400078e0000 */
[----:B------:R-:W-:Y:S01]  /*3cc50*/  IMAD.MOV.U32 R50, RZ, RZ, R60 ;  /* 0x000000ffff327224 */ /* 0x000fe200078e003c */
[----:B------:R-:W3:Y:S11]  /*3cc60*/  LDL R43, [R1+0xcb0] ;  /* 0x000cb000012b7983 */ /* 0x000ef60000100800 */
[----:B------:R-:W-:Y:S07]  /*3cc70*/  @!UPT UIADD3 URZ, URZ, URZ, URZ ;  /* 0x0000003f3f3ff290 */ /* 0x000fee000fffe03f */
[----:B------:R-:W-:Y:S02]  /*3cc80*/  IMAD.MOV.U32 R0, RZ, RZ, R44 ;  /* 0x000000ffff007224 */ /* 0x000fe400078e002c */
[----:B------:R-:W-:Y:S01]  /*3cc90*/  IMAD.MOV.U32 R60, RZ, RZ, R45 ;  /* 0x000000ffff3c7224 */ /* 0x000fe200078e002d */
[----:B------:R-:W3:Y:S01]  /*3cca0*/  LDL.LU R44, [R1+0x320] ;  /* 0x00032000012c7983 */ /* 0x000ee20000300800 */
[----:B------:R-:W-:Y:S02]  /*3ccb0*/  IMAD.MOV.U32 R5, RZ, RZ, R46 ;  /* 0x000000ffff057224 */ /* 0x000fe400078e002e */
[----:B------:R-:W3:Y:S02]  /*3ccc0*/  LDL.LU R45, [R1+0x324] ;  /* 0x00032400012d7983 */ /* 0x000ee40000300800 */
[----:B------:R-:W-:Y:S01]  /*3ccd0*/  IMAD.MOV.U32 R4, RZ, RZ, R47 ;  /* 0x000000ffff047224 */ /* 0x000fe200078e002f */
[----:B------:R-:W3:Y:S01]  /*3cce0*/  LDL.LU R46, [R1+0x328] ;  /* 0x00032800012e7983 */ /* 0x000ee20000300800 */
[----:B------:R-:W3:Y:S02]  /*3ccf0*/  LDL.LU R47, [R1+0x32c] ;  /* 0x00032c00012f7983 */ /* 0x000ee40000300800 */
[----:B------:R-:W3:Y:S01]  /*3cd00*/  LDL R29, [R1+0xcbc] ;  /* 0x000cbc00011d7983 */ /* 0x000ee20000100800 */
[----:B--2---:R-:W-:Y:S01]  /*3cd10*/  HMMA.16816.F32.BF16 R56, R36, R32, R56 ;  /* 0x000000202438723c */ /* 0x004fe20000041838 */
[----:B------:R-:W2:Y:S06]  /*3cd20*/  LDL.LU R36, [R1+0x6b0] ;  /* 0x0006b00001247983 */ /* 0x000eac0000300800 */
[----:B------:R-:W-:-:S02]  /*3cd30*/  IMAD.MOV.U32 R37, RZ, RZ, R6 ;  /* 0x000000ffff257224 */ /* 0x000fc400078e0006 */
[----:B------:R-:W-:Y:S01]  /*3cd40*/  IMAD.MOV.U32 R38, RZ, RZ, R7 ;  /* 0x000000ffff267224 */ /* 0x000fe200078e0007 */
[----:B------:R-:W4:Y:S01]  /*3cd50*/  LDL.LU R6, [R1+0x2968] ;  /* 0x0029680001067983 */ /* 0x000f220000300800 */
[----:B------:R-:W4:Y:S02]  /*3cd60*/  LDL.LU R7, [R1+0x2964] ;  /* 0x0029640001077983 */ /* 0x000f240000300800 */
[----:B------:R-:W2:Y:S10]  /*3cd70*/  LDL.LU R39, [R1+0x6bc] ;  /* 0x0006bc0001277983 */ /* 0x000eb40000300800 */
[----:B------:R-:W-:Y:S01]  /*3cd80*/  STL.64 [R1+0x24b0], R58 ;  /* 0x0024b03a01007387 */ /* 0x000fe20000100a00 */
[----:B------:R0:W-:Y:S02]  /*3cd90*/  STL.64 [R1+0x24a8], R56 ;  /* 0x0024a83801007387 */ /* 0x0001e40000100a00 */
[----:B0-----:R-:W-:-:S02]  /*3cda0*/  IMAD.MOV.U32 R56, RZ, RZ, R26 ;  /* 0x000000ffff387224 */ /* 0x001fc400078e001a */
[----:B------:R-:W-:Y:S01]  /*3cdb0*/  IMAD.MOV.U32 R57, RZ, RZ, R18 ;  /* 0x000000ffff397224 */ /* 0x000fe200078e0012 */
[----:B------:R-:W2:Y:S01]  /*3cdc0*/  LDL.LU R26, [R1+0x2960] ;  /* 0x00296000011a7983 */ /* 0x000ea20000300800 */
[----:B------:R-:W2:Y:S02]  /*3cdd0*/  LDL.LU R18, [R1+0x295c] ;  /* 0x00295c0001127983 */ /* 0x000ea40000300800 */
[----:B------:R-:W-:Y:S02]  /*3cde0*/  IMAD.MOV.U32 R58, RZ, RZ, R19 ;  /* 0x000000ffff3a7224 */ /* 0x000fe400078e0013 */
[----:B------:R-:W2:Y:S01]  /*3cdf0*/  LDL.LU R19, [R1+0x2958] ;  /* 0x0029580001137983 */ /* 0x000ea20000300800 */
[C---:B----4-:R-:W-:Y:S11]  /*3ce00*/  HMMA.16816.F32.BF16 R8, R52.reuse, R6, R8 ;  /* 0x000000063408723c */ /* 0x050ff60000041808 */
[----:B------:R-:W-:Y:S11]  /*3ce10*/  @!UPT UIADD3 URZ, URZ, URZ, URZ ;  /* 0x0000003f3f3ff290 */ /* 0x000ff6000fffe03f */
[----:B------:R-:W-:Y:S01]  /*3ce20*/  @!UPT UIADD3 URZ, URZ, URZ, URZ ;  /* 0x0000003f3f3ff290 */ /* 0x000fe2000fffe03f */
[----:B------:R-:W-:Y:S01]  /*3ce30*/  STL.64 [R1+0xb30], R8 ;  /* 0x000b300801007387 */ /* 0x000fe20000100a00 */
[----:B------:R0:W-:Y:S03]  /*3ce40*/  STL.64 [R1+0xb38], R10 ;  /* 0x000b380a01007387 */ /* 0x0001e60000100a00 */
[----:B0-----:R-:W4:Y:S01]  /*3ce50*/  LDL.LU.64 R10, [R1+0x2950] ;  /* 0x00295000010a7983 */ /* 0x001f220000300a00 */
[----:B------:R-:W-:Y:S02]  /*3ce60*/  IMAD.MOV.U32 R59, RZ, RZ, R61 ;  /* 0x000000ffff3b7224 */ /* 0x000fe400078e003d */
[----:B------:R-:W-:Y:S02]  /*3ce70*/  IMAD.MOV.U32 R61, RZ, RZ, R8 ;  /* 0x000000ffff3d7224 */ /* 0x000fe400078e0008 */
[----:B------:R-:W2:Y:S03]  /*3ce80*/  LDL.LU.64 R8, [R1+0x2948] ;  /* 0x0029480001087983 */ /* 0x000ea60000300a00 */
[----:B------:R-:W-:Y:S01]  /*3ce90*/  STL [R1+0x2484], R61 ;  /* 0x0024843d01007387 */ /* 0x000fe20000100800 */
[C---:B----4-:R-:W-:Y:S11]  /*3cea0*/  HMMA.16816.F32.BF16 R12, R52.reuse, R10, R12 ;  /* 0x0000000a340c723c */ /* 0x050ff6000004180c */
[----:B------:R-:W-:Y:S11]  /*3ceb0*/  @!UPT UIADD3 URZ, URZ, URZ, URZ ;  /* 0x0000003f3f3ff290 */ /* 0x000ff6000fffe03f */
[----:B------:R-:W-:Y:S01]  /*3cec0*/  @!UPT UIADD3 URZ, URZ, URZ, URZ ;  /* 0x0000003f3f3ff290 */ /* 0x000fe2000fffe03f */
[----:B------:R-:W-:Y:S01]  /*3ced0*/  STL.64 [R1+0xb20], R12 ;  /* 0x000b200c01007387 */ /* 0x000fe20000100a00 */
[----:B------:R0:W-:Y:S03]  /*3cee0*/  STL.64 [R1+0xb28], R14 ;  /* 0x000b280e01007387 */ /* 0x0001e60000100a00 */
[----:B0-----:R-:W3:Y:S01]  /*3cef0*/  LDL.LU.64 R14, [R1+0x2940] ;  /* 0x00294000010e7983 */ /* 0x001ee20000300a00 */
[----:B------:R-:W4:Y:S01]  /*3cf00*/  LDL.LU.64 R12, [R1+0x2938] ;  /* 0x00293800010c7983 */ /* 0x000f220000300a00 */
[C---:B---3--:R-:W-:Y:S11]  /*3cf10*/  HMMA.16816.F32.BF16 R20, R52.reuse, R14, R20 ;  /* 0x0000000e3414723c */ /* 0x048ff60000041814 */
[----:B------:R-:W-:Y:S11]  /*3cf20*/  @!UPT UIADD3 URZ, URZ, URZ, URZ ;  /* 0x0000003f3f3ff290 */ /* 0x000ff6000fffe03f */
[----:B------:R-:W-:Y:S01]  /*3cf30*/  @!UPT UIADD3 URZ, URZ, URZ, URZ ;  /* 0x0000003f3f3ff290 */ /* 0x000fe2000fffe03f */
[----:B------:R-:W-:Y:S01]  /*3cf40*/  STL.64 [R1+0xb10], R20 ;  /* 0x000b101401007387 */ /* 0x000fe20000100a00 */
[----:B------:R0:W-:Y:S03]  /*3cf50*/  STL.64 [R1+0xb18], R22 ;  /* 0x000b181601007387 */ /* 0x0001e60000100a00 */
[----:B0-----:R-:W3:Y:S01]  /*3cf60*/  LDL.LU.64 R22, [R1+0x2930] ;  /* 0x0029300001167983 */ /* 0x001ee20000300a00 */
[----:B------:R-:W-:Y:S02]  /*3cf70*/  STL.64 [R1+0x2908], R14 ;  /* 0x0029080e01007387 */ /* 0x000fe40000100a00 */
[----:B----4-:R0:W-:Y:S02]  /*3cf80*/  STL.64 [R1+0x2900], R12 ;  /* 0x0029000c01007387 */ /* 0x0101e40000100a00 */
[----:B0-----:R-:W-:Y:S02]  /*3cf90*/  IMAD.MOV.U32 R12, RZ, RZ, R34 ;  /* 0x000000ffff0c7224 */ /* 0x001fe400078e0022 */
[----:B------:R-:W-:Y:S01]  /*3cfa0*/  IMAD.MOV.U32 R13, RZ, RZ, R35 ;  /* 0x000000ffff0d7224 */ /* 0x000fe200078e0023 */
[----:B------:R-:W4:Y:S01]  /*3cfb0*/  LDL.LU R34, [R1+0x292c] ;  /* 0x00292c0001227983 */ /* 0x000f220000300800 */
[----:B------:R-:W4:Y:S01]  /*3cfc0*/  LDL.LU R35, [R1+0x2928] ;  /* 0x0029280001237983 */ /* 0x000f220000300800 */
[----:B--2---:R-:W-:Y:S01]  /*3cfd0*/  HMMA.16816.F32.BF16 R48, R52, R18, R48 ;  /* 0x000000123430723c */ /* 0x004fe20000041830 */
[----:B------:R-:W-:-:S02]  /*3cfe0*/  IMAD.MOV.U32 R17, RZ, RZ, R42 ;  /* 0x000000ffff117224 */ /* 0x000fc400078e002a */
[----:B---3--:R-:W-:Y:S02]  /*3cff0*/  IMAD.MOV.U32 R14, RZ, RZ, R22 ;  /* 0x000000ffff0e7224 */ /* 0x008fe400078e0016 */
[----:B------:R-:W-:Y:S01]  /*3d000*/  IMAD.MOV.U32 R15, RZ, RZ, R23 ;  /* 0x000000ffff0f7224 */ /* 0x000fe200078e0017 */
[----:B------:R-:W2:Y:S01]  /*3d010*/  LDL.LU R22, [R1+0x2924] ;  /* 0x0029240001167983 */ /* 0x000ea20000300800 */
[----:B------:R-:W2:Y:S02]  /*3d020*/  LDL.LU R23, [R1+0x2920] ;  /* 0x0029200001177983 */ /* 0x000ea40000300800 */
[----:B------:R-:W-:Y:S02]  /*3d030*/  STL.64 [R1+0x28f8], R18 ;  /* 0x0028f81201007387 */ /* 0x000fe40000100a00 */
[----:B------:R0:W-:Y:S11]  /*3d040*/  STL.64 [R1+0x28f0], R16 ;  /* 0x0028f01001007387 */ /* 0x0001f60000100a00 */
[----:B------:R-:W-:Y:S01]  /*3d050*/  @!UPT UIADD3 URZ, URZ, URZ, URZ ;  /* 0x0000003f3f3ff290 */ /* 0x000fe2000fffe03f */
[----:B------:R-:W-:Y:S01]  /*3d060*/  STL.64 [R1+0xb00], R48 ;  /* 0x000b003001007387 */ /* 0x000fe20000100a00 */
[----:B------:R-:W-:Y:S02]  /*3d070*/  STL.64 [R1+0xb08], R50 ;  /* 0x000b083201007387 */ /* 0x000fe40000100a00 */
[----:B------:R-:W-:Y:S02]  /*3d080*/  IMAD.MOV.U32 R2, RZ, RZ, R40 ;  /* 0x000000ffff027224 */ /* 0x000fe400078e0028 */
[----:B------:R-:W-:Y:S01]  /*3d090*/  IMAD.MOV.U32 R3, RZ, RZ, R41 ;  /* 0x000000ffff037224 */ /* 0x000fe200078e0029 */
[----:B------:R-:W-:Y:S01]  /*3d0a0*/  LDSM.16.MT88.4 R48, [R43+0x6080] ;  /* 0x006080002b30783b */ /* 0x000fe20000004200 */
[----:B0-----:R-:W-:Y:S02]  /*3d0b0*/  IMAD.MOV.U32 R16, RZ, RZ, R26 ;  /* 0x000000ffff107224 */ /* 0x001fe400078e001a */
[----:B------:R-:W-:Y:S01]  /*3d0c0*/  IMAD.MOV.U32 R17, RZ, RZ, R27 ;  /* 0x000000ffff117224 */ /* 0x000fe200078e001b */
[----:B------:R-:W3:Y:S01]  /*3d0d0*/  LDL.LU R26, [R1+0x291c] ;  /* 0x00291c00011a7983 */ /* 0x000ee20000300800 */
[----:B------:R-:W3:Y:S02]  /*3d0e0*/  LDL.LU R27, [R1+0x2918] ;  /* 0x00291800011b7983 */ /* 0x000ee40000300800 */
[----:B------:R-:W-:-:S02]  /*3d0f0*/  IMAD.MOV.U32 R18, RZ, RZ, R30 ;  /* 0x000000ffff127224 */ /* 0x000fc400078e001e */
[----:B------:R-:W-:Y:S01]  /*3d100*/  IMAD.MOV.U32 R19, RZ, RZ, R31 ;  /* 0x000000ffff137224 */ /* 0x000fe200078e001f */
[----:B------:R-:W3:Y:S01]  /*3d110*/  LDL.LU R30, [R1+0x2914] ;  /* 0x00291400011e7983 */ /* 0x000ee20000300800 */
[----:B------:R-:W3:Y:S01]  /*3d120*/  LDL.LU R31, [R1+0x2910] ;  /* 0x00291000011f7983 */ /* 0x000ee20000300800 */
[C---:B----4-:R-:W-:Y:S08]  /*3d130*/  HMMA.16816.F32.BF16 R12, R52.reuse, R34, R12 ;  /* 0x00000022340c723c */ /* 0x050ff0000004180c */
[C---:B--2---:R-:W-:Y:S11]  /*3d140*/  HMMA.16816.F32.BF16 R44, R52.reuse, R22, R44 ;  /* 0x00000016342c723c */ /* 0x044ff6000004182c */
[----:B------:R-:W-:Y:S11]  /*3d150*/  @!UPT UIADD3 URZ, URZ, URZ, URZ ;  /* 0x0000003f3f3ff290 */ /* 0x000ff6000fffe03f */
[----:B------:R-:W-:Y:S01]  /*3d160*/  @!UPT UIADD3 URZ, URZ, URZ, URZ ;  /* 0x0000003f3f3ff290 */ /* 0x000fe2000fffe03f */
[----:B------:R-:W-:Y:S01]  /*3d170*/  STL.64 [R1+0x880], R44 ;  /* 0x0008802c01007387 */ /* 0x000fe20000100a00 */
[----:B------:R-:W-:Y:S02]  /*3d180*/  STL.64 [R1+0x888], R46 ;  /* 0x0008882e01007387 */ /* 0x000fe40000100a00 */
[----:B------:R-:W0:Y:S02]  /*3d190*/  LDSM.16.MT88.4 R44, [R43+0x6100] ;  /* 0x006100002b2c783b */ /* 0x000e240000004200 */
[----:B------:R-:W1:Y:S01]  /*3d1a0*/  LDSM.16.MT88.4 R40, [R43+0x6180] ;  /* 0x006180002b28783b */ /* 0x000e620000004200 */
[C---:B---3--:R-:W-:Y:S03]  /*3d1b0*/  HMMA.16816.F32.BF16 R16, R52.reuse, R26, R16 ;  /* 0x0000001a3410723c */ /* 0x048fe60000041810 */
[----:B0-----:R-:W-:Y:S01]  /*3d1c0*/  STL.64 [R1+0x28b0], R46 ;  /* 0x0028b02e01007387 */ /* 0x001fe20000100a00 */
[----:B------:R-:W-:Y:S02]  /*3d1d0*/  STL.64 [R1+0x28a8], R44 ;  /* 0x0028a82c01007387 */ /* 0x000fe40000100a00 */
[----:B-1----:R-:W-:Y:S11]  /*3d1e0*/  STL.64 [R1+0x2830], R42 ;  /* 0x0028302a01007387 */ /* 0x002ff60000100a00 */
[----:B------:R-:W-:Y:S06]  /*3d1f0*/  @!UPT UIADD3 URZ, URZ, URZ, URZ ;  /* 0x0000003f3f3ff290 */ /* 0x000fec000fffe03f */
[----:B------:R-:W-:Y:S01]  /*3d200*/  STL.64 [R1+0x870], R16 ;  /* 0x0008701001007387 */ /* 0x000fe20000100a00 */
[----:B------:R0:W-:Y:S02]  /*3d210*/  STL.64 [R1+0x878], R18 ;  /* 0x0008781201007387 */ /* 0x0001e40000100a00 */
[----:B0-----:R-:W-:Y:S02]  /*3d220*/  HMMA.16816.F32.BF16 R16, R52, R30, R36 ;  /* 0x0000001e3410723c */ /* 0x001fe40000041824 */
[----:B------:R-:W0:Y:S04]  /*3d230*/  LDSM.16.MT88.4 R36, [R29+0x6000] ;  /* 0x006000001d24783b */ /* 0x000e280000004200 */
[----:B------:R-:W1:Y:S04]  /*3d240*/  LDSM.16.MT88.4 R52, [R29+0x6080] ;  /* 0x006080001d34783b */ /* 0x000e680000004200 */
[----:B------:R-:W-:Y:S04]  /*3d250*/  STL.64 [R1+0x2828], R40 ;  /* 0x0028282801007387 */ /* 0x000fe80000100a00 */
[----:B0-----:R-:W-:Y:S09]  /*3d260*/  STL.64 [R1+0x2800], R38 ;  /* 0x0028002601007387 */ /* 0x001ff20000100a00 */
[----:B------:R-:W-:Y:S02]  /*3d270*/  STL.64 [R1+0x860], R16 ;  /* 0x0008601001007387 */ /* 0x000fe40000100a00 */
[----:B------:R-:W-:Y:S02]  /*3d280*/  STL.64 [R1+0x868], R18 ;  /* 0x0008681201007387 */ /* 0x000fe40000100a00 */
[----:B------:R-:W-:Y:S01]  /*3d290*/  STL.64 [R1+0x27f8], R36 ;  /* 0x0027f82401007387 */ /* 0x000fe20000100a00 */
[----:B------:R-:W-:Y:S01]  /*3d2a0*/  STL.64 [R1+0x28b8], R34 ;  /* 0x0028b82201007387 */ /* 0x000fe20000100a00 */
[----:B------:R-:W-:Y:S02]  /*3d2b0*/  STL.64 [R1+0x840], R12 ;  /* 0x0008400c01007387 */ /* 0x000fe40000100a00 */
[----:B------:R0:W-:Y:S02]  /*3d2c0*/  STL.64 [R1+0x848], R14 ;  /* 0x0008480e01007387 */ /* 0x0001e40000100a00 */
[----:B0-----:R-:W-:Y:S01]  /*3d2d0*/  HMMA.16816.F32.BF16 R12, R48, R6, R56 ;  /* 0x00000006300c723c */ /* 0x001fe20000041838 */
[----:B------:R-:W-:Y:S01]  /*3d2e0*/  STL.64 [R1+0x28c8], R30 ;  /* 0x0028c81e01007387 */ /* 0x000fe20000100a00 */
[----:B------:R-:W-:Y:S02]  /*3d2f0*/  STL [R1+0x28c0], R29 ;  /* 0x0028c01d01007387 */ /* 0x000fe40000100800 */
[----:B-1----:R-:W-:Y:S02]  /*3d300*/  STL.64 [R1+0x27a0], R54 ;  /* 0x0027a03601007387 */ /* 0x002fe40000100a00 */
[----:B------:R0:W-:Y:S11]  /*3d310*/  STL.64 [R1+0x2798], R52 ;  /* 0x0027983401007387 */ /* 0x0001f60000100a00 */
[----:B------:R-:W-:Y:S06]  /*3d320*/  @!UPT UIADD3 URZ, URZ, URZ, URZ ;  /* 0x0000003f3f3ff290 */ /* 0x000fec000fffe03f */
[----:B------:R-:W-:Y:S01]  /*3d330*/  STL.64 [R1+0xa40], R12 ;  /* 0x000a400c01007387 */ /* 0x000fe20000100a00 */
[----:B------:R-:W-:Y:S02]  /*3d340*/  STL.64 [R1+0xa48], R14 ;  /* 0x000a480e01007387 */ /* 0x000fe40000100a00 */
[----:B------:R-:W-:Y:S02]  /*3d350*/  STL.64 [R1+0x28d8], R6 ;  /* 0x0028d80601007387 */ /* 0x000fe40000100a00 */
[----:B------:R-:W-:Y:S01]  /*3d360*/  STL.64 [R1+0x28d0], R4 ;  /* 0x0028d00401007387 */ /* 0x000fe20000100a00 */
[----:B------:R-:W2:Y:S01]  /*3d370*/  LDL.LU R56, [R1+0x340] ;  /* 0x0003400001387983 */ /* 0x000ea20000300800 */
[----:B------:R-:W2:Y:S02]  /*3d380*/  LDL.LU R57, [R1+0x344] ;  /* 0x0003440001397983 */ /* 0x000ea40000300800 */
[----:B------:R-:W3:Y:S02]  /*3d390*/  LDL.LU R58, [R1+0x348] ;  /* 0x00034800013a7983 */ /* 0x000ee40000300800 */
        /* <DEDUP_REMOVED lines=11> */
[----:B------:R-:W3:Y:S01]  /*3d450*/  LDL.LU R54, [R1+0x368] ;  /* 0x0003680001367983 */ /* 0x000ee20000300800 */
[----:B------:R-:W3:Y:S03]  /*3d460*/  LDL.LU R55, [R1+0x36c] ;  /* 0x00036c0001377983 */ /* 0x000ee60000300800 */
        /* <DEDUP_REMOVED lines=8> */
[----:B0-----:R-:W2:Y:S02]  /*3d4f0*/  LDL.LU R52, [R1+0x590] ;  /* 0x0005900001347983 */ /* 0x001ea40000300800 */
[----:B------:R-:W2:Y:S01]  /*3d500*/  LDL.LU R53, [R1+0x594] ;  /* 0x0005940001357983 */ /* 0x000ea20000300800 */
[----:B------:R-:W3:Y:S01]  /*3d510*/  LDL.LU R54, [R1+0x598] ;  /* 0x0005980001367983 */ /* 0x000ee20000300800 */
[----:B------:R-:W3:Y:S03]  /*3d520*/  LDL.LU R55, [R1+0x59c] ;  /* 0x00059c0001377983 */ /* 0x000ee60000300800 */
[----:B---3--:R-:W-:Y:S01]  /*3d530*/  STL.64 [R1+0x2860], R54 ;  /* 0x0028603601007387 */ /* 0x008fe20000100a00 */
[----:B--2---:R-:W-:Y:S02]  /*3d540*/  STL.64 [R1+0x2858], R52 ;  /* 0x0028583401007387 */ /* 0x004fe40000100a00 */
[----:B-1----:R-:W2:Y:S02]  /*3d550*/  LDL.LU R40, [R1+0x5a0] ;  /* 0x0005a00001287983 */ /* 0x002ea40000300800 */
        /* <DEDUP_REMOVED lines=24> */
[----:B------:R-:W2:Y:S02]  /*3d6e0*/  LDL.LU R35, [R1+0x7ac] ;  /* 0x0007ac0001237983 */ /* 0x000ea40000300800 */
[----:B------:R-:W-:-:S02]  /*3d6f0*/  IMAD.MOV.U32 R24, RZ, RZ, R12 ;  /* 0x000000ffff187224 */ /* 0x000fc400078e000c */
[----:B------:R-:W-:Y:S01]  /*3d700*/  IMAD.MOV.U32 R20, RZ, RZ, R14 ;  /* 0x000000ffff147224 */ /* 0x000fe200078e000e */
[----:B--2---:R-:W-:Y:S01]  /*3d710*/  STL.64 [R1+0x28e8], R34 ;  /* 0x0028e82201007387 */ /* 0x004fe20000100a00 */
[----:B----4-:R0:W-:Y:S02]  /*3d720*/  STL.64 [R1+0x28e0], R32 ;  /* 0x0028e02001007387 */ /* 0x0101e40000100a00 */
        /* <DEDUP_REMOVED lines=18> */
[----:B------:R-:W4:Y:S01]  /*3d850*/  LDL.LU R34, [R1+0x7d8] ;  /* 0x0007d80001227983 */ /* 0x000f220000300800 */
[----:B------:R-:W4:Y:S02]  /*3d860*/  LDL.LU R35, [R1+0x7dc] ;  /* 0x0007dc0001237983 */ /* 0x000f240000300800 */
[----:B------:R-:W4:Y:S02]  /*3d870*/  LDL.LU R44, [R1+0x620] ;  /* 0x00062000012c7983 */ /* 0x000f240000300800 */
[----:B------:R-:W4:Y:S01]  /*3d880*/  LDL.LU R45, [R1+0x624] ;  /* 0x00062400012d7983 */ /* 0x000f220000300800 */
[----:B------:R-:W4:Y:S01]  /*3d890*/  LDL.LU R46, [R1+0x628] ;  /* 0x00062800012e7983 */ /* 0x000f220000300800 */
[----:B------:R-:W4:Y:S02]  /*3d8a0*/  LDL.LU R47, [R1+0x62c] ;  /* 0x00062c00012f7983 */ /* 0x000f240000300800 */
[----:B---3--:R-:W-:Y:S02]  /*3d8b0*/  STL.64 [R1+0x28a0], R42 ;  /* 0x0028a02a01007387 */ /* 0x008fe40000100a00 */
[----:B------:R0:W-:Y:S02]  /*3d8c0*/  STL.64 [R1+0x2898], R40 ;  /* 0x0028982801007387 */ /* 0x0001e40000100a00 */
        /* <DEDUP_REMOVED lines=16> */
[----:B------:R-:W-:Y:S01]  /*3d9d0*/  STL [R1+0x248c], R24 ;  /* 0x00248c1801007387 */ /* 0x000fe20000100800 */
[----:B------:R-:W-:Y:S01]  /*3d9e0*/  STL [R1+0x2488], R20 ;  /* 0x0024881401007387 */ /* 0x000fe20000100800 */
[C---:B--2---:R-:W-:Y:S11]  /*3d9f0*/  HMMA.16816.F32.BF16 R12, R48.reuse, R10, R12 ;  /* 0x0000000a300c723c */ /* 0x044ff6000004180c */
[----:B------:R-:W-:Y:S11]  /*3da00*/  @!UPT UIADD3 URZ, URZ, URZ, URZ ;  /* 0x0000003f3f3ff290 */ /* 0x000ff6000fffe03f */
[----:B------:R-:W-:Y:S01]  /*3da10*/  @!UPT UIADD3 URZ, URZ, URZ, URZ ;  /* 0x0000003f3f3ff290 */ /* 0x000fe2000fffe03f */
[----:B------:R-:W-:Y:S01]  /*3da20*/  STL.64 [R1+0xa30], R12 ;  /* 0x000a300c01007387 */ /* 0x000fe20000100a00 */
[----:B------:R-:W-:Y:S02]  /*3da30*/  IMAD.MOV.U32 R21, RZ, RZ, R14 ;  /* 0x000000ffff157224 */ /* 0x000fe400078e000e */
[----:B------:R0:W-:Y:S02]  /*3da40*/  STL.64 [R1+0xa38], R14 ;  /* 0x000a380e01007387 */ /* 0x0001e40000100a00 */
[----:B0-----:R-:W4:Y:S01]  /*3da50*/  LDL.LU.64 R14, [R1+0x2908] ;  /* 0x00290800010e7983 */ /* 0x001f220000300a00 */
[----:B------:R-:W-:Y:S02]  /*3da60*/  IMAD.MOV.U32 R25, RZ, RZ, R12 ;  /* 0x000000ffff197224 */ /* 0x000fe400078e000c */
[----:B------:R-:W2:Y:S03]  /*3da70*/  LDL.LU.64 R12, [R1+0x2900] ;  /* 0x00290000010c7983 */ /* 0x000ea60000300a00 */
[----:B------:R-:W-:Y:S01]  /*3da80*/  STL [R1+0x249c], R25 ;  /* 0x00249c1901007387 */ /* 0x000fe20000100800 */
[----:B------:R-:W-:Y:S01]  /*3da90*/  STL [R1+0x2498], R21 ;  /* 0x0024981501007387 */ /* 0x000fe20000100800 */
[C---:B----4-:R-:W-:Y:S11]  /*3daa0*/  HMMA.16816.F32.BF16 R16, R48.reuse, R14, R16 ;  /* 0x0000000e3010723c */ /* 0x050ff60000041810 */
[----:B------:R-:W-:Y:S11]  /*3dab0*/  @!UPT UIADD3 URZ, URZ, URZ, URZ ;  /* 0x0000003f3f3ff290 */ /* 0x000ff6000fffe03f */
[----:B------:R-:W-:Y:S01]  /*3dac0*/  @!UPT UIADD3 URZ, URZ, URZ, URZ ;  /* 0x0000003f3f3ff290 */ /* 0x000fe2000fffe03f */
[----:B------:R-:W-:Y:S01]  /*3dad0*/  STL.64 [R1+0xa20], R16 ;  /* 0x000a201001007387 */ /* 0x000fe20000100a00 */
[----:B------:R0:W-:Y:S03]  /*3dae0*/  STL.64 [R1+0xa28], R18 ;  /* 0x000a281201007387 */ /* 0x0001e60000100a00 */
[----:B0-----:R-:W4:Y:S01]  /*3daf0*/  LDL.LU.64 R18, [R1+0x28f8] ;  /* 0x0028f80001127983 */ /* 0x001f220000300a00 */
[C---:B------:R-:W-:Y:S08]  /*3db00*/  HMMA.16816.F32.BF16 R4, R48.reuse, R22, R4 ;  /* 0x000000163004723c */ /* 0x040ff00000041804 */
[C---:B------:R-:W-:Y:S01]  /*3db10*/  HMMA.16816.F32.BF16 R28, R48.reuse, R26, R28 ;  /* 0x0000001a301c723c */ /* 0x040fe2000004181c */
[----:B------:R-:W2:Y:S07]  /*3db20*/  LDL.LU.64 R16, [R1+0x28f0] ;  /* 0x0028f00001107983 */ /* 0x000eae0000300a00 */
[C---:B----4-:R-:W-:Y:S11]  /*3db30*/  HMMA.16816.F32.BF16 R32, R48.reuse, R18, R32 ;  /* 0x000000123020723c */ /* 0x050ff60000041820 */
        /* <DEDUP_REMOVED lines=8> */
[----:B0-----:R-:W3:Y:S01]  /*3dbc0*/  LDL.LU.64 R6, [R1+0x28d8] ;  /* 0x0028d80001067983 */ /* 0x001ee20000300a00 */
[----:B------:R-:W2:Y:S02]  /*3dbd0*/  LDL.LU.64 R4, [R1+0x28d0] ;  /* 0x0028d00001047983 */ /* 0x000ea40000300a00 */
[----:B------:R-:W-:Y:S02]  /*3dbe0*/  STL.64 [R1+0x800], R28 ;  /* 0x0008001c01007387 */ /* 0x000fe40000100a00 */
[----:B------:R0:W-:Y:S02]  /*3dbf0*/  STL.64 [R1+0x808], R30 ;  /* 0x0008081e01007387 */ /* 0x0001e40000100a00 */
[----:B0-----:R-:W4:Y:S01]  /*3dc00*/  LDL.LU.64 R30, [R1+0x28c8] ;  /* 0x0028c800011e7983 */ /* 0x001f220000300a00 */
[----:B------:R-:W2:Y:S01]  /*3dc10*/  LDL.LU R29, [R1+0x28c0] ;  /* 0x0028c000011d7983 */ /* 0x000ea20000300800 */
[C---:B----4-:R-:W-:Y:S11]  /*3dc20*/  HMMA.16816.F32.BF16 R32, R48.reuse, R30, R32 ;  /* 0x0000001e3020723c */ /* 0x050ff60000041820 */
[----:B------:R-:W-:Y:S11]  /*3dc30*/  @!UPT UIADD3 URZ, URZ, URZ, URZ ;  /* 0x0000003f3f3ff290 */ /* 0x000ff6000fffe03f */
[----:B------:R-:W-:Y:S01]  /*3dc40*/  @!UPT UIADD3 URZ, URZ, URZ, URZ ;  /* 0x0000003f3f3ff290 */ /* 0x000fe2000fffe03f */
[----:B------:R-:W-:Y:S01]  /*3dc50*/  STL.64 [R1+0x7a0], R32 ;  /* 0x0007a02001007387 */ /* 0x000fe20000100a00 */
[----:B------:R0:W-:Y:S03]  /*3dc60*/  STL.64 [R1+0x7a8], R34 ;  /* 0x0007a82201007387 */ /* 0x0001e60000100a00 */
[----:B0-----:R-:W4:Y:S02]  /*3dc70*/  LDL.LU.64 R34, [R1+0x28b8] ;  /* 0x0028b80001227983 */ /* 0x001f240000300a00 */
[----:B----4-:R-:W-:Y:S02]  /*3dc80*/  HMMA.16816.F32.BF16 R48, R48, R34, R44 ;  /* 0x000000223030723c */ /* 0x010fe4000004182c */
[----:B------:R-:W3:Y:S01]  /*3dc90*/  LDL.LU.64 R46, [R1+0x28b0] ;  /* 0x0028b000012e7983 */ /* 0x000ee20000300a00 */
[----:B------:R-:W3:Y:S11]  /*3dca0*/  LDL.LU.64 R44, [R1+0x28a8] ;  /* 0x0028a800012c7983 */ /* 0x000ef60000300a00 */
[----:B------:R-:W-:Y:S09]  /*3dcb0*/  @!UPT UIADD3 URZ, URZ, URZ, URZ ;  /* 0x0000003f3f3ff290 */ /* 0x000ff2000fffe03f */
[----:B------:R0:W-:Y:S01]  /*3dcc0*/  STL.64 [R1+0x320], R48 ;  /* 0x0003203001007387 */ /* 0x0001e20000100a00 */
[----:B------:R1:W-:Y:S03]  /*3dcd0*/  STL.64 [R1+0x328], R50 ;  /* 0x0003283201007387 */ /* 0x0003e60000100a00 */
[----:B0-----:R-:W4:Y:S01]  /*3dce0*/  LDL.LU R48, [R1+0x370] ;  /* 0x0003700001307983 */ /* 0x001f220000300800 */
[----:B------:R-:W4:Y:S02]  /*3dcf0*/  LDL.LU R49, [R1+0x374] ;  /* 0x0003740001317983 */ /* 0x000f240000300800 */
[----:B-1----:R-:W4:Y:S02]  /*3dd00*/  LDL.LU R50, [R1+0x378] ;  /* 0x0003780001327983 */ /* 0x002f240000300800 */
[----:B------:R-:W4:Y:S01]  /*3dd10*/  LDL.LU R51, [R1+0x37c] ;  /* 0x00037c0001337983 */ /* 0x000f220000300800 */
[C---:B---3--:R-:W-:Y:S11]  /*3dd20*/  HMMA.16816.F32.BF16 R40, R44.reuse, R6, R40 ;  /* 0x000000062c28723c */ /* 0x048ff60000041828 */
[----:B------:R-:W-:Y:S11]  /*3dd30*/  @!UPT UIADD3 URZ, URZ, URZ, URZ ;  /* 0x0000003f3f3ff290 */ /* 0x000ff6000fffe03f */
[----:B------:R-:W-:Y:S01]  /*3dd40*/  @!UPT UIADD3 URZ, URZ, URZ, URZ ;  /* 0x0000003f3f3ff290 */ /* 0x000fe2000fffe03f */
[----:B------:R-:W-:Y:S01]  /*3dd50*/  STL.64 [R1+0x950], R40 ;  /* 0x0009502801007387 */ /* 0x000fe20000100a00 */
[----:B------:R0:W-:Y:S03]  /*3dd60*/  STL.64 [R1+0x958], R42 ;  /* 0x0009582a01007387 */ /* 0x0001e60000100a00 */
[----:B0-----:R-:W3:Y:S01]  /*3dd70*/  LDL.LU.64 R42, [R1+0x28a0] ;  /* 0x0028a000012a7983 */ /* 0x001ee20000300a00 */
[----:B------:R-:W3:Y:S02]  /*3dd80*/  LDL.LU.64 R40, [R1+0x2898] ;  /* 0x0028980001287983 */ /* 0x000ee40000300a00 */
[C---:B---3--:R-:W-:Y:S11]  /*3dd90*/  HMMA.16816.F32.BF16 R40, R44.reuse, R10, R40 ;  /* 0x0000000a2c28723c */ /* 0x048ff60000041828 */
[----:B------:R-:W-:Y:S11]  /*3dda0*/  @!UPT UIADD3 URZ, URZ, URZ, URZ ;  /* 0x0000003f3f3ff290 */ /* 0x000ff6000fffe03f */
[----:B------:R-:W-:Y:S01]  /*3ddb0*/  @!UPT UIADD3 URZ, URZ, URZ, URZ ;  /* 0x0000003f3f3ff290 */ /* 0x000fe2000fffe03f */
[----:B------:R-:W-:Y:S01]  /*3ddc0*/  STL.64 [R1+0x5f0], R40 ;  /* 0x0005f02801007387 */ /* 0x000fe20000100a00 */
[----:B------:R0:W-:Y:S03]  /*3ddd0*/  STL.64 [R1+0x5f8], R42 ;  /* 0x0005f82a01007387 */ /* 0x0001e60000100a00 */
[----:B0-----:R-:W3:Y:S01]  /*3dde0*/  LDL.LU.64 R42, [R1+0x2890] ;  /* 0x00289000012a7983 */ /* 0x001ee20000300a00 */
[----:B------:R-:W3:Y:S02]  /*3ddf0*/  LDL.LU.64 R40, [R1+0x2888] ;  /* 0x0028880001287983 */ /* 0x000ee40000300a00 */
[----:B------:R-:W2:Y:S01]  /*3de00*/  LDL R28, [R1+0xcb8] ;  /* 0x000cb800011c7983 */ /* 0x000ea20000100800 */
        /* <DEDUP_REMOVED lines=13> */
[----:B------:R-:W3:Y:S01]  /*3dee0*/  LDL.LU.64 R40, [R1+0x2868] ;  /* 0x0028680001287983 */ /* 0x000ee20000300a00 */
[C---:B------:R-:W-:Y:S11]  /*3def0*/  HMMA.16816.F32.BF16 R52, R44.reuse, R22, R52 ;  /* 0x000000162c34723c */ /* 0x040ff60000041834 */
[----:B------:R-:W-:Y:S11]  /*3df00*/  @!UPT UIADD3 URZ, URZ, URZ, URZ ;  /* 0x0000003f3f3ff290 */ /* 0x000ff6000fffe03f */
[----:B------:R-:W-:Y:S01]  /*3df10*/  @!UPT UIADD3 URZ, URZ, URZ, URZ ;  /* 0x0000003f3f3ff290 */ /* 0x000fe2000fffe03f */
[----:B------:R-:W-:Y:S01]  /*3df20*/  STL.64 [R1+0x160], R52 ;  /* 0x0001603401007387 */ /* 0x000fe20000100a00 */
[----:B------:R0:W-:Y:S03]  /*3df30*/  STL.64 [R1+0x168], R54 ;  /* 0x0001683601007387 */ /* 0x0001e60000100a00 */
[----:B0-----:R-:W2:Y:S01]  /*3df40*/  LDL.LU.64 R54, [R1+0x2860] ;  /* 0x0028600001367983 */ /* 0x001ea20000300a00 */
[----:B------:R-:W2:Y:S01]  /*3df50*/  LDL.LU.64 R52, [R1+0x2858] ;  /* 0x0028580001347983 */ /* 0x000ea20000300a00 */
[C---:B---3--:R-:W-:Y:S11]  /*3df60*/  HMMA.16816.F32.BF16 R40, R44.reuse, R26, R40 ;  /* 0x0000001a2c28723c */ /* 0x048ff60000041828 */
[----:B------:R-:W-:Y:S11]  /*3df70*/  @!UPT UIADD3 URZ, URZ, URZ, URZ ;  /* 0x0000003f3f3ff290 */ /* 0x000ff6000fffe03f */
[----:B------:R-:W-:Y:S01]  /*3df80*/  @!UPT UIADD3 URZ, URZ, URZ, URZ ;  /* 0x0000003f3f3ff290 */ /* 0x000fe2000fffe03f */
[----:B------:R-:W-:Y:S01]  /*3df90*/  STL.64 [R1+0x150], R40 ;  /* 0x0001502801007387 */ /* 0x000fe20000100a00 */
[----:B------:R0:W-:Y:S03]  /*3dfa0*/  STL.64 [R1+0x158], R42 ;  /* 0x0001582a01007387 */ /* 0x0001e60000100a00 */
[----:B0-----:R-:W3:Y:S01]  /*3dfb0*/  LDL.LU.64 R42, [R1+0x2850] ;  /* 0x00285000012a7983 */ /* 0x001ee20000300a00 */
        /* <DEDUP_REMOVED lines=8> */
[----:B---3--:R-:W-:Y:S02]  /*3e040*/  HMMA.16816.F32.BF16 R44, R44, R34, R40 ;  /* 0x000000222c2c723c */ /* 0x008fe40000041828 */
[----:B------:R-:W3:Y:S01]  /*3e050*/  LDL.LU.64 R42, [R1+0x2830] ;  /* 0x00283000012a7983 */ /* 0x000ee20000300a00 */
[----:B------:R-:W3:Y:S11]  /*3e060*/  LDL.LU.64 R40, [R1+0x2828] ;  /* 0x0028280001287983 */ /* 0x000ef60000300a00 */
[----:B------:R-:W-:Y:S09]  /*3e070*/  @!UPT UIADD3 URZ, URZ, URZ, URZ ;  /* 0x0000003f3f3ff290 */ /* 0x000ff2000fffe03f */
[----:B------:R0:W-:Y:S01]  /*3e080*/  STL.64 [R1+0x120], R44 ;  /* 0x0001202c01007387 */ /* 0x0001e20000100a00 */
[----:B------:R1:W-:Y:S03]  /*3e090*/  STL.64 [R1+0x128], R46 ;  /* 0x0001282e01007387 */ /* 0x0003e60000100a00 */
[----:B0-----:R-:W2:Y:S01]  /*3e0a0*/  LDL.LU R44, [R1+0x380] ;  /* 0x00038000012c7983 */ /* 0x001ea20000300800 */
[----:B------:R-:W2:Y:S02]  /*3e0b0*/  LDL.LU R45, [R1+0x384] ;  /* 0x00038400012d7983 */ /* 0x000ea40000300800 */
[----:B-1----:R-:W2:Y:S02]  /*3e0c0*/  LDL.LU R46, [R1+0x388] ;  /* 0x00038800012e7983 */ /* 0x002ea40000300800 */
[----:B------:R-:W2:Y:S01]  /*3e0d0*/  LDL.LU R47, [R1+0x38c] ;  /* 0x00038c00012f7983 */ /* 0x000ea20000300800 */
[C---:B---3--:R-:W-:Y:S08]  /*3e0e0*/  HMMA.16816.F32.BF16 R36, R40.reuse, R6, R36 ;  /* 0x000000062824723c */ /* 0x048ff00000041824 */
[C---:B------:R-:W-:Y:S11]  /*3e0f0*/  HMMA.16816.F32.BF16 R56, R40.reuse, R10, R56 ;  /* 0x0000000a2838723c */ /* 0x040ff60000041838 */
[----:B------:R-:W-:Y:S04]  /*3e100*/  @!UPT UIADD3 URZ, URZ, URZ, URZ ;  /* 0x0000003f3f3ff290 */ /* 0x000fe8000fffe03f */
[----:B------:R-:W-:Y:S01]  /*3e110*/  STL.64 [R1+0x5c0], R36 ;  /* 0x0005c02401007387 */ /* 0x000fe20000100a00 */
[----:B------:R0:W-:Y:S03]  /*3e120*/  STL.64 [R1+0x5c8], R38 ;  /* 0x0005c82601007387 */ /* 0x0001e60000100a00 */
[----:B0-----:R-:W3:Y:S01]  /*3e130*/  LDL.LU.64 R38, [R1+0x2820] ;  /* 0x0028200001267983 */ /* 0x001ee20000300a00 */
[----:B------:R-:W3:Y:S03]  /*3e140*/  LDL.LU.64 R36, [R1+0x2818] ;  /* 0x0028180001247983 */ /* 0x000ee60000300a00 */
[----:B------:R-:W-:Y:S02]  /*3e150*/  STL.64 [R1+0x5b0], R56 ;  /* 0x0005b03801007387 */ /* 0x000fe40000100a00 */
[----:B------:R0:W-:Y:S02]  /*3e160*/  STL.64 [R1+0x5b8], R58 ;  /* 0x0005b83a01007387 */ /* 0x0001e40000100a00 */
[----:B0-----:R-:W3:Y:S01]  /*3e170*/  LDL.LU.64 R58, [R1+0x2810] ;  /* 0x00281000013a7983 */ /* 0x001ee20000300a00 */
[----:B------:R-:W3:Y:S01]  /*3e180*/  LDL.LU.64 R56, [R1+0x2808] ;  /* 0x0028080001387983 */ /* 0x000ee20000300a00 */
[C---:B--2---:R-:W-:Y:S01]  /*3e190*/  HMMA.16816.F32.BF16 R44, R40.reuse, R14, R44 ;  /* 0x0000000e282c723c */ /* 0x044fe2000004182c */
[----:B------:R-:W-:Y:S01]  /*3e1a0*/  STL.64 [R1+0x27f0], R14 ;  /* 0x0027f00e01007387 */ /* 0x000fe20000100a00 */
[----:B------:R4:W-:Y:S06]  /*3e1b0*/  STL.64 [R1+0x27e8], R12 ;  /* 0x0027e80c01007387 */ /* 0x0009ec0000100a00 */
[C---:B----4-:R-:W-:Y:S11]  /*3e1c0*/  HMMA.16816.F32.BF16 R12, R40.reuse, R18, R48 ;  /* 0x00000012280c723c */ /* 0x050ff60000041830 */
        /* <DEDUP_REMOVED lines=8> */
[----:B------:R-:W-:Y:S11]  /*3e250*/  STL.64 [R1+0x27d0], R22 ;  /* 0x0027d01601007387 */ /* 0x000ff60000100a00 */
[----:B------:R-:W-:Y:S11]  /*3e260*/  @!UPT UIADD3 URZ, URZ, URZ, URZ ;  /* 0x0000003f3f3ff290 */ /* 0x000ff6000fffe03f */
[----:B------:R-:W-:Y:S01]  /*3e270*/  STL.64 [R1+0x130], R12 ;  /* 0x0001300c01007387 */ /* 0x000fe20000100a00 */
[----:B------:R0:W-:Y:S02]  /*3e280*/  STL.64 [R1+0x138], R14 ;  /* 0x0001380e01007387 */ /* 0x0001e40000100a00 */
[----:B------:R-:W-:Y:S01]  /*3e290*/  STL.64 [R1+0x27c8], R26 ;  /* 0x0027c81a01007387 */ /* 0x000fe20000100a00 */
[C---:B---3--:R-:W-:Y:S08]  /*3e2a0*/  HMMA.16816.F32.BF16 R16, R40.reuse, R26, R36 ;  /* 0x0000001a2810723c */ /* 0x048ff00000041824 */
[C---:B0-----:R-:W-:Y:S11]  /*3e2b0*/  HMMA.16816.F32.BF16 R12, R40.reuse, R30, R56 ;  /* 0x0000001e280c723c */ /* 0x041ff60000041838 */
[----:B------:R-:W-:Y:S04]  /*3e2c0*/  @!UPT UIADD3 URZ, URZ, URZ, URZ ;  /* 0x0000003f3f3ff290 */ /* 0x000fe8000fffe03f */
[----:B------:R-:W-:Y:S01]  /*3e2d0*/  STL.64 [R1+0x170], R16 ;  /* 0x0001701001007387 */ /* 0x000fe20000100a00 */
[----:B------:R-:W-:Y:S02]  /*3e2e0*/  STL.64 [R1+0x178], R18 ;  /* 0x0001781201007387 */ /* 0x000fe40000100a00 */
[----:B------:R-:W-:Y:S02]  /*3e2f0*/  STL.64 [R1+0x27c0], R30 ;  /* 0x0027c01e01007387 */ /* 0x000fe40000100a00 */
[----:B------:R0:W-:Y:S03]  /*3e300*/  STL.64 [R1+0x27b8], R28 ;  /* 0x0027b81c01007387 */ /* 0x0001e60000100a00 */
[----:B------:R1:W-:Y:S01]  /*3e310*/  STL.64 [R1+0x350], R12 ;  /* 0x0003500c01007387 */ /* 0x0003e20000100a00 */
[----:B------:R2:W-:Y:S02]  /*3e320*/  STL.64 [R1+0x358], R14 ;  /* 0x0003580e01007387 */ /* 0x0005e40000100a00 */
[----:B------:R-:W3:Y:S02]  /*3e330*/  LDL.LU R52, [R1+0x110] ;  /* 0x0001100001347983 */ /* 0x000ee40000300800 */
[----:B------:R-:W3:Y:S01]  /*3e340*/  LDL.LU R53, [R1+0x114] ;  /* 0x0001140001357983 */ /* 0x000ee20000300800 */
[----:B------:R-:W4:Y:S01]  /*3e350*/  LDL.LU R54, [R1+0x118] ;  /* 0x0001180001367983 */ /* 0x000f220000300800 */
[----:B------:R-:W4:Y:S03]  /*3e360*/  LDL.LU R55, [R1+0x11c] ;  /* 0x00011c0001377983 */ /* 0x000f260000300800 */
[----:B0-----:R-:W3:Y:S01]  /*3e370*/  LDL.LU R28, [R1+0x2c0] ;  /* 0x0002c000011c7983 */ /* 0x001ee20000300800 */
[----:B------:R-:W3:Y:S03]  /*3e380*/  LDL.LU R29, [R1+0x2c4] ;  /* 0x0002c400011d7983 */ /* 0x000ee60000300800 */
        /* <DEDUP_REMOVED lines=36> */
[----:B------:R-:W-:Y:S01]  /*3e5d0*/  HMMA.16816.F32.BF16 R40, R40, R34, R36 ;  /* 0x000000222828723c */ /* 0x000fe20000041824 */
        /* <DEDUP_REMOVED lines=10> */
[----:B------:R-:W2:Y:S01]  /*3e680*/  LDL.LU.64 R38, [R1+0x2800] ;  /* 0x0028000001267983 */ /* 0x000ea20000300a00 */
[----:B------:R-:W2:Y:S05]  /*3e690*/  LDL.LU.64 R36, [R1+0x27f8] ;  /* 0x0027f80001247983 */ /* 0x000eaa0000300a00 */
[----:B------:R0:W-:Y:S02]  /*3e6a0*/  STL.64 [R1+0x340], R40 ;  /* 0x0003402801007387 */ /* 0x0001e40000100a00 */
[----:B------:R1:W-:Y:S01]  /*3e6b0*/  STL.64 [R1+0x348], R42 ;  /* 0x0003482a01007387 */ /* 0x0003e20000100a00 */
        /* <DEDUP_REMOVED lines=49> */
[----:B------:R-:W3:Y:S02]  /*3e9d0*/  LDL.LU.64 R52, [R1+0x27a8] ;  /* 0x0027a80001347983 */ /* 0x000ee40000300a00 */
[----:B---3--:R-:W-:Y:S01]  /*3e9e0*/  HMMA.16816.F32.BF16 R36, R36, R34, R52 ;  /* 0x000000222424723c */ /* 0x008fe20000041834 */
[----:B------:R-:W3:Y:S01]  /*3e9f0*/  LDL.LU.64 R54, [R1+0x27a0] ;  /* 0x0027a00001367983 */ /* 0x000ee20000300a00 */
[----:B------:R-:W3:Y:S11]  /*3ea00*/  LDL.LU.64 R52, [R1+0x2798] ;  /* 0x0027980001347983 */ /* 0x000ef60000300a00 */
[----:B------:R-:W-:Y:S10]  /*3ea10*/  @!UPT UIADD3 URZ, URZ, URZ, URZ ;  /* 0x0000003f3f3ff290 */ /* 0x000ff4000fffe03f */
[----:B------:R0:W-:Y:S01]  /*3ea20*/  STL.64 [R1+0x370], R36 ;  /* 0x0003702401007387 */ /* 0x0001e20000100a00 */
[----:B------:R1:W-:Y:S03]  /*3ea30*/  STL.64 [R1+0x378], R38 ;  /* 0x0003782601007387 */ /* 0x0003e60000100a00 */
[----:B0-----:R-:W2:Y:S01]  /*3ea40*/  LDL.LU R36, [R1+0xe0] ;  /* 0x0000e00001247983 */ /* 0x001ea20000300800 */
[----:B------:R-:W2:Y:S02]  /*3ea50*/  LDL.LU R37, [R1+0xe4] ;  /* 0x0000e40001257983 */ /* 0x000ea40000300800 */
[----:B-1----:R-:W2:Y:S02]  /*3ea60*/  LDL.LU R38, [R1+0xe8] ;  /* 0x0000e80001267983 */ /* 0x002ea40000300800 */
[----:B------:R-:W2:Y:S01]  /*3ea70*/  LDL.LU R39, [R1+0xec] ;  /* 0x0000ec0001277983 */ /* 0x000ea20000300800 */
        /* <DEDUP_REMOVED lines=9> */
[----:B0-----:R-:W2:Y:S01]  /*3eb10*/  LDL.LU R4, [R1+0xf0] ;  /* 0x0000f00001047983 */ /* 0x001ea20000300800 */
[----:B------:R-:W2:Y:S02]  /*3eb20*/  LDL.LU R5, [R1+0xf4] ;  /* 0x0000f40001057983 */ /* 0x000ea40000300800 */
[----:B------:R-:W2:Y:S02]  /*3eb30*/  LDL.LU R6, [R1+0xf8] ;  /* 0x0000f80001067983 */ /* 0x000ea40000300800 */
[----:B------:R-:W2:Y:S01]  /*3eb40*/  LDL.LU R7, [R1+0xfc] ;  /* 0x0000fc0001077983 */ /* 0x000ea20000300800 */
[----:B------:R-:W-:Y:S01]  /*3eb50*/  STL.64 [R1+0x2770], R10 ;  /* 0x0027700a01007387 */ /* 0x000fe20000100a00 */
[----:B------:R-:W-:Y:S01]  /*3eb60*/  STL.64 [R1+0x2768], R8 ;  /* 0x0027680801007387 */ /* 0x000fe20000100a00 */
[C---:B--2---:R-:W-:Y:S11]  /*3eb70*/  HMMA.16816.F32.BF16 R4, R52.reuse, R10, R4 ;  /* 0x0000000a3404723c */ /* 0x044ff60000041804 */
[----:B------:R-:W-:Y:S11]  /*3eb80*/  @!UPT UIADD3 URZ, URZ, URZ, URZ ;  /* 0x0000003f3f3ff290 */ /* 0x000ff6000fffe03f */
[----:B------:R-:W-:Y:S01]  /*3eb90*/  @!UPT UIADD3 URZ, URZ, URZ, URZ ;  /* 0x0000003f3f3ff290 */ /* 0x000fe2000fffe03f */
[----:B------:R-:W-:Y:S01]  /*3eba0*/  STL.64 [R1+0x9f0], R4 ;  /* 0x0009f00401007387 */ /* 0x000fe20000100a00 */
[----:B------:R0:W-:Y:S02]  /*3ebb0*/  STL.64 [R1+0x9f8], R6 ;  /* 0x0009f80601007387 */ /* 0x0001e40000100a00 */
[C---:B0-----:R-:W-:Y:S01]  /*3ebc0*/  HMMA.16816.F32.BF16 R4, R52.reuse, R14, R36 ;  /* 0x0000000e3404723c */ /* 0x041fe20000041824 */
[----:B------:R-:W-:Y:S01]  /*3ebd0*/  STL.64 [R1+0x2760], R14 ;  /* 0x0027600e01007387 */ /* 0x000fe20000100a00 */
[----:B------:R-:W-:Y:S03]  /*3ebe0*/  STL.64 [R1+0x2758], R12 ;  /* 0x0027580c01007387 */ /* 0x000fe60000100a00 */
[----:B------:R-:W-:Y:S11]  /*3ebf0*/  LDSM.16.MT88.4 R36, [R28+0x6080] ;  /* 0x006080001c24783b */ /* 0x000ff60000004200 */
[----:B------:R-:W-:Y:S07]  /*3ec00*/  @!UPT UIADD3 URZ, URZ, URZ, URZ ;  /* 0x0000003f3f3ff290 */ /* 0x000fee000fffe03f */
[----:B------:R-:W-:Y:S01]  /*3ec10*/  STL.64 [R1+0x9e0], R4 ;  /* 0x0009e00401007387 */ /* 0x000fe20000100a00 */
[----:B------:R3:W-:Y:S02]  /*3ec20*/  STL.64 [R1+0x9e8], R6 ;  /* 0x0009e80601007387 */ /* 0x0007e40000100a00 */
[C---:B---3--:R-:W-:Y:S01]  /*3ec30*/  HMMA.16816.F32.BF16 R4, R52.reuse, R18, R48 ;  /* 0x000000123404723c */ /* 0x048fe20000041830 */
[----:B------:R-:W-:Y:S01]  /*3ec40*/  STL.64 [R1+0x2750], R18 ;  /* 0x0027501201007387 */ /* 0x000fe20000100a00 */
[----:B------:R-:W-:Y:S03]  /*3ec50*/  STL.64 [R1+0x2748], R16 ;  /* 0x0027481001007387 */ /* 0x000fe60000100a00 */
[----:B------:R-:W-:Y:S11]  /*3ec60*/  LDSM.16.MT88.4 R48, [R29+0x6100] ;  /* 0x006100001d30783b */ /* 0x000ff60000004200 */
[----:B------:R-:W-:Y:S07]  /*3ec70*/  @!UPT UIADD3 URZ, URZ, URZ, URZ ;  /* 0x0000003f3f3ff290 */ /* 0x000fee000fffe03f */
[----:B------:R-:W-:Y:S01]  /*3ec80*/  STL.64 [R1+0x9d0], R4 ;  /* 0x0009d00401007387 */ /* 0x000fe20000100a00 */
[----:B------:R4:W-:Y:S02]  /*3ec90*/  STL.64 [R1+0x9d8], R6 ;  /* 0x0009d80601007387 */ /* 0x0009e40000100a00 */
[C---:B----4-:R-:W-:Y:S01]  /*3eca0*/  HMMA.16816.F32.BF16 R4, R52.reuse, R22, R44 ;  /* 0x000000163404723c */ /* 0x050fe2000004182c */
[----:B------:R-:W0:Y:S04]  /*3ecb0*/  LDSM.16.MT88.4 R44, [R29+0x6180] ;  /* 0x006180001d2c783b */ /* 0x000e280000004200 */
[----:B------:R-:W-:Y:S11]  /*3ecc0*/  STL.64 [R1+0x2740], R22 ;  /* 0x0027401601007387 */ /* 0x000ff60000100a00 */
[----:B------:R-:W-:Y:S07]  /*3ecd0*/  @!UPT UIADD3 URZ, URZ, URZ, URZ ;  /* 0x0000003f3f3ff290 */ /* 0x000fee000fffe03f */
[----:B------:R-:W-:Y:S01]  /*3ece0*/  STL.64 [R1+0x360], R4 ;  /* 0x0003600401007387 */ /* 0x000fe20000100a00 */
[----:B------:R1:W-:Y:S02]  /*3ecf0*/  STL.64 [R1+0x368], R6 ;  /* 0x0003680601007387 */ /* 0x0003e40000100a00 */
[C---:B-1----:R-:W-:Y:S01]  /*3ed00*/  HMMA.16816.F32.BF16 R4, R52.reuse, R26, R40 ;  /* 0x0000001a3404723c */ /* 0x042fe20000041828 */
[----:B------:R-:W1:Y:S04]  /*3ed10*/  LDSM.16.MT88.4 R40, [R28+0x6000] ;  /* 0x006000001c28783b */ /* 0x000e680000004200 */
[----:B0-----:R-:W-:Y:S01]  /*3ed20*/  STL.64 [R1+0x2710], R46 ;  /* 0x0027102e01007387 */ /* 0x001fe20000100a00 */
[----:B------:R-:W-:Y:S02]  /*3ed30*/  STL.64 [R1+0x2708], R44 ;  /* 0x0027082c01007387 */ /* 0x000fe40000100a00 */
[----:B------:R-:W-:Y:S11]  /*3ed40*/  STL.64 [R1+0x2738], R26 ;  /* 0x0027381a01007387 */ /* 0x000ff60000100a00 */
[----:B------:R-:W-:Y:S04]  /*3ed50*/  @!UPT UIADD3 URZ, URZ, URZ, URZ ;  /* 0x0000003f3f3ff290 */ /* 0x000fe8000fffe03f */
[----:B------:R-:W-:Y:S01]  /*3ed60*/  STL.64 [R1+0x620], R4 ;  /* 0x0006200401007387 */ /* 0x000fe20000100a00 */
[----:B------:R0:W-:Y:S02]  /*3ed70*/  STL.64 [R1+0x628], R6 ;  /* 0x0006280601007387 */ /* 0x0001e40000100a00 */
[C---:B0-----:R-:W-:Y:S01]  /*3ed80*/  HMMA.16816.F32.BF16 R4, R52.reuse, R30, R56 ;  /* 0x0000001e3404723c */ /* 0x041fe20000041838 */
[----:B-1----:R-:W-:Y:S01]  /*3ed90*/  STL.64 [R1+0x26c0], R42 ;  /* 0x0026c02a01007387 */ /* 0x002fe20000100a00 */
[----:B------:R-:W-:Y:S02]  /*3eda0*/  STL.64 [R1+0x26b8], R40 ;  /* 0x0026b82801007387 */ /* 0x000fe40000100a00 */
[----:B------:R-:W2:Y:S11]  /*3edb0*/  LDL.LU R56, [R1+0x4b0] ;  /* 0x0004b00001387983 */ /* 0x000eb60000300800 */
[----:B------:R-:W-:Y:S08]  /*3edc0*/  @!UPT UIADD3 URZ, URZ, URZ, URZ ;  /* 0x0000003f3f3ff290 */ /* 0x000ff0000fffe03f */
[----:B------:R-:W-:Y:S01]  /*3edd0*/  STL.64 [R1+0x4d0], R4 ;  /* 0x0004d00401007387 */ /* 0x000fe20000100a00 */
[----:B------:R-:W-:Y:S02]  /*3ede0*/  STL.64 [R1+0x4d8], R6 ;  /* 0x0004d80601007387 */ /* 0x000fe40000100a00 */
[----:B------:R-:W2:Y:S02]  /*3edf0*/  LDL.LU R57, [R1+0x4b4] ;  /* 0x0004b40001397983 */ /* 0x000ea40000300800 */
[----:B------:R-:W3:Y:S01]  /*3ee00*/  LDL.LU R58, [R1+0x4b8] ;  /* 0x0004b800013a7983 */ /* 0x000ee20000300800 */
[----:B------:R-:W3:Y:S04]  /*3ee10*/  LDL.LU R59, [R1+0x4bc] ;  /* 0x0004bc00013b7983 */ /* 0x000ee80000300800 */
        /* <DEDUP_REMOVED lines=62> */
[----:B------:R-:W3:Y:S02]  /*3f200*/  LDL.LU R58, [R1+0x558] ;  /* 0x00055800013a7983 */ /* 0x000ee40000300800 */
[----:B------:R-:W3:Y:S01]  /*3f210*/  LDL.LU R59, [R1+0x55c] ;  /* 0x00055c00013b7983 */ /* 0x000ee20000300800 */
[----:B------:R-:W-:Y:S01]  /*3f220*/  STL.64 [R1+0x2680], R38 ;  /* 0x0026802601007387 */ /* 0x000fe20000100a00 */
[----:B------:R0:W-:Y:S01]  /*3f230*/  STL.64 [R1+0x2678], R36 ;  /* 0x0026782401007387 */ /* 0x0001e20000100a00 */
[----:B------:R-:W-:Y:S02]  /*3f240*/  HMMA.16816.F32.BF16 R52, R52, R34, R4 ;  /* 0x000000223434723c */ /* 0x000fe40000041804 */
[----:B0-----:R-:W4:Y:S01]  /*3f250*/  LDL.LU R36, [R1+0x4c0] ;  /* 0x0004c00001247983 */ /* 0x001f220000300800 */
[----:B------:R-:W4:Y:S02]  /*3f260*/  LDL.LU R37, [R1+0x4c4] ;  /* 0x0004c40001257983 */ /* 0x000f240000300800 */
[----:B------:R-:W4:Y:S02]  /*3f270*/  LDL.LU R38, [R1+0x4c8] ;  /* 0x0004c80001267983 */ /* 0x000f240000300800 */
[----:B------:R-:W4:Y:S01]  /*3f280*/  LDL.LU R39, [R1+0x4cc] ;  /* 0x0004cc0001277983 */ /* 0x000f220000300800 */
[----:B------:R-:W2:Y:S01]  /*3f290*/  LDL.LU R40, [R1+0x510] ;  /* 0x0005100001287983 */ /* 0x000ea20000300800 */
[----:B------:R-:W2:Y:S02]  /*3f2a0*/  LDL.LU R41, [R1+0x514] ;  /* 0x0005140001297983 */ /* 0x000ea40000300800 */
[----:B------:R-:W2:Y:S02]  /*3f2b0*/  LDL.LU R42, [R1+0x518] ;  /* 0x00051800012a7983 */ /* 0x000ea40000300800 */
[----:B------:R-:W2:Y:S01]  /*3f2c0*/  LDL.LU R43, [R1+0x51c] ;  /* 0x00051c00012b7983 */ /* 0x000ea20000300800 */
[----:B------:R-:W2:Y:S01]  /*3f2d0*/  LDL.LU.64 R6, [R1+0x2780] ;  /* 0x0027800001067983 */ /* 0x000ea20000300a00 */
[----:B------:R-:W3:Y:S08]  /*3f2e0*/  LDL.LU.64 R4, [R1+0x2778] ;  /* 0x0027780001047983 */ /* 0x000ef00000300a00 */
[----:B------:R-:W-:Y:S01]  /*3f2f0*/  STL.64 [R1+0x310], R52 ;  /* 0x0003103401007387 */ /* 0x000fe20000100a00 */
[----:B------:R-:W-:Y:S02]  /*3f300*/  STL.64 [R1+0x318], R54 ;  /* 0x0003183601007387 */ /* 0x000fe40000100a00 */
[----:B------:R-:W0:Y:S02]  /*3f310*/  LDSM.16.MT88.4 R52, [R28+0x6100] ;  /* 0x006100001c34783b */ /* 0x000e240000004200 */
[----:B0-----:R-:W-:Y:S02]  /*3f320*/  STL.64 [R1+0x2620], R54 ;  /* 0x0026203601007387 */ /* 0x001fe40000100a00 */
        /* <DEDUP_REMOVED lines=83> */
[C---:B------:R-:W-:Y:S08]  /*3f860*/  HMMA.16816.F32.BF16 R40, R44.reuse, R22, R40 ;  /* 0x000000162c28723c */ /* 0x040ff00000041828 */
        /* <DEDUP_REMOVED lines=15> */
[----:B0-----:R-:W4:Y:S01]  /*3f960*/  LDL.LU.64 R42, [R1+0x26c0] ;  /* 0x0026c000012a7983 */ /* 0x001f220000300a00 */
[----:B------:R-:W4:Y:S02]  /*3f970*/  LDL.LU.64 R40, [R1+0x26b8] ;  /* 0x0026b80001287983 */ /* 0x000f240000300a00 */
[----:B------:R0:W-:Y:S01]  /*3f980*/  STL.64 [R1+0x26a0], R26 ;  /* 0x0026a01a01007387 */ /* 0x0001e20000100a00 */
[C---:B--2---:R-:W-:Y:S08]  /*3f990*/  HMMA.16816.F32.BF16 R16, R44.reuse, R26, R16 ;  /* 0x0000001a2c10723c */ /* 0x044ff00000041810 */
[C---:B0-----:R-:W-:Y:S11]  /*3f9a0*/  HMMA.16816.F32.BF16 R24, R44.reuse, R34, R52 ;  /* 0x000000222c18723c */ /* 0x041ff60000041834 */
[----:B------:R-:W-:Y:S04]  /*3f9b0*/  @!UPT UIADD3 URZ, URZ, URZ, URZ ;  /* 0x0000003f3f3ff290 */ /* 0x000fe8000fffe03f */
[----:B------:R-:W-:Y:S01]  /*3f9c0*/  STL.64 [R1+0xf0], R16 ;  /* 0x0000f01001007387 */ /* 0x000fe20000100a00 */
[----:B------:R0:W-:Y:S02]  /*3f9d0*/  STL.64 [R1+0xf8], R18 ;  /* 0x0000f81201007387 */ /* 0x0001e40000100a00 */
[----:B0-----:R-:W-:Y:S01]  /*3f9e0*/  HMMA.16816.F32.BF16 R16, R44, R30, R48 ;  /* 0x0000001e2c10723c */ /* 0x001fe20000041830 */
[----:B------:R-:W-:Y:S11]  /*3f9f0*/  STL.64 [R1+0x2688], R34 ;  /* 0x0026882201007387 */ /* 0x000ff60000100a00 */
[----:B------:R-:W-:Y:S11]  /*3fa00*/  @!UPT UIADD3 URZ, URZ, URZ, URZ ;  /* 0x0000003f3f3ff290 */ /* 0x000ff6000fffe03f */
[----:B------:R-:W-:Y:S01]  /*3fa10*/  STL.64 [R1+0xe0], R16 ;  /* 0x0000e01001007387 */ /* 0x000fe20000100a00 */
[----:B------:R4:W-:Y:S02]  /*3fa20*/  STL.64 [R1+0xe8], R18 ;  /* 0x0000e81201007387 */ /* 0x0009e40000100a00 */
[----:B------:R-:W-:Y:S02]  /*3fa30*/  STL.64 [R1+0xd0], R24 ;  /* 0x0000d01801007387 */ /* 0x000fe40000100a00 */
[----:B------:R-:W-:Y:S01]  /*3fa40*/  STL.64 [R1+0xd8], R26 ;  /* 0x0000d81a01007387 */ /* 0x000fe20000100a00 */
[----:B------:R-:W-:Y:S01]  /*3fa50*/  STL.64 [R1+0x2698], R6 ;  /* 0x0026980601007387 */ /* 0x000fe20000100a00 */
[----:B------:R3:W-:Y:S01]  /*3fa60*/  STL.64 [R1+0x2690], R4 ;  /* 0x0026900401007387 */ /* 0x0007e20000100a00 */
[C---:B----4-:R-:W-:Y:S08]  /*3fa70*/  HMMA.16816.F32.BF16 R16, R40.reuse, R6, R36 ;  /* 0x000000062810723c */ /* 0x050ff00000041824 */
[C---:B---3--:R-:W-:Y:S11]  /*3fa80*/  HMMA.16816.F32.BF16 R4, R40.reuse, R10, R56 ;  /* 0x0000000a2804723c */ /* 0x048ff60000041838 */
[----:B------:R-:W-:Y:S04]  /*3fa90*/  @!UPT UIADD3 URZ, URZ, URZ, URZ ;  /* 0x0000003f3f3ff290 */ /* 0x000fe8000fffe03f */
[----:B------:R-:W-:Y:S01]  /*3faa0*/  STL.64 [R1+0xab0], R16 ;  /* 0x000ab01001007387 */ /* 0x000fe20000100a00 */
[----:B------:R-:W-:Y:S02]  /*3fab0*/  STL.64 [R1+0xab8], R18 ;  /* 0x000ab81201007387 */ /* 0x000fe40000100a00 */
[----:B------:R-:W-:Y:S02]  /*3fac0*/  STL.64 [R1+0x2670], R10 ;  /* 0x0026700a01007387 */ /* 0x000fe40000100a00 */
[----:B------:R-:W-:Y:S03]  /*3fad0*/  STL.64 [R1+0x2668], R8 ;  /* 0x0026680801007387 */ /* 0x000fe60000100a00 */
        /* <DEDUP_REMOVED lines=65> */
[----:B------:R-:W2:Y:S02]  /*3fef0*/  LDL.LU R54, [R1+0x258] ;  /* 0x0002580001367983 */ /* 0x000ea40000300800 */
[----:B------:R-:W2:Y:S01]  /*3ff00*/  LDL.LU R55, [R1+0x25c] ;  /* 0x00025c0001377983 */ /* 0x000ea20000300800 */
[----:B------:R-:W3:Y:S01]  /*3ff10*/  LDL R29, [R1+0xcb4] ;  /* 0x000cb400011d7983 */ /* 0x000ee20000100800 */
[----:B------:R-:W-:Y:S02]  /*3ff20*/  STL.64 [R1+0xa90], R16 ;  /* 0x000a901001007387 */ /* 0x000fe40000100a00 */
[----:B------:R0:W-:Y:S02]  /*3ff30*/  STL.64 [R1+0xa98], R18 ;  /* 0x000a981201007387 */ /* 0x0001e40000100a00 */
[----:B0-----:R-:W4:Y:S01]  /*3ff40*/  LDL.LU.64 R18, [R1+0x26b0] ;  /* 0x0026b00001127983 */ /* 0x001f220000300a00 */
[C---:B------:R-:W-:Y:S01]  /*3ff50*/  HMMA.16816.F32.BF16 R24, R40.reuse, R22, R24 ;  /* 0x000000162818723c */ /* 0x040fe20000041818 */
[----:B------:R-:W2:Y:S07]  /*3ff60*/  LDL.LU.64 R16, [R1+0x26a8] ;  /* 0x0026a80001107983 */ /* 0x000eae0000300a00 */
[C---:B----4-:R-:W-:Y:S11]  /*3ff70*/  HMMA.16816.F32.BF16 R56, R40.reuse, R18, R56 ;  /* 0x000000122838723c */ /* 0x050ff60000041838 */
[----:B------:R-:W-:Y:S11]  /*3ff80*/  @!UPT UIADD3 URZ, URZ, URZ, URZ ;  /* 0x0000003f3f3ff290 */ /* 0x000ff6000fffe03f */
[----:B------:R-:W-:Y:S01]  /*3ff90*/  @!UPT UIADD3 URZ, URZ, URZ, URZ ;  /* 0x0000003f3f3ff290 */ /* 0x000fe2000fffe03f */
[----:B------:R0:W-:Y:S01]  /*3ffa0*/  STL.64 [R1+0x510], R56 ;  /* 0x0005103801007387 */ /* 0x0001e20000100a00 */
[----:B------:R1:W-:Y:S03]  /*3ffb0*/  STL.64 [R1+0x518], R58 ;  /* 0x0005183a01007387 */ /* 0x0003e60000100a00 */
[----:B0-----:R-:W4:Y:S01]  /*3ffc0*/  LDL.LU R56, [R1+0x90] ;  /* 0x0000900001387983 */ /* 0x001f220000300800 */
[----:B------:R-:W4:Y:S02]  /*3ffd0*/  LDL.LU R57, [R1+0x94] ;  /* 0x0000940001397983 */ /* 0x000f240000300800 */
[----:B-1----:R-:W4:Y:S02]  /*3ffe0*/  LDL.LU R58, [R1+0x98] ;  /* 0x00009800013a7983 */ /* 0x002f240000300800 */
[----:B------:R-:W4:Y:S01]  /*3fff0*/  LDL.LU R59, [R1+0x9c] ;  /* 0x00009c00013b7983 */ /* 0x000f220000300800 */
[----:B------:R-:W-:Y:S01]  /*40000*/  STL.64 [R1+0x4b0], R24 ;  /* 0x0004b01801007387 */ /* 0x000fe20000100a00 */
[----:B------:R0:W-:Y:S03]  /*40010*/  STL.64 [R1+0x4b8], R26 ;  /* 0x0004b81a01007387 */ /* 0x0001e60000100a00 */
        /* <DEDUP_REMOVED lines=11> */
[----:B0-----:R-:W2:Y:S02]  /*400d0*/  LDL.LU.64 R34, [R1+0x2688] ;  /* 0x0026880001227983 */ /* 0x001ea40000300a00 */
        /* <DEDUP_REMOVED lines=17> */
[C---:B------:R-:W-:Y:S08]  /*401f0*/  HMMA.16816.F32.BF16 R52, R36.reuse, R18, R52 ;  /* 0x000000122434723c */ /* 0x040ff00000041834 */
[C---:B--2---:R-:W-:Y:S11]  /*40200*/  HMMA.16816.F32.BF16 R44, R36.reuse, R10, R44 ;  /* 0x0000000a242c723c */ /* 0x044ff6000004182c */
[----:B------:R-:W-:Y:S11]  /*40210*/  @!UPT UIADD3 URZ, URZ, URZ, URZ ;  /* 0x0000003f3f3ff290 */ /* 0x000ff6000fffe03f */
[----:B------:R-:W-:Y:S01]  /*40220*/  @!UPT UIADD3 URZ, URZ, URZ, URZ ;  /* 0x0000003f3f3ff290 */ /* 0x000fe2000fffe03f */
[----:B------:R-:W-:Y:S01]  /*40230*/  STL.64 [R1+0x9c0], R44 ;  /* 0x0009c02c01007387 */ /* 0x000fe20000100a00 */
[----:B------:R0:W-:Y:S02]  /*40240*/  STL.64 [R1+0x9c8], R46 ;  /* 0x0009c82e01007387 */ /* 0x0001e40000100a00 */
[C---:B0-----:R-:W-:Y:S01]  /*40250*/  HMMA.16816.F32.BF16 R44, R36.reuse, R14, R48 ;  /* 0x0000000e242c723c */ /* 0x041fe20000041830 */
[----:B------:R-:W2:Y:S11]  /*40260*/  LDL.LU R48, [R1+0x80] ;  /* 0x0000800001307983 */ /* 0x000eb60000300800 */
[----:B------:R-:W-:Y:S11]  /*40270*/  @!UPT UIADD3 URZ, URZ, URZ, URZ ;  /* 0x0000003f3f3ff290 */ /* 0x000ff6000fffe03f */
[----:B------:R0:W-:Y:S01]  /*40280*/  STL.64 [R1+0x9b0], R44 ;  /* 0x0009b02c01007387 */ /* 0x0001e20000100a00 */
[----:B------:R1:W-:Y:S02]  /*40290*/  STL.64 [R1+0x9b8], R46 ;  /* 0x0009b82e01007387 */ /* 0x0003e40000100a00 */
[----:B------:R-:W2:Y:S02]  /*402a0*/  LDL.LU R49, [R1+0x84] ;  /* 0x0000840001317983 */ /* 0x000ea40000300800 */
[----:B------:R-:W2:Y:S01]  /*402b0*/  LDL.LU R50, [R1+0x88] ;  /* 0x0000880001327983 */ /* 0x000ea20000300800 */
[----:B------:R-:W2:Y:S04]  /*402c0*/  LDL.LU R51, [R1+0x8c] ;  /* 0x00008c0001337983 */ /* 0x000ea80000300800 */
        /* <DEDUP_REMOVED lines=49> */
[----:B------:R2:W-:Y:S02]  /*405e0*/  STL.64 [R1+0x2608], R4 ;  /* 0x0026080401007387 */ /* 0x0005e40000100a00 */
[C---:B--2---:R-:W-:Y:S01]  /*405f0*/  HMMA.16816.F32.BF16 R4, R52.reuse, R10, R36 ;  /* 0x0000000a3404723c */ /* 0x044fe20000041824 */
[----:B------:R-:W-:Y:S01]  /*40600*/  STL.64 [R1+0x2600], R10 ;  /* 0x0026000a01007387 */ /* 0x000fe20000100a00 */
[----:B------:R-:W-:Y:S11]  /*40610*/  STL.64 [R1+0x25f8], R8 ;  /* 0x0025f80801007387 */ /* 0x000ff60000100a00 */
[----:B------:R-:W-:Y:S10]  /*40620*/  @!UPT UIADD3 URZ, URZ, URZ, URZ ;  /* 0x0000003f3f3ff290 */ /* 0x000ff4000fffe03f */
[----:B------:R-:W-:Y:S01]  /*40630*/  STL.64 [R1+0x8f0], R4 ;  /* 0x0008f00401007387 */ /* 0x000fe20000100a00 */
[----:B------:R4:W-:Y:S02]  /*40640*/  STL.64 [R1+0x8f8], R6 ;  /* 0x0008f80601007387 */ /* 0x0009e40000100a00 */
[----:B------:R-:W2:Y:S01]  /*40650*/  LDL.LU R36, [R1+0x570] ;  /* 0x0005700001247983 */ /* 0x000ea20000300800 */
[C---:B----4-:R-:W-:Y:S11]  /*40660*/  HMMA.16816.F32.BF16 R4, R52.reuse, R14, R56 ;  /* 0x0000000e3404723c */ /* 0x050ff60000041838 */
[----:B------:R-:W-:Y:S11]  /*40670*/  @!UPT UIADD3 URZ, URZ, URZ, URZ ;  /* 0x0000003f3f3ff290 */ /* 0x000ff6000fffe03f */
[----:B------:R-:W-:Y:S01]  /*40680*/  @!UPT UIADD3 URZ, URZ, URZ, URZ ;  /* 0x0000003f3f3ff290 */ /* 0x000fe2000fffe03f */
[----:B------:R0:W-:Y:S01]  /*40690*/  STL.64 [R1+0x8e0], R4 ;  /* 0x0008e00401007387 */ /* 0x0001e20000100a00 */
[----:B------:R1:W-:Y:S02]  /*406a0*/  STL.64 [R1+0x8e8], R6 ;  /* 0x0008e80601007387 */ /* 0x0003e40000100a00 */
[----:B------:R-:W2:Y:S02]  /*406b0*/  LDL.LU R37, [R1+0x574] ;  /* 0x0005740001257983 */ /* 0x000ea40000300800 */
[----:B------:R-:W2:Y:S01]  /*406c0*/  LDL.LU R38, [R1+0x578] ;  /* 0x0005780001267983 */ /* 0x000ea20000300800 */
[----:B------:R-:W2:Y:S01]  /*406d0*/  LDL.LU R39, [R1+0x57c] ;  /* 0x00057c0001277983 */ /* 0x000ea20000300800 */
[----:B------:R-:W4:Y:S02]  /*406e0*/  LDL.LU R56, [R1+0x6d0] ;  /* 0x0006d00001387983 */ /* 0x000f240000300800 */
[----:B------:R-:W4:Y:S02]  /*406f0*/  LDL.LU R57, [R1+0x6d4] ;  /* 0x0006d40001397983 */ /* 0x000f240000300800 */
[----:B------:R-:W4:Y:S01]  /*40700*/  LDL.LU R58, [R1+0x6d8] ;  /* 0x0006d800013a7983 */ /* 0x000f220000300800 */
[----:B------:R-:W4:Y:S04]  /*40710*/  LDL.LU R59, [R1+0x6dc] ;  /* 0x0006dc00013b7983 */ /* 0x000f280000300800 */
[----:B0-----:R-:W4:Y:S01]  /*40720*/  LDL.LU R4, [R1+0x560] ;  /* 0x0005600001047983 */ /* 0x001f220000300800 */
[----:B------:R-:W4:Y:S02]  /*40730*/  LDL.LU R5, [R1+0x564] ;  /* 0x0005640001057983 */ /* 0x000f240000300800 */
[----:B-1----:R-:W4:Y:S02]  /*40740*/  LDL.LU R6, [R1+0x568] ;  /* 0x0005680001067983 */ /* 0x002f240000300800 */
[----:B------:R-:W4:Y:S01]  /*40750*/  LDL.LU R7, [R1+0x56c] ;  /* 0x00056c0001077983 */ /* 0x000f220000300800 */
[C---:B------:R-:W-:Y:S08]  /*40760*/  HMMA.16816.F32.BF16 R8, R52.reuse, R18, R48 ;  /* 0x000000123408723c */ /* 0x040ff00000041830 */
[C---:B------:R-:W-:Y:S01]  /*40770*/  HMMA.16816.F32.BF16 R44, R52.reuse, R22, R44 ;  /* 0x00000016342c723c */ /* 0x040fe2000004182c */
[----:B------:R-:W-:Y:S11]  /*40780*/  LDSM.16.MT88.4 R48, [R28+0x6180] ;  /* 0x006180001c30783b */ /* 0x000ff60000004200 */
[----:B------:R-:W-:Y:S03]  /*40790*/  @!UPT UIADD3 URZ, URZ, URZ, URZ ;  /* 0x0000003f3f3ff290 */ /* 0x000fe6000fffe03f */
[----:B------:R0:W-:Y:S01]  /*407a0*/  STL.64 [R1+0x790], R8 ;  /* 0x0007900801007387 */ /* 0x0001e20000100a00 */
[----:B------:R1:W-:Y:S03]  /*407b0*/  STL.64 [R1+0x798], R10 ;  /* 0x0007980a01007387 */ /* 0x0003e60000100a00 */
[----:B0-----:R-:W4:Y:S04]  /*407c0*/  LDL.LU R8, [R1+0x720] ;  /* 0x0007200001087983 */ /* 0x001f280000300800 */
[----:B------:R-:W-:Y:S02]  /*407d0*/  STL.64 [R1+0x2d0], R44 ;  /* 0x0002d02c01007387 */ /* 0x000fe40000100a00 */
[----:B------:R-:W-:Y:S02]  /*407e0*/  STL.64 [R1+0x2d8], R46 ;  /* 0x0002d82e01007387 */ /* 0x000fe40000100a00 */
[----:B------:R-:W0:Y:S04]  /*407f0*/  LDSM.16.MT88.4 R44, [R29+0x6000] ;  /* 0x006000001d2c783b */ /* 0x000e280000004200 */
[----:B------:R-:W4:Y:S01]  /*40800*/  LDL.LU R9, [R1+0x724] ;  /* 0x0007240001097983 */ /* 0x000f220000300800 */
[----:B-1----:R-:W4:Y:S02]  /*40810*/  LDL.LU R10, [R1+0x728] ;  /* 0x00072800010a7983 */ /* 0x002f240000300800 */
[----:B------:R-:W4:Y:S01]  /*40820*/  LDL.LU R11, [R1+0x72c] ;  /* 0x00072c00010b7983 */ /* 0x000f220000300800 */
[----:B0-----:R-:W-:Y:S01]  /*40830*/  STL.64 [R1+0x25f0], R46 ;  /* 0x0025f02e01007387 */ /* 0x001fe20000100a00 */
[----:B------:R0:W-:Y:S03]  /*40840*/  STL.64 [R1+0x25e8], R44 ;  /* 0x0025e82c01007387 */ /* 0x0001e60000100a00 */
[----:B0-----:R-:W4:Y:S01]  /*40850*/  LDL.LU R44, [R1+0x6e0] ;  /* 0x0006e000012c7983 */ /* 0x001f220000300800 */
[----:B------:R-:W4:Y:S02]  /*40860*/  LDL.LU R45, [R1+0x6e4] ;  /* 0x0006e400012d7983 */ /* 0x000f240000300800 */
[----:B------:R-:W4:Y:S02]  /*40870*/  LDL.LU R46, [R1+0x6e8] ;  /* 0x0006e800012e7983 */ /* 0x000f240000300800 */
[----:B------:R-:W4:Y:S01]  /*40880*/  LDL.LU R47, [R1+0x6ec] ;  /* 0x0006ec00012f7983 */ /* 0x000f220000300800 */
[C---:B---3--:R-:W-:Y:S11]  /*40890*/  HMMA.16816.F32.BF16 R40, R52.reuse, R26, R40 ;  /* 0x0000001a3428723c */ /* 0x048ff60000041828 */
[----:B------:R-:W-:Y:S11]  /*408a0*/  @!UPT UIADD3 URZ, URZ, URZ, URZ ;  /* 0x0000003f3f3ff290 */ /* 0x000ff6000fffe03f */
[----:B------:R-:W-:Y:S01]  /*408b0*/  @!UPT UIADD3 URZ, URZ, URZ, URZ ;  /* 0x0000003f3f3ff290 */ /* 0x000fe2000fffe03f */
[----:B------:R-:W-:Y:S01]  /*408c0*/  STL.64 [R1+0x6a0], R40 ;  /* 0x0006a02801007387 */ /* 0x000fe20000100a00 */
[----:B------:R-:W-:Y:S02]  /*408d0*/  STL.64 [R1+0x6a8], R42 ;  /* 0x0006a82a01007387 */ /* 0x000fe40000100a00 */
[----:B------:R-:W0:Y:S01]  /*408e0*/  LDSM.16.MT88.4 R40, [R29+0x6080] ;  /* 0x006080001d28783b */ /* 0x000e220000004200 */
[C---:B--2---:R-:W-:Y:S01]  /*408f0*/  HMMA.16816.F32.BF16 R36, R52.reuse, R30, R36 ;  /* 0x0000001e3424723c */ /* 0x044fe20000041824 */
[----:B0-----:R-:W-:Y:S02]  /*40900*/  STL.64 [R1+0x2580], R42 ;  /* 0x0025802a01007387 */ /* 0x001fe40000100a00 */
[----:B------:R0:W-:Y:S02]  /*40910*/  STL.64 [R1+0x2578], R40 ;  /* 0x0025782801007387 */ /* 0x0001e40000100a00 */
[----:B0-----:R-:W2:Y:S01]  /*40920*/  LDL.LU R40, [R1+0x6f0] ;  /* 0x0006f00001287983 */ /* 0x001ea20000300800 */
[----:B------:R-:W2:Y:S02]  /*40930*/  LDL.LU R41, [R1+0x6f4] ;  /* 0x0006f40001297983 */ /* 0x000ea40000300800 */
[----:B------:R-:W2:Y:S02]  /*40940*/  LDL.LU R42, [R1+0x6f8] ;  /* 0x0006f800012a7983 */ /* 0x000ea40000300800 */
[----:B------:R-:W2:Y:S11]  /*40950*/  LDL.LU R43, [R1+0x6fc] ;  /* 0x0006fc00012b7983 */ /* 0x000eb60000300800 */
[----:B------:R-:W-:Y:S02]  /*40960*/  @!UPT UIADD3 URZ, URZ, URZ, URZ ;  /* 0x0000003f3f3ff290 */ /* 0x000fe4000fffe03f */
[----:B------:R-:W-:Y:S01]  /*40970*/  STL.64 [R1+0x3c0], R36 ;  /* 0x0003c02401007387 */ /* 0x000fe20000100a00 */
[----:B------:R-:W-:Y:S02]  /*40980*/  STL.64 [R1+0x3c8], R38 ;  /* 0x0003c82601007387 */ /* 0x000fe40000100a00 */
[----:B------:R-:W0:Y:S01]  /*40990*/  LDSM.16.MT88.4 R36, [R29+0x6100] ;  /* 0x006100001d24783b */ /* 0x000e220000004200 */
[----:B----4-:R-:W-:Y:S01]  /*409a0*/  HMMA.16816.F32.BF16 R52, R52, R34, R4 ;  /* 0x000000223434723c */ /* 0x010fe20000041804 */
[----:B0-----:R-:W-:Y:S02]  /*409b0*/  STL.64 [R1+0x2558], R38 ;  /* 0x0025582601007387 */ /* 0x001fe40000100a00 */
[----:B------:R0:W-:Y:S02]  /*409c0*/  STL.64 [R1+0x2550], R36 ;  /* 0x0025502401007387 */ /* 0x0001e40000100a00 */
[----:B0-----:R-:W3:Y:S01]  /*409d0*/  LDL.LU R36, [R1+0x700] ;  /* 0x0007000001247983 */ /* 0x001ee20000300800 */
[----:B------:R-:W3:Y:S02]  /*409e0*/  LDL.LU R37, [R1+0x704] ;  /* 0x0007040001257983 */ /* 0x000ee40000300800 */
[----:B------:R-:W3:Y:S02]  /*409f0*/  LDL.LU R38, [R1+0x708] ;  /* 0x0007080001267983 */ /* 0x000ee40000300800 */
[----:B------:R-:W3:Y:S01]  /*40a00*/  LDL.LU R39, [R1+0x70c] ;  /* 0x00070c0001277983 */ /* 0x000ee20000300800 */
[----:B------:R-:W4:Y:S01]  /*40a10*/  LDL.LU.64 R6, [R1+0x2610] ;  /* 0x0026100001067983 */ /* 0x000f220000300a00 */
[----:B------:R-:W2:Y:S11]  /*40a20*/  LDL.LU.64 R4, [R1+0x2608] ;  /* 0x0026080001047983 */ /* 0x000eb60000300a00 */
[----:B------:R-:W-:Y:S01]  /*40a30*/  STL.64 [R1+0x3b0], R52 ;  /* 0x0003b03401007387 */ /* 0x000fe20000100a00 */
[----:B------:R-:W-:Y:S03]  /*40a40*/  STL.64 [R1+0x3b8], R54 ;  /* 0x0003b83601007387 */ /* 0x000fe60000100a00 */
[----:B------:R-:W0:Y:S04]  /*40a50*/  LDSM.16.MT88.4 R52, [R29+0x6180] ;  /* 0x006180001d34783b */ /* 0x000e280000004200 */
[----:B0-----:R-:W-:Y:S01]  /*40a60*/  STL.64 [R1+0x24e8], R54 ;  /* 0x0024e83601007387 */ /* 0x001fe20000100a00 */
[----:B------:R0:W-:Y:S03]  /*40a70*/  STL.64 [R1+0x24e0], R52 ;  /* 0x0024e03401007387 */ /* 0x0001e60000100a00 */
[----:B0-----:R-:W2:Y:S01]  /*40a80*/  LDL.LU R52, [R1+0x710] ;  /* 0x0007100001347983 */ /* 0x001ea20000300800 */
[----:B------:R-:W2:Y:S02]  /*40a90*/  LDL.LU R53, [R1+0x714] ;  /* 0x0007140001357983 */ /* 0x000ea40000300800 */
[----:B------:R-:W2:Y:S02]  /*40aa0*/  LDL.LU R54, [R1+0x718] ;  /* 0x0007180001367983 */ /* 0x000ea40000300800 */
[----:B------:R-:W2:Y:S01]  /*40ab0*/  LDL.LU R55, [R1+0x71c] ;  /* 0x00071c0001377983 */ /* 0x000ea20000300800 */
[C---:B----4-:R-:W-:Y:S11]  /*40ac0*/  HMMA.16816.F32.BF16 R8, R48.reuse, R6, R8 ;  /* 0x000000063008723c */ /* 0x050ff60000041808 */
[----:B------:R-:W-:Y:S11]  /*40ad0*/  @!UPT UIADD3 URZ, URZ, URZ, URZ ;  /* 0x0000003f3f3ff290 */ /* 0x000ff6000fffe03f */
[----:B------:R-:W-:Y:S01]  /*40ae0*/  @!UPT UIADD3 URZ, URZ, URZ, URZ ;  /* 0x0000003f3f3ff290 */ /* 0x000fe2000fffe03f */
[----:B------:R-:W-:Y:S01]  /*40af0*/  STL.64 [R1+0x760], R8 ;  /* 0x0007600801007387 */ /* 0x000fe20000100a00 */
[----:B------:R0:W-:Y:S03]  /*40b00*/  STL.64 [R1+0x768], R10 ;  /* 0x0007680a01007387 */ /* 0x0001e60000100a00 */
[----:B0-----:R-:W2:Y:S01]  /*40b10*/  LDL.LU.64 R10, [R1+0x2600] ;  /* 0x00260000010a7983 */ /* 0x001ea20000300a00 */
[----:B------:R-:W4:Y:S01]  /*40b20*/  LDL.LU.64 R8, [R1+0x25f8] ;  /* 0x0025f80001087983 */ /* 0x000f220000300a00 */
[C---:B--2---:R-:W-:Y:S02]  /*40b30*/  HMMA.16816.F32.BF16 R52, R48.reuse, R10, R52 ;  /* 0x0000000a3034723c */ /* 0x044fe40000041834 */
[----:B------:R-:W-:Y:S01]  /*40b40*/  STL.64 [R1+0x25e0], R10 ;  /* 0x0025e00a01007387 */ /* 0x000fe20000100a00 */
[----:B----4-:R3:W-:Y:S05]  /*40b50*/  STL.64 [R1+0x25d8], R8 ;  /* 0x0025d80801007387 */ /* 0x0107ea0000100a00 */
        /* <DEDUP_REMOVED lines=9> */
[----:B------:R-:W-:Y:S07]  /*40bf0*/  STL.64 [R1+0x25c0], R18 ;  /* 0x0025c01201007387 */ /* 0x000fee0000100a00 */
[C---:B------:R-:W-:Y:S01]  /*40c00*/  HMMA.16816.F32.BF16 R12, R48.reuse, R22, R44 ;  /* 0x00000016300c723c */ /* 0x040fe2000004182c */
[----:B------:R-:W-:Y:S11]  /*40c10*/  STL.64 [R1+0x25b8], R16 ;  /* 0x0025b81001007387 */ /* 0x000ff60000100a00 */
[----:B------:R-:W-:Y:S03]  /*40c20*/  @!UPT UIADD3 URZ, URZ, URZ, URZ ;  /* 0x0000003f3f3ff290 */ /* 0x000fe6000fffe03f */
[----:B------:R-:W-:Y:S01]  /*40c30*/  STL.64 [R1+0x720], R8 ;  /* 0x0007200801007387 */ /* 0x000fe20000100a00 */
[----:B------:R0:W-:Y:S02]  /*40c40*/  STL.64 [R1+0x728], R10 ;  /* 0x0007280a01007387 */ /* 0x0001e40000100a00 */
[C---:B0-----:R-:W-:Y:S01]  /*40c50*/  HMMA.16816.F32.BF16 R8, R48.reuse, R26, R56 ;  /* 0x0000001a3008723c */ /* 0x041fe20000041838 */
[----:B------:R-:W-:Y:S04]  /*40c60*/  STL.64 [R1+0x25b0], R22 ;  /* 0x0025b01601007387 */ /* 0x000fe80000100a00 */
[----:B------:R-:W-:Y:S02]  /*40c70*/  STL.64 [R1+0x280], R12 ;  /* 0x0002800c01007387 */ /* 0x000fe40000100a00 */
[----:B------:R-:W-:Y:S02]  /*40c80*/  STL.64 [R1+0x288], R14 ;  /* 0x0002880e01007387 */ /* 0x000fe40000100a00 */
[----:B------:R-:W-:Y:S01]  /*40c90*/  STL.64 [R1+0x25a8], R26 ;  /* 0x0025a81a01007387 */ /* 0x000fe20000100a00 */
[----:B------:R-:W2:Y:S11]  /*40ca0*/  LDL.LU R52, [R1+0x410] ;  /* 0x0004100001347983 */ /* 0x000eb60000300800 */
[----:B------:R-:W-:Y:S02]  /*40cb0*/  @!UPT UIADD3 URZ, URZ, URZ, URZ ;  /* 0x0000003f3f3ff290 */ /* 0x000fe4000fffe03f */
        /* <DEDUP_REMOVED lines=39> */
[C---:B----4-:R-:W-:Y:S01]  /*40f30*/  HMMA.16816.F32.BF16 R36, R48.reuse, R30, R56 ;  /* 0x0000001e3024723c */ /* 0x050fe20000041838 */
[----:B---3--:R-:W-:Y:S01]  /*40f40*/  STL.64 [R1+0x25a0], R54 ;  /* 0x0025a03601007387 */ /* 0x008fe20000100a00 */
[----:B--2---:R0:W-:Y:S03]  /*40f50*/  STL.64 [R1+0x2598], R52 ;  /* 0x0025983401007387 */ /* 0x0041e60000100a00 */
[----:B0-----:R-:W2:Y:S01]  /*40f60*/  LDL.LU R52, [R1+0x640] ;  /* 0x0006400001347983 */ /* 0x001ea20000300800 */
[----:B------:R-:W2:Y:S02]  /*40f70*/  LDL.LU R53, [R1+0x644] ;  /* 0x0006440001357983 */ /* 0x000ea40000300800 */
[----:B------:R-:W2:Y:S02]  /*40f80*/  LDL.LU R54, [R1+0x648] ;  /* 0x0006480001367983 */ /* 0x000ea40000300800 */
[----:B------:R-:W2:Y:S01]  /*40f90*/  LDL.LU R55, [R1+0x64c] ;  /* 0x00064c0001377983 */ /* 0x000ea20000300800 */
[----:B------:R-:W3:Y:S11]  /*40fa0*/  LDL.LU R40, [R1+0x450] ;  /* 0x0004500001287983 */ /* 0x000ef60000300800 */
[----:B------:R-:W-:Y:S01]  /*40fb0*/  @!UPT UIADD3 URZ, URZ, URZ, URZ ;  /* 0x0000003f3f3ff290 */ /* 0x000fe2000fffe03f */
[----:B------:R0:W-:Y:S01]  /*40fc0*/  STL.64 [R1+0xb0], R36 ;  /* 0x0000b02401007387 */ /* 0x0001e20000100a00 */
[----:B------:R1:W-:Y:S02]  /*40fd0*/  STL.64 [R1+0xb8], R38 ;  /* 0x0000b82601007387 */ /* 0x0003e40000100a00 */
[----:B------:R-:W3:Y:S02]  /*40fe0*/  LDL.LU R41, [R1+0x454] ;  /* 0x0004540001297983 */ /* 0x000ee40000300800 */
[----:B------:R-:W3:Y:S01]  /*40ff0*/  LDL.LU R42, [R1+0x458] ;  /* 0x00045800012a7983 */ /* 0x000ee20000300800 */
[----:B------:R-:W3:Y:S01]  /*41000*/  LDL.LU R43, [R1+0x45c] ;  /* 0x00045c00012b7983 */ /* 0x000ee20000300800 */
[----:B------:R-:W-:Y:S03]  /*41010*/  HMMA.16816.F32.BF16 R48, R48, R34, R44 ;  /* 0x000000223030723c */ /* 0x000fe6000004182c */
[----:B0-----:R-:W4:Y:S01]  /*41020*/  LDL.LU R36, [R1+0x400] ;  /* 0x0004000001247983 */ /* 0x001f220000300800 */
[----:B------:R-:W4:Y:S02]  /*41030*/  LDL.LU R37, [R1+0x404] ;  /* 0x0004040001257983 */ /* 0x000f240000300800 */
[----:B-1----:R-:W4:Y:S02]  /*41040*/  LDL.LU R38, [R1+0x408] ;  /* 0x0004080001267983 */ /* 0x002f240000300800 */
[----:B------:R-:W4:Y:S01]  /*41050*/  LDL.LU R39, [R1+0x40c] ;  /* 0x00040c0001277983 */ /* 0x000f220000300800 */
[----:B------:R-:W2:Y:S01]  /*41060*/  LDL.LU R56, [R1+0x3f0] ;  /* 0x0003f00001387983 */ /* 0x000ea20000300800 */
[----:B------:R-:W2:Y:S02]  /*41070*/  LDL.LU R57, [R1+0x3f4] ;  /* 0x0003f40001397983 */ /* 0x000ea40000300800 */
[----:B------:R-:W2:Y:S02]  /*41080*/  LDL.LU R58, [R1+0x3f8] ;  /* 0x0003f800013a7983 */ /* 0x000ea40000300800 */
[----:B------:R-:W2:Y:S01]  /*41090*/  LDL.LU R59, [R1+0x3fc] ;  /* 0x0003fc00013b7983 */ /* 0x000ea20000300800 */
[----:B------:R-:W2:Y:S01]  /*410a0*/  LDL.LU.64 R46, [R1+0x25f0] ;  /* 0x0025f000012e7983 */ /* 0x000ea20000300a00 */
[----:B------:R-:W2:Y:S07]  /*410b0*/  LDL.LU.64 R44, [R1+0x25e8] ;  /* 0x0025e800012c7983 */ /* 0x000eae0000300a00 */
        /* <DEDUP_REMOVED lines=10> */
[----:B------:R-:W-:Y:S02]  /*41160*/  IMAD.MOV.U32 R28, RZ, RZ, R10 ;  /* 0x000000ffff1c7224 */ /* 0x000fe400078e000a */
[----:B------:R0:W-:Y:S02]  /*41170*/  STL.64 [R1+0xa88], R10 ;  /* 0x000a880a01007387 */ /* 0x0001e40000100a00 */
[----:B0-----:R-:W2:Y:S01]  /*41180*/  LDL.LU.64 R10, [R1+0x25e0] ;  /* 0x0025e000010a7983 */ /* 0x001ea20000300a00 */
[----:B------:R-:W-:Y:S02]  /*41190*/  IMAD.MOV.U32 R32, RZ, RZ, R8 ;  /* 0x000000ffff207224 */ /* 0x000fe400078e0008 */
[----:B------:R-:W3:Y:S02]  /*411a0*/  LDL.LU.64 R8, [R1+0x25d8] ;  /* 0x0025d80001087983 */ /* 0x000ee40000300a00 */
[----:B------:R-:W-:Y:S01]  /*411b0*/  STL [R1+0x24a0], R28 ;  /* 0x0024a01c01007387 */ /* 0x000fe20000100800 */
        /* <DEDUP_REMOVED lines=36> */
[----:B---3--:R-:W-:Y:S11]  /*41400*/  HMMA.16816.F32.BF16 R44, R44, R34, R40 ;  /* 0x000000222c2c723c */ /* 0x008ff60000041828 */
[----:B------:R-:W-:Y:S04]  /*41410*/  @!UPT UIADD3 URZ, URZ, URZ, URZ ;  /* 0x0000003f3f3ff290 */ /* 0x000fe8000fffe03f */
[----:B------:R-:W-:Y:S01]  /*41420*/  STL.64 [R1+0x6f0], R52 ;  /* 0x0006f03401007387 */ /* 0x000fe20000100a00 */
[----:B------:R0:W-:Y:S03]  /*41430*/  STL.64 [R1+0x6f8], R54 ;  /* 0x0006f83601007387 */ /* 0x0001e60000100a00 */
[----:B0-----:R-:W2:Y:S01]  /*41440*/  LDL.LU.64 R54, [R1+0x2590] ;  /* 0x0025900001367983 */ /* 0x001ea20000300a00 */
[----:B------:R-:W2:Y:S02]  /*41450*/  LDL.LU.64 R52, [R1+0x2588] ;  /* 0x0025880001347983 */ /* 0x000ea40000300a00 */
[----:B------:R-:W-:Y:S02]  /*41460*/  STL.64 [R1+0x2568], R30 ;  /* 0x0025681e01007387 */ /* 0x000fe40000100a00 */
[----:B------:R0:W-:Y:S01]  /*41470*/  STL [R1+0x2560], R29 ;  /* 0x0025601d01007387 */ /* 0x0001e20000100800 */
[----:B------:R-:W3:Y:S04]  /*41480*/  LDL.LU R28, [R1+0x420] ;  /* 0x00042000011c7983 */ /* 0x000ee80000300800 */
[----:B0-----:R-:W3:Y:S01]  /*41490*/  LDL.LU R29, [R1+0x424] ;  /* 0x00042400011d7983 */ /* 0x001ee20000300800 */
[----:B------:R-:W3:Y:S02]  /*414a0*/  LDL.LU R30, [R1+0x428] ;  /* 0x00042800011e7983 */ /* 0x000ee40000300800 */
[----:B------:R-:W3:Y:S02]  /*414b0*/  LDL.LU R31, [R1+0x42c] ;  /* 0x00042c00011f7983 */ /* 0x000ee40000300800 */
[----:B------:R-:W2:Y:S01]  /*414c0*/  LDL.LU.64 R42, [R1+0x2580] ;  /* 0x00258000012a7983 */ /* 0x000ea20000300a00 */
[----:B------:R-:W2:Y:S01]  /*414d0*/  LDL.LU.64 R40, [R1+0x2578] ;  /* 0x0025780001287983 */ /* 0x000ea20000300a00 */
[----:B------:R-:W-:Y:S02]  /*414e0*/  STL.64 [R1+0x6e0], R44 ;  /* 0x0006e02c01007387 */ /* 0x000fe40000100a00 */
[----:B------:R2:W-:Y:S02]  /*414f0*/  STL.64 [R1+0x6e8], R46 ;  /* 0x0006e82e01007387 */ /* 0x0005e40000100a00 */
[C---:B--2---:R-:W-:Y:S11]  /*41500*/  HMMA.16816.F32.BF16 R44, R40.reuse, R6, R48 ;  /* 0x00000006282c723c */ /* 0x044ff60000041830 */
[----:B------:R-:W-:Y:S11]  /*41510*/  @!UPT UIADD3 URZ, URZ, URZ, URZ ;  /* 0x0000003f3f3ff290 */ /* 0x000ff6000fffe03f */
[----:B------:R-:W-:Y:S01]  /*41520*/  @!UPT UIADD3 URZ, URZ, URZ, URZ ;  /* 0x0000003f3f3ff290 */ /* 0x000fe2000fffe03f */
[----:B------:R-:W-:Y:S01]  /*41530*/  STL.64 [R1+0x990], R44 ;  /* 0x0009902c01007387 */ /* 0x000fe20000100a00 */
[----:B------:R-:W-:Y:S02]  /*41540*/  IMAD.MOV.U32 R49, RZ, RZ, R45 ;  /* 0x000000ffff317224 */ /* 0x000fe400078e002d */
[----:B------:R3:W-:Y:S02]  /*41550*/  STL.64 [R1+0x998], R46 ;  /* 0x0009982e01007387 */ /* 0x0007e40000100a00 */
[----:B------:R-:W-:Y:S02]  /*41560*/  IMAD.MOV.U32 R48, RZ, RZ, R44 ;  /* 0x000000ffff307224 */ /* 0x000fe400078e002c */
[C---:B---3--:R-:W-:Y:S08]  /*41570*/  HMMA.16816.F32.BF16 R44, R40.reuse, R10, R28 ;  /* 0x0000000a282c723c */ /* 0x048ff0000004181c */
[C---:B------:R-:W-:Y:S01]  /*41580*/  HMMA.16816.F32.BF16 R28, R40.reuse, R14, R52 ;  /* 0x0000000e281c723c */ /* 0x040fe20000041834 */
[----:B------:R-:W-:Y:S01]  /*41590*/  STL.64 [R1+0x2538], R48 ;  /* 0x0025383001007387 */ /* 0x000fe20000100a00 */
[----:B------:R-:W-:Y:S11]  /*415a0*/  STL.64 [R1+0x2540], R14 ;  /* 0x0025400e01007387 */ /* 0x000ff60000100a00 */
[----:B------:R-:W-:Y:S02]  /*415b0*/  @!UPT UIADD3 URZ, URZ, URZ, URZ ;  /* 0x0000003f3f3ff290 */ /* 0x000fe4000fffe03f */
[----:B------:R-:W-:Y:S01]  /*415c0*/  STL.64 [R1+0x980], R44 ;  /* 0x0009802c01007387 */ /* 0x000fe20000100a00 */
[----:B------:R0:W-:Y:S07]  /*415d0*/  STL.64 [R1+0x988], R46 ;  /* 0x0009882e01007387 */ /* 0x0001ee0000100a00 */
[----:B------:R-:W-:Y:S02]  /*415e0*/  STL.64 [R1+0x970], R28 ;  /* 0x0009701c01007387 */ /* 0x000fe40000100a00 */
[----:B------:R4:W-:Y:S02]  /*415f0*/  STL.64 [R1+0x978], R30 ;  /* 0x0009781e01007387 */ /* 0x0009e40000100a00 */
[----:B0-----:R-:W-:Y:S01]  /*41600*/  IMAD.MOV.U32 R46, RZ, RZ, R13 ;  /* 0x000000ffff2e7224 */ /* 0x001fe200078e000d */
[----:B----4-:R-:W-:Y:S01]  /*41610*/  HMMA.16816.F32.BF16 R28, R40, R18, R36 ;  /* 0x00000012281c723c */ /* 0x010fe20000041824 */
[----:B------:R-:W-:-:S07]  /*41620*/  IMAD.MOV.U32 R47, RZ, RZ, R12 ;  /* 0x000000ffff2f7224 */ /* 0x000fce00078e000c */
[C---:B------:R-:W-:Y:S01]  /*41630*/  HMMA.16816.F32.BF16 R12, R40.reuse, R22, R56 ;  /* 0x00000016280c723c */ /* 0x040fe20000041838 */
[----:B------:R-:W-:Y:S02]  /*41640*/  IMAD.MOV.U32 R44, RZ, RZ, R8 ;  /* 0x000000ffff2c7224 */ /* 0x000fe400078e0008 */
[----:B------:R-:W-:Y:S01]  /*41650*/  IMAD.MOV.U32 R45, RZ, RZ, R9 ;  /* 0x000000ffff2d7224 */ /* 0x000fe200078e0009 */
[----:B------:R-:W2:Y:S01]  /*41660*/  LDL.LU R8, [R1+0x2574] ;  /* 0x0025740001087983 */ /* 0x000ea20000300800 */
[----:B------:R-:W3:Y:S02]  /*41670*/  LDL.LU R9, [R1+0x2570] ;  /* 0x0025700001097983 */ /* 0x000ee40000300800 */
[----:B------:R-:W-:Y:S01]  /*41680*/  STL.64 [R1+0x24c8], R46 ;  /* 0x0024c82e01007387 */ /* 0x000fe20000100a00 */
[----:B------:R-:W-:Y:S01]  /*41690*/  STL.64 [R1+0x24c0], R44 ;  /* 0x0024c02c01007387 */ /* 0x000fe20000100a00 */
[----:B------:R-:W-:Y:S06]  /*416a0*/  STL.64 [R1+0x2520], R22 ;  /* 0x0025201601007387 */ /* 0x000fec0000100a00 */
[----:B------:R-:W-:Y:S01]  /*416b0*/  STL.64 [R1+0x960], R28 ;  /* 0x0009601c01007387 */ /* 0x000fe20000100a00 */
[----:B------:R-:W-:Y:S02]  /*416c0*/  STL.64 [R1+0x968], R30 ;  /* 0x0009681e01007387 */ /* 0x000fe40000100a00 */
[----:B------:R-:W4:Y:S05]  /*416d0*/  LDL.LU R52, [R1+0x70] ;  /* 0x0000700001347983 */ /* 0x000f2a0000300800 */
[----:B------:R-:W-:Y:S01]  /*416e0*/  STL.64 [R1+0x670], R12 ;  /* 0x0006700c01007387 */ /* 0x000fe20000100a00 */
[----:B------:R-:W-:Y:S01]  /*416f0*/  STL.64 [R1+0x678], R14 ;  /* 0x0006780e01007387 */ /* 0x000fe20000100a00 */
        /* <DEDUP_REMOVED lines=16> */
[----:B------:R-:W2:Y:S02]  /*41800*/  LDL.LU R21, [R1+0x1c4] ;  /* 0x0001c40001157983 */ /* 0x000ea40000300800 */
        /* <DEDUP_REMOVED lines=22> */
[----:B--2---:R-:W-:Y:S01]  /*41970*/  STL.64 [R1+0x2530], R22 ;  /* 0x0025301601007387 */ /* 0x004fe20000100a00 */
[----:B------:R0:W-:Y:S03]  /*41980*/  STL.64 [R1+0x2528], R20 ;  /* 0x0025281401007387 */ /* 0x0001e60000100a00 */
[----:B0-----:R-:W2:Y:S01]  /*41990*/  LDL.LU R20, [R1+0x1d0] ;  /* 0x0001d00001147983 */ /* 0x001ea20000300800 */
[----:B------:R-:W2:Y:S02]  /*419a0*/  LDL.LU R21, [R1+0x1d4] ;  /* 0x0001d40001157983 */ /* 0x000ea40000300800 */
[----:B------:R-:W2:Y:S02]  /*419b0*/  LDL.LU R22, [R1+0x1d8] ;  /* 0x0001d80001167983 */ /* 0x000ea40000300800 */
[----:B------:R-:W2:Y:S01]  /*419c0*/  LDL.LU R23, [R1+0x1dc] ;  /* 0x0001dc0001177983 */ /* 0x000ea20000300800 */
[----:B----4-:R-:W-:Y:S01]  /*419d0*/  STL.64 [R1+0x2518], R54 ;  /* 0x0025183601007387 */ /* 0x010fe20000100a00 */
[----:B------:R0:W-:Y:S03]  /*419e0*/  STL.64 [R1+0x2510], R52 ;  /* 0x0025103401007387 */ /* 0x0001e60000100a00 */
[----:B0-----:R-:W4:Y:S01]  /*419f0*/  LDL.LU R52, [R1+0x1b0] ;  /* 0x0001b00001347983 */ /* 0x001f220000300800 */
[----:B------:R-:W4:Y:S02]  /*41a00*/  LDL.LU R53, [R1+0x1b4] ;  /* 0x0001b40001357983 */ /* 0x000f240000300800 */
[----:B------:R-:W4:Y:S02]  /*41a10*/  LDL.LU R54, [R1+0x1b8] ;  /* 0x0001b80001367983 */ /* 0x000f240000300800 */
[----:B------:R-:W4:Y:S01]  /*41a20*/  LDL.LU R55, [R1+0x1bc] ;  /* 0x0001bc0001377983 */ /* 0x000f220000300800 */
[----:B------:R-:W2:Y:S01]  /*41a30*/  LDL.LU R44, [R1+0x50] ;  /* 0x00005000012c7983 */ /* 0x000ea20000300800 */
[----:B------:R-:W2:Y:S01]  /*41a40*/  LDL.LU R45, [R1+0x54] ;  /* 0x00005400012d7983 */ /* 0x000ea20000300800 */
[----:B---3--:R-:W-:Y:S01]  /*41a50*/  HMMA.16816.F32.BF16 R28, R40, R26, R28 ;  /* 0x0000001a281c723c */ /* 0x008fe2000004181c */
[----:B------:R-:W-:-:S02]  /*41a60*/  IMAD.MOV.U32 R46, RZ, RZ, R9 ;  /* 0x000000ffff2e7224 */ /* 0x000fc400078e0009 */
[----:B------:R-:W-:-:S05]  /*41a70*/  IMAD.MOV.U32 R47, RZ, RZ, R8 ;  /* 0x000000ffff2f7224 */ /* 0x000fca00078e0008 */
[----:B------:R-:W-:Y:S04]  /*41a80*/  STL.64 [R1+0x24d8], R46 ;  /* 0x0024d82e01007387 */ /* 0x000fe80000100a00 */
[----:B--2---:R0:W-:Y:S04]  /*41a90*/  STL.64 [R1+0x24d0], R44 ;  /* 0x0024d02c01007387 */ /* 0x0041e80000100a00 */
[----:B0-----:R-:W2:Y:S01]  /*41aa0*/  LDL.LU R44, [R1+0x60] ;  /* 0x00006000012c7983 */ /* 0x001ea20000300800 */
[----:B------:R-:W2:Y:S02]  /*41ab0*/  LDL.LU R45, [R1+0x64] ;  /* 0x00006400012d7983 */ /* 0x000ea40000300800 */
[----:B------:R-:W2:Y:S02]  /*41ac0*/  LDL.LU R46, [R1+0x68] ;  /* 0x00006800012e7983 */ /* 0x000ea40000300800 */
[----:B------:R-:W2:Y:S02]  /*41ad0*/  LDL.LU R47, [R1+0x6c] ;  /* 0x00006c00012f7983 */ /* 0x000ea40000300800 */
[----:B------:R-:W-:Y:S01]  /*41ae0*/  STL.64 [R1+0x680], R28 ;  /* 0x0006801c01007387 */ /* 0x000fe20000100a00 */
[----:B------:R0:W-:Y:S03]  /*41af0*/  STL.64 [R1+0x688], R30 ;  /* 0x0006881e01007387 */ /* 0x0001e60000100a00 */
[----:B0-----:R-:W3:Y:S01]  /*41b00*/  LDL.LU.64 R30, [R1+0x2568] ;  /* 0x00256800011e7983 */ /* 0x001ee20000300a00 */
[----:B------:R0:W5:Y:S02]  /*41b10*/  LDL.LU R29, [R1+0x2560] ;  /* 0x00256000011d7983 */ /* 0x0001640000300800 */
[----:B------:R-:W2:Y:S01]  /*41b20*/  LDL.LU.64 R8, [R1+0xcf8] ;  /* 0x000cf80001087983 */ /* 0x000ea20000300a00 */
[C---:B---3--:R-:W-:Y:S08]  /*41b30*/  HMMA.16816.F32.BF16 R56, R40.reuse, R30, R56 ;  /* 0x0000001e2838723c */ /* 0x048ff00000041838 */
[----:B------:R-:W-:Y:S11]  /*41b40*/  HMMA.16816.F32.BF16 R40, R40, R34, R36 ;  /* 0x000000222828723c */ /* 0x000ff60000041824 */
[----:B------:R-:W-:Y:S04]  /*41b50*/  @!UPT UIADD3 URZ, URZ, URZ, URZ ;  /* 0x0000003f3f3ff290 */ /* 0x000fe8000fffe03f */
[----:B------:R1:W-:Y:S01]  /*41b60*/  STL.64 [R1+0x6c0], R56 ;  /* 0x0006c03801007387 */ /* 0x0003e20000100a00 */
[----:B------:R3:W-:Y:S03]  /*41b70*/  STL.64 [R1+0x6c8], R58 ;  /* 0x0006c83a01007387 */ /* 0x0007e60000100a00 */
[----:B-1----:R-:W2:Y:S01]  /*41b80*/  LDL.LU R56, [R1+0x10] ;  /* 0x0000100001387983 */ /* 0x002ea20000300800 */
[----:B------:R-:W2:Y:S02]  /*41b90*/  LDL.LU R57, [R1+0x14] ;  /* 0x0000140001397983 */ /* 0x000ea40000300800 */
[----:B---3--:R-:W3:Y:S02]  /*41ba0*/  LDL.LU R58, [R1+0x18] ;  /* 0x00001800013a7983 */ /* 0x008ee40000300800 */
[----:B------:R-:W3:Y:S01]  /*41bb0*/  LDL.LU R59, [R1+0x1c] ;  /* 0x00001c00013b7983 */ /* 0x000ee20000300800 */
[----:B------:R-:W2:Y:S01]  /*41bc0*/  LDL.LU.64 R38, [R1+0x2558] ;  /* 0x0025580001267983 */ /* 0x000ea20000300a00 */
[----:B------:R-:W2:Y:S02]  /*41bd0*/  LDL.LU.64 R36, [R1+0x2550] ;  /* 0x0025500001247983 */ /* 0x000ea40000300a00 */
[----:B------:R1:W-:Y:S02]  /*41be0*/  STL.64 [R1+0x6b0], R40 ;  /* 0x0006b02801007387 */ /* 0x0003e40000100a00 */
[----:B------:R-:W-:Y:S02]  /*41bf0*/  STL.64 [R1+0x6b8], R42 ;  /* 0x0006b82a01007387 */ /* 0x000fe40000100a00 */
[----:B-1----:R-:W-:-:S02]  /*41c00*/  IMAD.MOV.U32 R40, RZ, RZ, R2 ;  /* 0x000000ffff287224 */ /* 0x002fc400078e0002 */
[----:B------:R-:W-:Y:S01]  /*41c10*/  IMAD.MOV.U32 R41, RZ, RZ, R3 ;  /* 0x000000ffff297224 */ /* 0x000fe200078e0003 */
[----:B------:R-:W3:Y:S01]  /*41c20*/  LDL.LU R2, [R1+0x254c] ;  /* 0x00254c0001027983 */ /* 0x000ee20000300800 */
[----:B------:R-:W3:Y:S01]  /*41c30*/  LDL.LU R3, [R1+0x2548] ;  /* 0x0025480001037983 */ /* 0x000ee20000300800 */
[C---:B--2---:R-:W-:Y:S11]  /*41c40*/  HMMA.16816.F32.BF16 R12, R36.reuse, R6, R12 ;  /* 0x00000006240c723c */ /* 0x044ff6000004180c */
[----:B------:R-:W-:Y:S11]  /*41c50*/  @!UPT UIADD3 URZ, URZ, URZ, URZ ;  /* 0x0000003f3f3ff290 */ /* 0x000ff6000fffe03f */
[----:B------:R-:W-:Y:S01]  /*41c60*/  @!UPT UIADD3 URZ, URZ, URZ, URZ ;  /* 0x0000003f3f3ff290 */ /* 0x000fe2000fffe03f */
[----:B------:R-:W-:Y:S01]  /*41c70*/  STL.64 [R1+0x8d0], R12 ;  /* 0x0008d00c01007387 */ /* 0x000fe20000100a00 */
[----:B------:R1:W-:Y:S03]  /*41c80*/  STL.64 [R1+0x8d8], R14 ;  /* 0x0008d80e01007387 */ /* 0x0003e60000100a00 */
[----:B-1----:R-:W2:Y:S01]  /*41c90*/  LDL.LU.64 R14, [R1+0x2540] ;  /* 0x00254000010e7983 */ /* 0x002ea20000300a00 */
[C---:B------:R-:W-:Y:S01]  /*41ca0*/  HMMA.16816.F32.BF16 R48, R36.reuse, R10, R48 ;  /* 0x0000000a2430723c */ /* 0x040fe20000041830 */
[----:B------:R-:W-:Y:S02]  /*41cb0*/  IMAD.MOV.U32 R42, RZ, RZ, R17 ;  /* 0x000000ffff2a7224 */ /* 0x000fe400078e0011 */
[----:B------:R-:W-:Y:S11]  /*41cc0*/  IMAD.MOV.U32 R43, RZ, RZ, R16 ;  /* 0x000000ffff2b7224 */ /* 0x000ff600078e0010 */
[----:B------:R-:W-:Y:S09]  /*41cd0*/  @!UPT UIADD3 URZ, URZ, URZ, URZ ;  /* 0x0000003f3f3ff290 */ /* 0x000ff2000fffe03f */
[----:B------:R1:W-:Y:S01]  /*41ce0*/  STL.64 [R1+0x8c0], R48 ;  /* 0x0008c03001007387 */ /* 0x0003e20000100a00 */
[----:B------:R0:W-:Y:S03]  /*41cf0*/  STL.64 [R1+0x8c8], R50 ;  /* 0x0008c83201007387 */ /* 0x0001e60000100a00 */
[----:B-1----:R1:W5:Y:S01]  /*41d00*/  LDL.LU.64 R48, [R1+0x2538] ;  /* 0x0025380001307983 */ /* 0x0023620000300a00 */
[----:B0-----:R-:W3:Y:S02]  /*41d10*/  LDL.LU.64 R50, [R1+0xcf0] ;  /* 0x000cf00001327983 */ /* 0x001ee40000300a00 */
[----:B------:R-:W3:Y:S02]  /*41d20*/  LDL.LU.64 R24, [R1+0xce8] ;  /* 0x000ce80001187983 */ /* 0x000ee40000300a00 */
[----:B------:R-:W3:Y:S01]  /*41d30*/  LDL.LU.64 R16, [R1+0xcd8] ;  /* 0x000cd80001107983 */ /* 0x000ee20000300a00 */
[C---:B--2---:R-:W-:Y:S11]  /*41d40*/  HMMA.16816.F32.BF16 R20, R36.reuse, R14, R20 ;  /* 0x0000000e2414723c */ /* 0x044ff60000041814 */
[----:B------:R-:W-:Y:S11]  /*41d50*/  @!UPT UIADD3 URZ, URZ, URZ, URZ ;  /* 0x0000003f3f3ff290 */ /* 0x000ff6000fffe03f */
[----:B------:R-:W-:Y:S01]  /*41d60*/  @!UPT UIADD3 URZ, URZ, URZ, URZ ;  /* 0x0000003f3f3ff290 */ /* 0x000fe2000fffe03f */
[----:B------:R-:W-:Y:S01]  /*41d70*/  STL.64 [R1+0x8b0], R20 ;  /* 0x0008b01401007387 */ /* 0x000fe20000100a00 */
[----:B------:R0:W-:Y:S03]  /*41d80*/  STL.64 [R1+0x8b8], R22 ;  /* 0x0008b81601007387 */ /* 0x0001e60000100a00 */
[----:B0-----:R-:W2:Y:S01]  /*41d90*/  LDL.LU.64 R22, [R1+0x2530] ;  /* 0x0025300001167983 */ /* 0x001ea20000300a00 */
[----:B------:R-:W2:Y:S02]  /*41da0*/  LDL.LU.64 R20, [R1+0x2528] ;  /* 0x0025280001147983 */ /* 0x000ea40000300a00 */
[----:B------:R-:W3:Y:S01]  /*41db0*/  LDL.LU.64 R12, [R1+0xce0] ;  /* 0x000ce000010c7983 */ /* 0x000ee20000300a00 */
[C---:B--2---:R-:W-:Y:S11]  /*41dc0*/  HMMA.16816.F32.BF16 R20, R36.reuse, R18, R20 ;  /* 0x000000122414723c */ /* 0x044ff60000041814 */
[----:B------:R-:W-:Y:S11]  /*41dd0*/  @!UPT UIADD3 URZ, URZ, URZ, URZ ;  /* 0x0000003f3f3ff290 */ /* 0x000ff6000fffe03f */
[----:B------:R-:W-:Y:S01]  /*41de0*/  @!UPT UIADD3 URZ, URZ, URZ, URZ ;  /* 0x0000003f3f3ff290 */ /* 0x000fe2000fffe03f */
        /* <DEDUP_REMOVED lines=30> */
[----:B0-----:R-:W4:Y:S01]  /*41fd0*/  LDL.LU R36, [R1+0x40] ;  /* 0x0000400001247983 */ /* 0x001f220000300800 */
[----:B------:R-:W4:Y:S02]  /*41fe0*/  LDL.LU R37, [R1+0x44] ;  /* 0x0000440001257983 */ /* 0x000f240000300800 */
[----:B---3--:R-:W-:Y:S02]  /*41ff0*/  IMAD.MOV.U32 R38, RZ, RZ, R3 ;  /* 0x000000ffff267224 */ /* 0x008fe400078e0003 */
        /* <DEDUP_REMOVED lines=16> */
[C---:B----4-:R-:W-:Y:S08]  /*42100*/  HMMA.16816.F32.BF16 R36, R52.reuse, R14, R36 ;  /* 0x0000000e3424723c */ /* 0x050ff00000041824 */
[C---:B------:R-:W-:Y:S11]  /*42110*/  HMMA.16816.F32.BF16 R20, R52.reuse, R22, R40 ;  /* 0x000000163414723c */ /* 0x040ff60000041828 */
[----:B------:R-:W-:Y:S04]  /*42120*/  @!UPT UIADD3 URZ, URZ, URZ, URZ ;  /* 0x0000003f3f3ff290 */ /* 0x000fe8000fffe03f */
[----:B------:R-:W-:Y:S01]  /*42130*/  STL.64 [R1+0x830], R36 ;  /* 0x0008302401007387 */ /* 0x000fe20000100a00 */
[----:B------:R2:W-:Y:S08]  /*42140*/  STL.64 [R1+0x838], R38 ;  /* 0x0008382601007387 */ /* 0x0005f00000100a00 */
[----:B------:R-:W-:Y:S01]  /*42150*/  IMAD.MOV.U32 R40, RZ, RZ, R20 ;  /* 0x000000ffff287224 */ /* 0x000fe200078e0014 */
[----:B--2---:R-:W-:Y:S01]  /*42160*/  HMMA.16816.F32.BF16 R36, R52, R18, R44 ;  /* 0x000000123424723c */ /* 0x004fe2000004182c */
[----:B------:R-:W2:Y:S01]  /*42170*/  LDL.LU.64 R18, [R1+0xcc8] ;  /* 0x000cc80001127983 */ /* 0x000ea20000300a00 */
[----:B------:R-:W4:Y:S11]  /*42180*/  LDL.LU.64 R44, [R1+0xcc0] ;  /* 0x000cc000012c7983 */ /* 0x000f360000300a00 */
[----:B------:R-:W-:Y:S10]  /*42190*/  @!UPT UIADD3 URZ, URZ, URZ, URZ ;  /* 0x0000003f3f3ff290 */ /* 0x000ff4000fffe03f */
[----:B------:R-:W-:Y:S01]  /*421a0*/  STL.64 [R1+0x820], R36 ;  /* 0x0008202401007387 */ /* 0x000fe20000100a00 */
[----:B------:R-:W-:Y:S02]  /*421b0*/  STL.64 [R1+0x828], R38 ;  /* 0x0008282601007387 */ /* 0x000fe40000100a00 */
[----:B------:R0:W-:Y:S02]  /*421c0*/  STL.64 [R1+0x7b0], R20 ;  /* 0x0007b01401007387 */ /* 0x0001e40000100a00 */
[----:B------:R1:W-:Y:S02]  /*421d0*/  STL.64 [R1+0x7b8], R22 ;  /* 0x0007b81601007387 */ /* 0x0003e40000100a00 */
[----:B0-----:R-:W-:Y:S02]  /*421e0*/  IMAD.MOV.U32 R20, RZ, RZ, R0 ;  /* 0x000000ffff147224 */ /* 0x001fe400078e0000 */
[----:B------:R-:W2:Y:S01]  /*421f0*/  LDL.LU R0, [R1+0x24b8] ;  /* 0x0024b80001007983 */ /* 0x000ea20000300800 */
[----:B------:R-:W-:-:S02]  /*42200*/  IMAD.MOV.U32 R41, RZ, RZ, R21 ;  /* 0x000000ffff297224 */ /* 0x000fc400078e0015 */
[----:B------:R-:W-:Y:S02]  /*42210*/  IMAD.MOV.U32 R39, RZ, RZ, R22 ;  /* 0x000000ffff277224 */ /* 0x000fe400078e0016 */
[----:B------:R-:W-:Y:S02]  /*42220*/  IMAD.MOV.U32 R38, RZ, RZ, R23 ;  /* 0x000000ffff267224 */ /* 0x000fe400078e0017 */
[----:B------:R-:W-:Y:S02]  /*42230*/  IMAD.MOV.U32 R21, RZ, RZ, R60 ;  /* 0x000000ffff157224 */ /* 0x000fe400078e003c */
[----:B-1----:R-:W-:Y:S02]  /*42240*/  IMAD.MOV.U32 R22, RZ, RZ, R5 ;  /* 0x000000ffff167224 */ /* 0x002fe400078e0005 */
[----:B------:R-:W-:Y:S01]  /*42250*/  IMAD.MOV.U32 R23, RZ, RZ, R4 ;  /* 0x000000ffff177224 */ /* 0x000fe200078e0004 */
[C---:B------:R-:W-:Y:S08]  /*42260*/  HMMA.16816.F32.BF16 R56, R52.reuse, R26, R56 ;  /* 0x0000001a3438723c */ /* 0x040ff00000041838 */
[----:B------:R-:W-:Y:S01]  /*42270*/  HMMA.16816.F32.BF16 R20, R52, R30, R20 ;  /* 0x0000001e3414723c */ /* 0x000fe20000041814 */
[----:B------:R-:W-:-:S04]  /*42280*/  IMAD.MOV.U32 R60, RZ, RZ, c[0x0][0x188] ;  /* 0x00006200ff3c7624 */ /* 0x000fc800078e00ff */
[----:B------:R-:W-:-:S04]  /*42290*/  IMAD.SHL.U32 R60, R60, 0x40, RZ ;  /* 0x000000403c3c7824 */ /* 0x000fc800078e00ff */
[----:B------:R-:W-:-:S05]  /*422a0*/  IMAD.SHL.U32 R60, R60, 0x2, RZ ;  /* 0x000000023c3c7824 */ /* 0x000fca00078e00ff */
[-C--:B------:R-:W-:Y:S02]  /*422b0*/  IADD3 R4, P0, R8, R60.reuse, RZ ;  /* 0x0000003c08047210 */ /* 0x080fe40007f1e0ff */
[-C--:B------:R-:W-:Y:S02]  /*422c0*/  IADD3 R5, P1, R50, R60.reuse, RZ ;  /* 0x0000003c32057210 */ /* 0x080fe40007f3e0ff */
[----:B------:R-:W-:Y:S01]  /*422d0*/  IADD3 R6, P2, R24, R60, RZ ;  /* 0x0000003c18067210 */ /* 0x000fe20007f5e0ff */
[----:B------:R-:W-:Y:S01]  /*422e0*/  STL.64 [R1+0x7c0], R56 ;  /* 0x0007c03801007387 */ /* 0x000fe20000100a00 */
[----:B------:R-:W-:Y:S02]  /*422f0*/  IMAD.MOV.U32 R37, RZ, RZ, R58 ;  /* 0x000000ffff257224 */ /* 0x000fe400078e003a */
[----:B------:R0:W-:Y:S02]  /*42300*/  STL.64 [R1+0x7c8], R58 ;  /* 0x0007c83a01007387 */ /* 0x0001e40000100a00 */
[----:B------:R-:W-:-:S02]  /*42310*/  IMAD.MOV.U32 R36, RZ, RZ, R59 ;  /* 0x000000ffff247224 */ /* 0x000fc400078e003b */
[----:B------:R-:W-:Y:S02]  /*42320*/  IMAD.MOV.U32 R43, RZ, RZ, R57 ;  /* 0x000000ffff2b7224 */ /* 0x000fe400078e0039 */
[----:B------:R-:W-:Y:S01]  /*42330*/  IMAD.MOV.U32 R42, RZ, RZ, R56 ;  /* 0x000000ffff2a7224 */ /* 0x000fe200078e0038 */
[----:B0-----:R-:W4:Y:S01]  /*42340*/  LDL.LU.64 R58, [R1+0x24b0] ;  /* 0x0024b000013a7983 */ /* 0x001f220000300a00 */
[----:B------:R-:W4:Y:S02]  /*42350*/  LDL.LU.64 R56, [R1+0x24a8] ;  /* 0x0024a80001387983 */ /* 0x000f240000300a00 */
[----:B------:R0:W-:Y:S02]  /*42360*/  STL.64 [R1+0x7e0], R20 ;  /* 0x0007e01401007387 */ /* 0x0001e40000100a00 */
[----:B------:R1:W-:Y:S01]  /*42370*/  STL.64 [R1+0x7e8], R22 ;  /* 0x0007e81601007387 */ /* 0x0003e20000100a00 */
[----:B------:R-:W4:Y:S01]  /*42380*/  LDL.LU R47, [R1+0x1e40] ;  /* 0x001e4000012f7983 */ /* 0x000f220000300800 */
[----:B------:R-:W4:Y:S02]  /*42390*/  LDL.LU R28, [R1+0x1e64] ;  /* 0x001e6400011c7983 */ /* 0x000f240000300800 */
[----:B------:R-:W-:-:S02]  /*423a0*/  IMAD.MOV.U32 R30, RZ, RZ, R20 ;  /* 0x000000ffff1e7224 */ /* 0x000fc400078e0014 */
[--C-:B--2---:R-:W-:Y:S02]  /*423b0*/  IMAD.X R7, R9, 0x1, R0.reuse, P0 ;  /* 0x0000000109077824 */ /* 0x104fe400000e0600 */
[--C-:B------:R-:W-:Y:S01]  /*423c0*/  IMAD.X R9, R51, 0x1, R0.reuse, P1 ;  /* 0x0000000133097824 */ /* 0x100fe200008e0600 */
[-C--:B------:R-:W-:Y:S02]  /*423d0*/  IADD3 R8, P0, R12, R60.reuse, RZ ;  /* 0x0000003c0c087210 */ /* 0x080fe40007f1e0ff */
[----:B------:R-:W-:Y:S01]  /*423e0*/  IADD3 R11, P1, R16, R60, RZ ;  /* 0x0000003c100b7210 */ /* 0x000fe20007f3e0ff */
[--C-:B------:R-:W-:Y:S02]  /*423f0*/  IMAD.X R10, R25, 0x1, R0.reuse, P2 ;  /* 0x00000001190a7824 */ /* 0x100fe400010e0600 */
[----:B------:R-:W2:Y:S01]  /*42400*/  LDL.LU R25, [R1+0x1e38] ;  /* 0x001e380001197983 */ /* 0x000ea20000300800 */
[----:B------:R-:W2:Y:S02]  /*42410*/  LDL.LU R50, [R1+0x1e5c] ;  /* 0x001e5c0001327983 */ /* 0x000ea40000300800 */
[----:B------:R-:W2:Y:S02]  /*42420*/  LDL.LU R51, [R1+0x1e30] ;  /* 0x001e300001337983 */ /* 0x000ea40000300800 */
[----:B------:R-:W-:-:S02]  /*42430*/  IMAD.X R12, R13, 0x1, R0, P0 ;  /* 0x000000010d0c7824 */ /* 0x000fc400000e0600 */
[--C-:B------:R-:W-:Y:S01]  /*42440*/  IMAD.X R16, R17, 0x1, R0.reuse, P1 ;  /* 0x0000000111107824 */ /* 0x100fe200008e0600 */
[----:B0-----:R-:W2:Y:S01]  /*42450*/  LDL.LU R20, [R1+0x1e54] ;  /* 0x001e540001147983 */ /* 0x001ea20000300800 */
[-C--:B---3--:R-:W-:Y:S01]  /*42460*/  IADD3 R15, P0, R2, R60.reuse, RZ ;  /* 0x0000003c020f7210 */ /* 0x088fe20007f1e0ff */
[----:B------:R-:W3:Y:S01]  /*42470*/  LDL.LU R24, [R1+0x1e28] ;  /* 0x001e280001187983 */ /* 0x000ee20000300800 */
[-C--:B------:R-:W-:Y:S02]  /*42480*/  IADD3 R14, P1, R18, R60.reuse, RZ ;  /* 0x0000003c120e7210 */ /* 0x080fe40007f3e0ff */
[----:B----4-:R-:W-:Y:S02]  /*42490*/  IADD3 R13, P2, R44, R60, RZ ;  /* 0x0000003c2c0d7210 */ /* 0x010fe40007f5e0ff */
[----:B------:R-:W4:Y:S01]  /*424a0*/  LDL.LU R60, [R1+0xf8c] ;  /* 0x000f8c00013c7983 */ /* 0x000f220000300800 */
[----:B------:R-:W2:Y:S02]  /*424b0*/  LDL.LU R2, [R1+0x1e4c] ;  /* 0x001e4c0001027983 */ /* 0x000ea40000300800 */
[----:B------:R-:W-:-:S02]  /*424c0*/  IMAD.X R18, R19, 0x1, R0, P1 ;  /* 0x0000000113127824 */ /* 0x000fc400008e0600 */
[----:B------:R-:W2:Y:S02]  /*424d0*/  LDL.LU R44, [R1+0x1e20] ;  /* 0x001e2000012c7983 */ /* 0x000ea40000300800 */
[--C-:B------:R-:W-:Y:S02]  /*424e0*/  IMAD.X R19, R45, 0x1, R0.reuse, P2 ;  /* 0x000000012d137824 */ /* 0x100fe400010e0600 */
[----:B------:R-:W-:Y:S02]  /*424f0*/  IMAD.MOV.U32 R31, RZ, RZ, R21 ;  /* 0x000000ffff1f7224 */ /* 0x000fe400078e0015 */
[----:B------:R-:W-:Y:S01]  /*42500*/  IMAD.X R17, R3, 0x1, R0, P0 ;  /* 0x0000000103117824 */ /* 0x000fe200000e0600 */
[----:B------:R-:W-:Y:S07]  /*42510*/  HMMA.16816.F32.BF16 R52, R52, R34, R56 ;  /* 0x000000223434723c */ /* 0x000fee0000041838 */
[----:B------:R-:W-:-:S02]  /*42520*/  IMAD.MOV.U32 R58, RZ, RZ, 0x3f ;  /* 0x0000003fff3a7424 */ /* 0x000fc400078e00ff */
[----:B------:R-:W-:-:S03]  /*42530*/  IMAD.MOV.U32 R27, RZ, RZ, R22 ;  /* 0x000000ffff1b7224 */ /* 0x000fc600078e0016 */
[----:B------:R-:W-:Y:S01]  /*42540*/  IADD3 R58, R58, c[0x0][0x180], RZ ;  /* 0x000060003a3a7a10 */ /* 0x000fe20007ffe0ff */
[----:B------:R-:W-:-:S03]  /*42550*/  IMAD.MOV.U32 R26, RZ, RZ, R23 ;  /* 0x000000ffff1a7224 */ /* 0x000fc600078e0017 */
[----:B------:R-:W-:-:S08]  /*42560*/  SHF.R.S32.HI R59, RZ, 0x1f, R58 ;  /* 0x0000001fff3b7819 */ /* 0x000fd0000001143a */
[----:B-1----:R-:W-:Y:S02]  /*42570*/  IMAD.MOV.U32 R22, RZ, RZ, R55 ;  /* 0x000000ffff167224 */ /* 0x002fe400078e0037 */
[----:B------:R-:W-:Y:S02]  /*42580*/  IMAD.MOV.U32 R23, RZ, RZ, R54 ;  /* 0x000000ffff177224 */ /* 0x000fe400078e0036 */
[----:B------:R-:W-:Y:S01]  /*42590*/  IMAD.MOV.U32 R35, RZ, RZ, R53 ;  /* 0x000000ffff237224 */ /* 0x000fe200078e0035 */
[----:B----4-:R-:W-:-:S05]  /*425a0*/  IADD3 R60, R60, 0x1, RZ ;  /* 0x000000013c3c7810 */ /* 0x010fca0007ffe0ff */
[----:B------:R-:W-:Y:S01]  /*425b0*/  STL [R1+0xf8c], R60 ;  /* 0x000f8c3c01007387 */ /* 0x000fe20000100800 */
[----:B------:R-:W4:Y:S02]  /*425c0*/  LDL.LU R45, [R1+0x1e44] ;  /* 0x001e4400012d7983 */ /* 0x000f240000300800 */
[----:B------:R-:W2:Y:S02]  /*425d0*/  LDL.LU R46, [R1+0x1e18] ;  /* 0x001e1800012e7983 */ /* 0x000ea40000300800 */
[----:B------:R-:W2:Y:S01]  /*425e0*/  LDL.LU R21, [R1+0x1e3c] ;  /* 0x001e3c0001157983 */ /* 0x000ea20000300800 */
[----:B------:R-:W2:Y:S01]  /*425f0*/  LDL.LU R3, [R1+0x1e10] ;  /* 0x001e100001037983 */ /* 0x000ea20000300800 */
[----:B------:R-:W2:Y:S02]  /*42600*/  LDL.LU R61, [R1+0x1e34] ;  /* 0x001e3400013d7983 */ /* 0x000ea40000300800 */
[----:B------:R-:W-:Y:S02]  /*42610*/  IMAD.MOV.U32 R57, RZ, RZ, R60 ;  /* 0x000000ffff397224 */ /* 0x000fe400078e003c */
[----:B------:R-:W-:Y:S01]  /*42620*/  STL.64 [R1+0x7d0], R52 ;  /* 0x0007d03401007387 */ /* 0x000fe20000100a00 */
[----:B------:R0:W-:Y:S04]  /*42630*/  STL.64 [R1+0x7d8], R54 ;  /* 0x0007d83601007387 */ /* 0x0001e80000100a00 */
[----:B0-----:R-:W2:Y:S01]  /*42640*/  LDL.LU R55, [R1+0x1e68] ;  /* 0x001e680001377983 */ /* 0x001ea20000300800 */
[----:B------:R-:W-:-:S02]  /*42650*/  IMAD.MOV.U32 R54, RZ, RZ, R57 ;  /* 0x000000ffff367224 */ /* 0x000fc400078e0039 */
[----:B------:R-:W3:Y:S01]  /*42660*/  LDL.LU R56, [R1+0x1e60] ;  /* 0x001e600001387983 */ /* 0x000ee20000300800 */
[----:B------:R-:W-:Y:S01]  /*42670*/  LEA.HI R53, R59, R58, RZ, 0x6 ;  /* 0x0000003a3b357211 */ /* 0x000fe200078f30ff */
[----:B------:R-:W4:Y:S01]  /*42680*/  LDL.LU R57, [R1+0x1e58] ;  /* 0x001e580001397983 */ /* 0x000f220000300800 */
[----:B------:R-:W4:Y:S02]  /*42690*/  LDL.LU R58, [R1+0x1e50] ;  /* 0x001e5000013a7983 */ /* 0x000f240000300800 */
[----:B------:R-:W4:Y:S02]  /*426a0*/  LDL.LU R59, [R1+0x1e48] ;  /* 0x001e4800013b7983 */ /* 0x000f240000300800 */
[----:B------:R-:W-:-:S04]  /*426b0*/  IMAD.MOV.U32 R60, RZ, RZ, c[0x0][0x188] ;  /* 0x00006200ff3c7624 */ /* 0x000fc800078e00ff */
[----:B------:R-:W-:-:S04]  /*426c0*/  IMAD.SHL.U32 R60, R60, 0x40, RZ ;  /* 0x000000403c3c7824 */ /* 0x000fc800078e00ff */
[----:B------:R-:W-:-:S05]  /*426d0*/  IMAD.SHL.U32 R60, R60, 0x2, RZ ;  /* 0x000000023c3c7824 */ /* 0x000fca00078e00ff */
[----:B------:R-:W-:Y:S02]  /*426e0*/  IADD3 R47, P5, R47, R60, RZ ;  /* 0x0000003c2f2f7210 */ /* 0x000fe40007fbe0ff */
[----:B------:R-:W-:Y:S01]  /*426f0*/  SHF.R.S32.HI R53, RZ, 0x6, R53 ;  /* 0x00000006ff357819 */ /* 0x000fe20000011435 */
[----:B------:R-:W-:-:S03]  /*42700*/  IMAD.MOV.U32 R34, RZ, RZ, R52 ;  /* 0x000000ffff227224 */ /* 0x000fc600078e0034 */
[----:B------:R-:W-:Y:S02]  /*42710*/  ISETP.NE.U32.AND P0, PT, R54, R53, PT ;  /* 0x000000353600720c */ /* 0x000fe40003f05070 */
[-C--:B--2---:R-:W-:Y:S02]  /*42720*/  IADD3 R55, P6, R55, R60.reuse, RZ ;  /* 0x0000003c37377210 */ /* 0x084fe40007fde0ff */
[-C--:B---3--:R-:W-:Y:S02]  /*42730*/  IADD3 R56, P1, R56, R60.reuse, RZ ;  /* 0x0000003c38387210 */ /* 0x088fe40007f3e0ff */
[-C--:B----4-:R-:W-:Y:S02]  /*42740*/  IADD3 R57, P2, R57, R60.reuse, RZ ;  /* 0x0000003c39397210 */ /* 0x090fe40007f5e0ff */
[-C--:B------:R-:W-:Y:S02]  /*42750*/  IADD3 R58, P3, R58, R60.reuse, RZ ;  /* 0x0000003c3a3a7210 */ /* 0x080fe40007f7e0ff */
[-C--:B------:R-:W-:Y:S01]  /*42760*/  IADD3 R59, P4, R59, R60.reuse, RZ ;  /* 0x0000003c3b3b7210 */ /* 0x080fe20007f9e0ff */
[--C-:B------:R-:W-:Y:S01]  /*42770*/  IMAD.X R28, R28, 0x1, R0.reuse, P6 ;  /* 0x000000011c1c7824 */ /* 0x100fe200030e0600 */
[----:B------:R-:W-:Y:S01]  /*42780*/  STL [R1+0x1e68], R55 ;  /* 0x001e683701007387 */ /* 0x000fe20000100800 */
[----:B------:R-:W-:Y:S01]  /*42790*/  IADD3 R25, P6, R25, R60, RZ ;  /* 0x0000003c19197210 */ /* 0x000fe20007fde0ff */
[----:B------:R-:W-:Y:S02]  /*427a0*/  STL [R1+0x1e60], R56 ;  /* 0x001e603801007387 */ /* 0x000fe40000100800 */
[----:B------:R-:W-:Y:S01]  /*427b0*/  STL [R1+0x1e58], R57 ;  /* 0x001e583901007387 */ /* 0x000fe20000100800 */
[----:B------:R-:W-:Y:S01]  /*427c0*/  STL [R1+0x1e50], R58 ;  /* 0x001e503a01007387 */ /* 0x000fe20000100800 */
[----:B------:R-:W-:Y:S02]  /*427d0*/  STL [R1+0x1e48], R59 ;  /* 0x001e483b01007387 */ /* 0x000fe40000100800 */
[----:B------:R0:W-:Y:S02]  /*427e0*/  STL [R1+0x1e38], R25 ;  /* 0x001e381901007387 */ /* 0x0001e40000100800 */
[----:B------:R-:W-:Y:S02]  /*427f0*/  STL [R1+0x1e40], R47 ;  /* 0x001e402f01007387 */ /* 0x000fe40000100800 */
[----:B------:R-:W-:-:S02]  /*42800*/  IMAD.X R20, R20, 0x1, R0, P2 ;  /* 0x0000000114147824 */ /* 0x000fc400010e0600 */
[--C-:B------:R-:W-:Y:S01]  /*42810*/  IMAD.X R50, R50, 0x1, R0.reuse, P1 ;  /* 0x0000000132327824 */ /* 0x100fe200008e0600 */
[----:B0-----:R-:W2:Y:S01]  /*42820*/  LDL.LU R25, [R1+0x1e08] ;  /* 0x001e080001197983 */ /* 0x001ea20000300800 */
[----:B------:R-:W-:Y:S02]  /*42830*/  STL [R1+0x1e64], R28 ;  /* 0x001e641c01007387 */ /* 0x000fe40000100800 */
[----:B------:R0:W-:Y:S02]  /*42840*/  STL [R1+0x1e54], R20 ;  /* 0x001e541401007387 */ /* 0x0001e40000100800 */
[----:B------:R-:W-:Y:S01]  /*42850*/  STL [R1+0x1e5c], R50 ;  /* 0x001e5c3201007387 */ /* 0x000fe20000100800 */
[-C--:B------:R-:W-:Y:S02]  /*42860*/  IADD3 R51, P1, R51, R60.reuse, RZ ;  /* 0x0000003c33337210 */ /* 0x080fe40007f3e0ff */
[-C--:B------:R-:W-:Y:S01]  /*42870*/  IADD3 R24, P2, R24, R60.reuse, RZ ;  /* 0x0000003c18187210 */ /* 0x080fe20007f5e0ff */
[----:B0-----:R-:W3:Y:S02]  /*42880*/  LDL.LU R20, [R1+0x1e2c] ;  /* 0x001e2c0001147983 */ /* 0x001ee40000300800 */
[----:B------:R-:W-:Y:S02]  /*42890*/  STL [R1+0x1e30], R51 ;  /* 0x001e303301007387 */ /* 0x000fe40000100800 */
[----:B------:R0:W-:Y:S02]  /*428a0*/  STL [R1+0x1e28], R24 ;  /* 0x001e281801007387 */ /* 0x0001e40000100800 */
[--C-:B------:R-:W-:Y:S01]  /*428b0*/  IMAD.X R2, R2, 0x1, R0.reuse, P3 ;  /* 0x0000000102027824 */ /* 0x100fe200018e0600 */
[----:B0-----:R-:W4:Y:S01]  /*428c0*/  LDL.LU R24, [R1+0x1e00] ;  /* 0x001e000001187983 */ /* 0x001f220000300800 */
[----:B------:R-:W4:Y:S02]  /*428d0*/  LDL.LU R47, [R1+0x1e24] ;  /* 0x001e2400012f7983 */ /* 0x000f240000300800 */
[----:B------:R-:W4:Y:S02]  /*428e0*/  LDL.LU R28, [R1+0x1df8] ;  /* 0x001df800011c7983 */ /* 0x000f240000300800 */
[----:B------:R-:W4:Y:S01]  /*428f0*/  LDL.LU R50, [R1+0x1e1c] ;  /* 0x001e1c0001327983 */ /* 0x000f220000300800 */
[----:B------:R0:W-:Y:S01]  /*42900*/  STL [R1+0x1e4c], R2 ;  /* 0x001e4c0201007387 */ /* 0x0001e20000100800 */
[----:B------:R-:W4:Y:S01]  /*42910*/  LDL.LU R51, [R1+0x1df0] ;  /* 0x001df00001337983 */ /* 0x000f220000300800 */
[----:B------:R-:W-:Y:S01]  /*42920*/  IADD3 R44, P3, R44, R60, RZ ;  /* 0x0000003c2c2c7210 */ /* 0x000fe20007f7e0ff */
[----:B------:R-:W-:-:S02]  /*42930*/  IMAD.X R45, R45, 0x1, R0, P4 ;  /* 0x000000012d2d7824 */ /* 0x000fc400020e0600 */
[--C-:B------:R-:W-:Y:S01]  /*42940*/  IMAD.X R21, R21, 0x1, R0.reuse, P5 ;  /* 0x0000000115157824 */ /* 0x100fe200028e0600 */
[-C--:B------:R-:W-:Y:S02]  /*42950*/  IADD3 R3, P5, R3, R60.reuse, RZ ;  /* 0x0000003c03037210 */ /* 0x080fe40007fbe0ff */
[----:B------:R-:W-:Y:S01]  /*42960*/  IADD3 R46, P4, R46, R60, RZ ;  /* 0x0000003c2e2e7210 */ /* 0x000fe20007f9e0ff */
[----:B0-----:R-:W4:Y:S01]  /*42970*/  LDL.LU R2, [R1+0x1e14] ;  /* 0x001e140001027983 */ /* 0x001f220000300800 */
[----:B------:R-:W-:Y:S02]  /*42980*/  STL [R1+0x1e20], R44 ;  /* 0x001e202c01007387 */ /* 0x000fe40000100800 */
[----:B------:R-:W-:Y:S02]  /*42990*/  STL [R1+0x1e44], R45 ;  /* 0x001e442d01007387 */ /* 0x000fe40000100800 */
[----:B------:R0:W-:Y:S01]  /*429a0*/  STL [R1+0x1e10], R3 ;  /* 0x001e100301007387 */ /* 0x0001e20000100800 */
[----:B------:R-:W-:Y:S01]  /*429b0*/  STL [R1+0x1e18], R46 ;  /* 0x001e182e01007387 */ /* 0x000fe20000100800 */
[----:B------:R-:W-:-:S03]  /*429c0*/  IMAD.X R61, R61, 0x1, R0, P6 ;  /* 0x000000013d3d7824 */ /* 0x000fc600030e0600 */
[----:B0-----:R-:W4:Y:S01]  /*429d0*/  LDL.LU R3, [R1+0x1de8] ;  /* 0x001de80001037983 */ /* 0x001f220000300800 */
[----:B------:R-:W-:Y:S02]  /*429e0*/  STL [R1+0x1e3c], R21 ;  /* 0x001e3c1501007387 */ /* 0x000fe40000100800 */
[----:B------:R-:W4:Y:S02]  /*429f0*/  LDL.LU R52, [R1+0x1e0c] ;  /* 0x001e0c0001347983 */ /* 0x000f240000300800 */
[----:B------:R-:W4:Y:S01]  /*42a00*/  LDL.LU R53, [R1+0x1de0] ;  /* 0x001de00001357983 */ /* 0x000f220000300800 */
[----:B------:R-:W4:Y:S01]  /*42a10*/  LDL.LU R54, [R1+0x1e04] ;  /* 0x001e040001367983 */ /* 0x000f220000300800 */
[----:B------:R0:W-:Y:S02]  /*42a20*/  STL [R1+0x1e34], R61 ;  /* 0x001e343d01007387 */ /* 0x0001e40000100800 */
[----:B------:R-:W4:Y:S02]  /*42a30*/  LDL.LU R55, [R1+0x1dd8] ;  /* 0x001dd80001377983 */ /* 0x000f240000300800 */
[----:B------:R-:W4:Y:S01]  /*42a40*/  LDL.LU R56, [R1+0x1dfc] ;  /* 0x001dfc0001387983 */ /* 0x000f220000300800 */
[----:B------:R-:W4:Y:S01]  /*42a50*/  LDL.LU R57, [R1+0x1dd0] ;  /* 0x001dd00001397983 */ /* 0x000f220000300800 */
[----:B------:R-:W4:Y:S02]  /*42a60*/  LDL.LU R58, [R1+0x1df4] ;  /* 0x001df400013a7983 */ /* 0x000f240000300800 */
[----:B------:R-:W4:Y:S02]  /*42a70*/  LDL.LU R59, [R1+0x1dc8] ;  /* 0x001dc800013b7983 */ /* 0x000f240000300800 */
[----:B------:R-:W4:Y:S01]  /*42a80*/  LDL.LU R44, [R1+0x1dec] ;  /* 0x001dec00012c7983 */ /* 0x000f220000300800 */
[----:B------:R-:W4:Y:S01]  /*42a90*/  LDL.LU R45, [R1+0x1dc0] ;  /* 0x001dc000012d7983 */ /* 0x000f220000300800 */
[----:B0-----:R-:W4:Y:S02]  /*42aa0*/  LDL.LU R61, [R1+0x1de4] ;  /* 0x001de400013d7983 */ /* 0x001f240000300800 */
[----:B------:R-:W4:Y:S02]  /*42ab0*/  LDL.LU R46, [R1+0x1db8] ;  /* 0x001db800012e7983 */ /* 0x000f240000300800 */
[----:B------:R-:W4:Y:S01]  /*42ac0*/  LDL.LU R21, [R1+0x1ddc] ;  /* 0x001ddc0001157983 */ /* 0x000f220000300800 */
[----:B--2---:R-:W-:-:S05]  /*42ad0*/  IADD3 R25, P6, R25, R60, RZ ;  /* 0x0000003c19197210 */ /* 0x004fca0007fde0ff */
[----:B------:R0:W-:Y:S01]  /*42ae0*/  STL [R1+0x1e08], R25 ;  /* 0x001e081901007387 */ /* 0x0001e20000100800 */
[----:B---3--:R-:W-:-:S03]  /*42af0*/  IMAD.X R20, R20, 0x1, R0, P1 ;  /* 0x0000000114147824 */ /* 0x008fc600008e0600 */
[----:B0-----:R-:W2:Y:S02]  /*42b00*/  LDL.LU R25, [R1+0x1db0] ;  /* 0x001db00001197983 */ /* 0x001ea40000300800 */
[----:B------:R0:W-:Y:S01]  /*42b10*/  STL [R1+0x1e2c], R20 ;  /* 0x001e2c1401007387 */ /* 0x0001e20000100800 */
[-C--:B----4-:R-:W-:Y:S01]  /*42b20*/  IADD3 R24, P1, R24, R60.reuse, RZ ;  /* 0x0000003c18187210 */ /* 0x090fe20007f3e0ff */
[----:B0-----:R-:W3:Y:S01]  /*42b30*/  LDL.LU R20, [R1+0x1dd4] ;  /* 0x001dd40001147983 */ /* 0x001ee20000300800 */
[--C-:B------:R-:W-:Y:S01]  /*42b40*/  IMAD.X R47, R47, 0x1, R0.reuse, P2 ;  /* 0x000000012f2f7824 */ /* 0x100fe200010e0600 */
[-C--:B------:R-:W-:Y:S02]  /*42b50*/  IADD3 R28, P2, R28, R60.reuse, RZ ;  /* 0x0000003c1c1c7210 */ /* 0x080fe40007f5e0ff */
[----:B------:R0:W-:Y:S01]  /*42b60*/  STL [R1+0x1e00], R24 ;  /* 0x001e001801007387 */ /* 0x0001e20000100800 */
[----:B------:R-:W-:Y:S01]  /*42b70*/  IMAD.X R50, R50, 0x1, R0, P3 ;  /* 0x0000000132327824 */ /* 0x000fe200018e0600 */
[----:B------:R-:W-:-:S02]  /*42b80*/  IADD3 R51, P3, R51, R60, RZ ;  /* 0x0000003c33337210 */ /* 0x000fc40007f7e0ff */
[----:B0-----:R-:W4:Y:S01]  /*42b90*/  LDL.LU R24, [R1+0x1da8] ;  /* 0x001da80001187983 */ /* 0x001f220000300800 */
[----:B------:R0:W-:Y:S02]  /*42ba0*/  STL [R1+0x1e24], R47 ;  /* 0x001e242f01007387 */ /* 0x0001e40000100800 */
[----:B------:R1:W-:Y:S02]  /*42bb0*/  STL [R1+0x1df8], R28 ;  /* 0x001df81c01007387 */ /* 0x0003e40000100800 */
[--C-:B------:R-:W-:Y:S01]  /*42bc0*/  IMAD.X R2, R2, 0x1, R0.reuse, P4 ;  /* 0x0000000102027824 */ /* 0x100fe200020e0600 */
[----:B0-----:R-:W4:Y:S01]  /*42bd0*/  LDL.LU R47, [R1+0x1dcc] ;  /* 0x001dcc00012f7983 */ /* 0x001f220000300800 */
[----:B------:R0:W-:Y:S02]  /*42be0*/  STL [R1+0x1e1c], R50 ;  /* 0x001e1c3201007387 */ /* 0x0001e40000100800 */
[----:B-1----:R-:W4:Y:S02]  /*42bf0*/  LDL.LU R28, [R1+0x1da0] ;  /* 0x001da000011c7983 */ /* 0x002f240000300800 */
[----:B------:R1:W-:Y:S01]  /*42c00*/  STL [R1+0x1df0], R51 ;  /* 0x001df03301007387 */ /* 0x0003e20000100800 */
[-C--:B------:R-:W-:Y:S01]  /*42c10*/  IADD3 R3, P4, R3, R60.reuse, RZ ;  /* 0x0000003c03037210 */ /* 0x080fe20007f9e0ff */
[----:B0-----:R-:W4:Y:S01]  /*42c20*/  LDL.LU R50, [R1+0x1dc4] ;  /* 0x001dc40001327983 */ /* 0x001f220000300800 */
[----:B------:R0:W-:Y:S02]  /*42c30*/  STL [R1+0x1e14], R2 ;  /* 0x001e140201007387 */ /* 0x0001e40000100800 */
[----:B-1----:R-:W4:Y:S02]  /*42c40*/  LDL.LU R51, [R1+0x1d98] ;  /* 0x001d980001337983 */ /* 0x002f240000300800 */
[--C-:B------:R-:W-:Y:S01]  /*42c50*/  IMAD.X R52, R52, 0x1, R0.reuse, P5 ;  /* 0x0000000134347824 */ /* 0x100fe200028e0600 */
[----:B0-----:R-:W4:Y:S01]  /*42c60*/  LDL.LU R2, [R1+0x1dbc] ;  /* 0x001dbc0001027983 */ /* 0x001f220000300800 */
[----:B------:R0:W-:Y:S01]  /*42c70*/  STL [R1+0x1de8], R3 ;  /* 0x001de80301007387 */ /* 0x0001e20000100800 */
[-C--:B------:R-:W-:Y:S01]  /*42c80*/  IADD3 R53, P5, R53, R60.reuse, RZ ;  /* 0x0000003c35357210 */ /* 0x080fe20007fbe0ff */
[--C-:B------:R-:W-:Y:S01]  /*42c90*/  IMAD.X R54, R54, 0x1, R0.reuse, P6 ;  /* 0x0000000136367824 */ /* 0x100fe200030e0600 */
[-C--:B------:R-:W-:Y:S01]  /*42ca0*/  IADD3 R55, P6, R55, R60.reuse, RZ ;  /* 0x0000003c37377210 */ /* 0x080fe20007fde0ff */
[--C-:B------:R-:W-:Y:S01]  /*42cb0*/  IMAD.X R56, R56, 0x1, R0.reuse, P1 ;  /* 0x0000000138387824 */ /* 0x100fe200008e0600 */
[-C--:B------:R-:W-:Y:S01]  /*42cc0*/  IADD3 R57, P1, R57, R60.reuse, RZ ;  /* 0x0000003c39397210 */ /* 0x080fe20007f3e0ff */
[----:B0-----:R-:W4:Y:S01]  /*42cd0*/  LDL.LU R3, [R1+0x1d90] ;  /* 0x001d900001037983 */ /* 0x001f220000300800 */
[----:B------:R-:W-:Y:S02]  /*42ce0*/  STL [R1+0x1e0c], R52 ;  /* 0x001e0c3401007387 */ /* 0x000fe40000100800 */
[----:B------:R-:W-:Y:S02]  /*42cf0*/  STL [R1+0x1de0], R53 ;  /* 0x001de03501007387 */ /* 0x000fe40000100800 */
[--C-:B------:R-:W-:Y:S01]  /*42d00*/  IMAD.X R58, R58, 0x1, R0.reuse, P2 ;  /* 0x000000013a3a7824 */ /* 0x100fe200010e0600 */
[----:B------:R-:W-:Y:S01]  /*42d10*/  STL [R1+0x1e04], R54 ;  /* 0x001e043601007387 */ /* 0x000fe20000100800 */
[----:B------:R-:W-:Y:S01]  /*42d20*/  IADD3 R59, P2, R59, R60, RZ ;  /* 0x0000003c3b3b7210 */ /* 0x000fe20007f5e0ff */
[----:B------:R-:W-:Y:S02]  /*42d30*/  STL [R1+0x1dd8], R55 ;  /* 0x001dd83701007387 */ /* 0x000fe40000100800 */
[--C-:B------:R-:W-:Y:S01]  /*42d40*/  IMAD.X R61, R61, 0x1, R0.reuse, P4 ;  /* 0x000000013d3d7824 */ /* 0x100fe200020e0600 */
[----:B------:R-:W-:Y:S01]  /*42d50*/  STL [R1+0x1dfc], R56 ;  /* 0x001dfc3801007387 */ /* 0x000fe20000100800 */
[----:B------:R-:W-:-:S02]  /*42d60*/  IMAD.X R44, R44, 0x1, R0, P3 ;  /* 0x000000012c2c7824 */ /* 0x000fc400018e0600 */
[----:B------:R-:W-:Y:S02]  /*42d70*/  STL [R1+0x1dd0], R57 ;  /* 0x001dd03901007387 */ /* 0x000fe40000100800 */
[----:B------:R-:W-:Y:S01]  /*42d80*/  STL [R1+0x1df4], R58 ;  /* 0x001df43a01007387 */ /* 0x000fe20000100800 */
[----:B------:R-:W-:Y:S01]  /*42d90*/  STL [R1+0x1dc8], R59 ;  /* 0x001dc83b01007387 */ /* 0x000fe20000100800 */
[----:B------:R0:W-:Y:S02]  /*42da0*/  STL [R1+0x1de4], R61 ;  /* 0x001de43d01007387 */ /* 0x0001e40000100800 */
[----:B------:R-:W-:Y:S01]  /*42db0*/  STL [R1+0x1dec], R44 ;  /* 0x001dec2c01007387 */ /* 0x000fe20000100800 */
[----:B0-----:R-:W4:Y:S01]  /*42dc0*/  LDL.LU R61, [R1+0x1db4] ;  /* 0x001db400013d7983 */ /* 0x001f220000300800 */
[-C--:B------:R-:W-:Y:S01]  /*42dd0*/  IADD3 R45, P3, R45, R60.reuse, RZ ;  /* 0x0000003c2d2d7210 */ /* 0x080fe20007f7e0ff */
[----:B------:R-:W-:Y:S01]  /*42de0*/  IMAD.X R21, R21, 0x1, R0, P5 ;  /* 0x0000000115157824 */ /* 0x000fe200028e0600 */
[----:B------:R-:W-:-:S03]  /*42df0*/  IADD3 R46, P4, R46, R60, RZ ;  /* 0x0000003c2e2e7210 */ /* 0x000fc60007f9e0ff */
[----:B------:R-:W-:Y:S01]  /*42e00*/  STL [R1+0x1dc0], R45 ;  /* 0x001dc02d01007387 */ /* 0x000fe20000100800 */
[----:B--2---:R-:W-:-:S05]  /*42e10*/  IADD3 R25, P5, R25, R60, RZ ;  /* 0x0000003c19197210 */ /* 0x004fca0007fbe0ff */
[----:B------:R0:W-:Y:S01]  /*42e20*/  STL [R1+0x1db0], R25 ;  /* 0x001db01901007387 */ /* 0x0001e20000100800 */
[----:B------:R-:W-:Y:S02]  /*42e30*/  STL [R1+0x1db8], R46 ;  /* 0x001db82e01007387 */ /* 0x000fe40000100800 */
[----:B---3--:R-:W-:Y:S01]  /*42e40*/  IMAD.X R20, R20, 0x1, R0, P6 ;  /* 0x0000000114147824 */ /* 0x008fe200030e0600 */
[----:B0-----:R-:W2:Y:S01]  /*42e50*/  LDL.LU R25, [R1+0x1d88] ;  /* 0x001d880001197983 */ /* 0x001ea20000300800 */
[----:B------:R-:W-:Y:S03]  /*42e60*/  STL [R1+0x1ddc], R21 ;  /* 0x001ddc1501007387 */ /* 0x000fe60000100800 */
[----:B------:R0:W-:Y:S01]  /*42e70*/  STL [R1+0x1dd4], R20 ;  /* 0x001dd41401007387 */ /* 0x0001e20000100800 */
[----:B----4-:R-:W-:-:S03]  /*42e80*/  IADD3 R24, P6, R24, R60, RZ ;  /* 0x0000003c18187210 */ /* 0x010fc60007fde0ff */
[----:B0-----:R-:W3:Y:S01]  /*42e90*/  LDL.LU R20, [R1+0x1dac] ;  /* 0x001dac0001147983 */ /* 0x001ee20000300800 */
[----:B------:R-:W4:Y:S02]  /*42ea0*/  LDL.LU R44, [R1+0x1d80] ;  /* 0x001d8000012c7983 */ /* 0x000f240000300800 */
[----:B------:R-:W4:Y:S02]  /*42eb0*/  LDL.LU R45, [R1+0x1da4] ;  /* 0x001da400012d7983 */ /* 0x000f240000300800 */
[----:B------:R-:W4:Y:S01]  /*42ec0*/  LDL.LU R46, [R1+0x1d78] ;  /* 0x001d7800012e7983 */ /* 0x000f220000300800 */
[----:B------:R0:W-:Y:S01]  /*42ed0*/  STL [R1+0x1da8], R24 ;  /* 0x001da81801007387 */ /* 0x0001e20000100800 */
[----:B------:R-:W4:Y:S02]  /*42ee0*/  LDL.LU R21, [R1+0x1d9c] ;  /* 0x001d9c0001157983 */ /* 0x000f240000300800 */
[--C-:B------:R-:W-:Y:S01]  /*42ef0*/  IMAD.X R47, R47, 0x1, R0.reuse, P1 ;  /* 0x000000012f2f7824 */ /* 0x100fe200008e0600 */
[-C--:B------:R-:W-:Y:S01]  /*42f00*/  IADD3 R28, P1, R28, R60.reuse, RZ ;  /* 0x0000003c1c1c7210 */ /* 0x080fe20007f3e0ff */
[----:B0-----:R-:W4:Y:S03]  /*42f10*/  LDL.LU R24, [R1+0x1d70] ;  /* 0x001d700001187983 */ /* 0x001f260000300800 */
[----:B------:R-:W-:Y:S02]  /*42f20*/  STL [R1+0x1dcc], R47 ;  /* 0x001dcc2f01007387 */ /* 0x000fe40000100800 */
[----:B------:R-:W-:Y:S02]  /*42f30*/  STL [R1+0x1da0], R28 ;  /* 0x001da01c01007387 */ /* 0x000fe40000100800 */
[--C-:B------:R-:W-:Y:S01]  /*42f40*/  IMAD.X R50, R50, 0x1, R0.reuse, P2 ;  /* 0x0000000132327824 */ /* 0x100fe200010e0600 */
[----:B------:R-:W-:Y:S01]  /*42f50*/  IADD3 R51, P2, R51, R60, RZ ;  /* 0x0000003c33337210 */ /* 0x000fe20007f5e0ff */
[----:B------:R-:W-:-:S05]  /*42f60*/  IMAD.X R2, R2, 0x1, R0, P3 ;  /* 0x0000000102027824 */ /* 0x000fca00018e0600 */
[----:B------:R0:W-:Y:S01]  /*42f70*/  STL [R1+0x1dbc], R2 ;  /* 0x001dbc0201007387 */ /* 0x0001e20000100800 */
[----:B------:R-:W-:Y:S01]  /*42f80*/  STL [R1+0x1dc4], R50 ;  /* 0x001dc43201007387 */ /* 0x000fe20000100800 */
[----:B------:R-:W-:Y:S02]  /*42f90*/  IADD3 R3, P3, R3, R60, RZ ;  /* 0x0000003c03037210 */ /* 0x000fe40007f7e0ff */
        /* <DEDUP_REMOVED lines=15> */
[----:B------:R-:W4:Y:S02]  /*43090*/  LDL.LU R51, [R1+0x1d38] ;  /* 0x001d380001337983 */ /* 0x000f240000300800 */
[----:B------:R-:W-:-:S05]  /*430a0*/  IMAD.X R61, R61, 0x1, R0, P4 ;  /* 0x000000013d3d7824 */ /* 0x000fca00020e0600 */
[----:B------:R0:W-:Y:S04]  /*430b0*/  STL [R1+0x1db4], R61 ;  /* 0x001db43d01007387 */ /* 0x0001e80000100800 */
[----:B0-----:R-:W4:Y:S01]  /*430c0*/  LDL.LU R61, [R1+0x1d5c] ;  /* 0x001d5c00013d7983 */ /* 0x001f220000300800 */
[----:B--2---:R-:W-:-:S05]  /*430d0*/  IADD3 R25, P4, R25, R60, RZ ;  /* 0x0000003c19197210 */ /* 0x004fca0007f9e0ff */
[----:B------:R0:W-:Y:S01]  /*430e0*/  STL [R1+0x1d88], R25 ;  /* 0x001d881901007387 */ /* 0x0001e20000100800 */
[----:B---3--:R-:W-:-:S03]  /*430f0*/  IMAD.X R20, R20, 0x1, R0, P5 ;  /* 0x0000000114147824 */ /* 0x008fc600028e0600 */
[----:B0-----:R-:W2:Y:S01]  /*43100*/  LDL.LU R25, [R1+0x1d30] ;  /* 0x001d300001197983 */ /* 0x001ea20000300800 */
[-C--:B----4-:R-:W-:Y:S01]  /*43110*/  IADD3 R44, P5, R44, R60.reuse, RZ ;  /* 0x0000003c2c2c7210 */ /* 0x090fe20007fbe0ff */
[--C-:B------:R-:W-:Y:S02]  /*43120*/  IMAD.X R45, R45, 0x1, R0.reuse, P6 ;  /* 0x000000012d2d7824 */ /* 0x100fe400030e0600 */
[----:B------:R0:W-:Y:S01]  /*43130*/  STL [R1+0x1dac], R20 ;  /* 0x001dac1401007387 */ /* 0x0001e20000100800 */
[-C--:B------:R-:W-:Y:S01]  /*43140*/  IADD3 R46, P6, R46, R60.reuse, RZ ;  /* 0x0000003c2e2e7210 */ /* 0x080fe20007fde0ff */
[--C-:B------:R-:W-:Y:S02]  /*43150*/  IMAD.X R21, R21, 0x1, R0.reuse, P1 ;  /* 0x0000000115157824 */ /* 0x100fe400008e0600 */
[----:B0-----:R-:W3:Y:S01]  /*43160*/  LDL.LU R20, [R1+0x1d54] ;  /* 0x001d540001147983 */ /* 0x001ee20000300800 */
[----:B------:R0:W-:Y:S02]  /*43170*/  STL [R1+0x1d80], R44 ;  /* 0x001d802c01007387 */ /* 0x0001e40000100800 */
[----:B------:R1:W-:Y:S01]  /*43180*/  STL [R1+0x1da4], R45 ;  /* 0x001da42d01007387 */ /* 0x0003e20000100800 */
[-C--:B------:R-:W-:Y:S01]  /*43190*/  IADD3 R24, P1, R24, R60.reuse, RZ ;  /* 0x0000003c18187210 */ /* 0x080fe20007f3e0ff */
[----:B0-----:R-:W4:Y:S01]  /*431a0*/  LDL.LU R44, [R1+0x1d28] ;  /* 0x001d2800012c7983 */ /* 0x001f220000300800 */
[----:B------:R0:W-:Y:S02]  /*431b0*/  STL [R1+0x1d78], R46 ;  /* 0x001d782e01007387 */ /* 0x0001e40000100800 */
[----:B-1----:R-:W4:Y:S02]  /*431c0*/  LDL.LU R45, [R1+0x1d4c] ;  /* 0x001d4c00012d7983 */ /* 0x002f240000300800 */
[----:B------:R1:W-:Y:S01]  /*431d0*/  STL [R1+0x1d9c], R21 ;  /* 0x001d9c1501007387 */ /* 0x0003e20000100800 */
[----:B0-----:R-:W4:Y:S01]  /*431e0*/  LDL.LU R46, [R1+0x1d20] ;  /* 0x001d2000012e7983 */ /* 0x001f220000300800 */
[----:B------:R0:W-:Y:S02]  /*431f0*/  STL [R1+0x1d70], R24 ;  /* 0x001d701801007387 */ /* 0x0001e40000100800 */
[----:B-1----:R-:W4:Y:S02]  /*43200*/  LDL.LU R21, [R1+0x1d44] ;  /* 0x001d440001157983 */ /* 0x002f240000300800 */
[--C-:B------:R-:W-:Y:S01]  /*43210*/  IMAD.X R2, R2, 0x1, R0.reuse, P2 ;  /* 0x0000000102027824 */ /* 0x100fe200010e0600 */
[----:B0-----:R-:W4:Y:S04]  /*43220*/  LDL.LU R24, [R1+0x1d18] ;  /* 0x001d180001187983 */ /* 0x001f280000300800 */
[----:B------:R0:W-:Y:S01]  /*43230*/  STL [R1+0x1d94], R2 ;  /* 0x001d940201007387 */ /* 0x0001e20000100800 */
[-C--:B------:R-:W-:Y:S01]  /*43240*/  IADD3 R52, P2, R52, R60.reuse, RZ ;  /* 0x0000003c34347210 */ /* 0x080fe20007f5e0ff */
[--C-:B------:R-:W-:Y:S01]  /*43250*/  IMAD.X R53, R53, 0x1, R0.reuse, P3 ;  /* 0x0000000135357824 */ /* 0x100fe200018e0600 */
[-C--:B------:R-:W-:Y:S01]  /*43260*/  IADD3 R54, P3, R54, R60.reuse, RZ ;  /* 0x0000003c36367210 */ /* 0x080fe20007f7e0ff */
[--C-:B------:R-:W-:Y:S01]  /*43270*/  IMAD.X R55, R55, 0x1, R0.reuse, P4 ;  /* 0x0000000137377824 */ /* 0x100fe200020e0600 */
[----:B------:R-:W-:Y:S01]  /*43280*/  IADD3 R56, P4, R56, R60, RZ ;  /* 0x0000003c38387210 */ /* 0x000fe20007f9e0ff */
[----:B0-----:R-:W4:Y:S01]  /*43290*/  LDL.LU R2, [R1+0x1d3c] ;  /* 0x001d3c0001027983 */ /* 0x001f220000300800 */
[----:B------:R-:W-:Y:S02]  /*432a0*/  STL [R1+0x1d68], R52 ;  /* 0x001d683401007387 */ /* 0x000fe40000100800 */
[----:B------:R-:W-:-:S02]  /*432b0*/  IMAD.X R57, R57, 0x1, R0, P5 ;  /* 0x0000000139397824 */ /* 0x000fc400028e0600 */
[----:B------:R-:W-:Y:S01]  /*432c0*/  STL [R1+0x1d8c], R53 ;  /* 0x001d8c3501007387 */ /* 0x000fe20000100800 */
[-C--:B------:R-:W-:Y:S01]  /*432d0*/  IADD3 R58, P5, R58, R60.reuse, RZ ;  /* 0x0000003c3a3a7210 */ /* 0x080fe20007fbe0ff */
[----:B------:R-:W-:Y:S01]  /*432e0*/  STL [R1+0x1d60], R54 ;  /* 0x001d603601007387 */ /* 0x000fe20000100800 */
[--C-:B------:R-:W-:Y:S02]  /*432f0*/  IMAD.X R59, R59, 0x1, R0.reuse, P6 ;  /* 0x000000013b3b7824 */ /* 0x100fe400030e0600 */
[--C-:B------:R-:W-:Y:S02]  /*43300*/  IMAD.X R28, R28, 0x1, R0.reuse, P1 ;  /* 0x000000011c1c7824 */ /* 0x100fe400008e0600 */
[----:B------:R-:W-:Y:S01]  /*43310*/  STL [R1+0x1d84], R55 ;  /* 0x001d843701007387 */ /* 0x000fe20000100800 */
[-C--:B------:R-:W-:Y:S01]  /*43320*/  IADD3 R3, P1, R3, R60.reuse, RZ ;  /* 0x0000003c03037210 */ /* 0x080fe20007f3e0ff */
[----:B------:R-:W-:Y:S01]  /*43330*/  STL [R1+0x1d58], R56 ;  /* 0x001d583801007387 */ /* 0x000fe20000100800 */
[----:B------:R-:W-:Y:S01]  /*43340*/  IADD3 R47, P6, R47, R60, RZ ;  /* 0x0000003c2f2f7210 */ /* 0x000fe20007fde0ff */
[----:B------:R-:W-:Y:S02]  /*43350*/  STL [R1+0x1d7c], R57 ;  /* 0x001d7c3901007387 */ /* 0x000fe40000100800 */
[----:B------:R-:W-:Y:S01]  /*43360*/  STL [R1+0x1d50], R58 ;  /* 0x001d503a01007387 */ /* 0x000fe20000100800 */
[----:B------:R-:W-:Y:S01]  /*43370*/  STL [R1+0x1d74], R59 ;  /* 0x001d743b01007387 */ /* 0x000fe20000100800 */
[----:B------:R0:W-:Y:S02]  /*43380*/  STL [R1+0x1d40], R3 ;  /* 0x001d400301007387 */ /* 0x0001e40000100800 */
[----:B------:R-:W-:Y:S02]  /*43390*/  STL [R1+0x1d48], R47 ;  /* 0x001d482f01007387 */ /* 0x000fe40000100800 */
[----:B------:R-:W-:-:S02]  /*433a0*/  IMAD.X R50, R50, 0x1, R0, P2 ;  /* 0x0000000132327824 */ /* 0x000fc400010e0600 */
[----:B------:R-:W-:Y:S01]  /*433b0*/  IMAD.X R61, R61, 0x1, R0, P3 ;  /* 0x000000013d3d7824 */ /* 0x000fe200018e0600 */
[----:B0-----:R-:W4:Y:S01]  /*433c0*/  LDL.LU R3, [R1+0x1d10] ;  /* 0x001d100001037983 */ /* 0x001f220000300800 */
[----:B------:R-:W-:Y:S03]  /*433d0*/  STL [R1+0x1d6c], R28 ;  /* 0x001d6c1c01007387 */ /* 0x000fe60000100800 */
[----:B------:R0:W-:Y:S02]  /*433e0*/  STL [R1+0x1d5c], R61 ;  /* 0x001d5c3d01007387 */ /* 0x0001e40000100800 */
[----:B------:R-:W-:Y:S01]  /*433f0*/  STL [R1+0x1d64], R50 ;  /* 0x001d643201007387 */ /* 0x000fe20000100800 */
[----:B0-----:R-:W4:Y:S01]  /*43400*/  LDL.LU R61, [R1+0x1d34] ;  /* 0x001d3400013d7983 */ /* 0x001f220000300800 */
[----:B------:R-:W-:-:S05]  /*43410*/  IADD3 R51, P2, R51, R60, RZ ;  /* 0x0000003c33337210 */ /* 0x000fca0007f5e0ff */
[----:B------:R-:W-:Y:S01]  /*43420*/  STL [R1+0x1d38], R51 ;  /* 0x001d383301007387 */ /* 0x000fe20000100800 */
[----:B--2---:R-:W-:-:S05]  /*43430*/  IADD3 R25, P3, R25, R60, RZ ;  /* 0x0000003c19197210 */ /* 0x004fca0007f7e0ff */
[----:B------:R0:W-:Y:S01]  /*43440*/  STL [R1+0x1d30], R25 ;  /* 0x001d301901007387 */ /* 0x0001e20000100800 */
[----:B---3--:R-:W-:-:S03]  /*43450*/  IMAD.X R20, R20, 0x1, R0, P4 ;  /* 0x0000000114147824 */ /* 0x008fc600020e0600 */
[----:B0-----:R-:W2:Y:S01]  /*43460*/  LDL.LU R25, [R1+0x1d08] ;  /* 0x001d080001197983 */ /* 0x001ea20000300800 */
[----:B------:R-:W3:Y:S02]  /*43470*/  LDL.LU R47, [R1+0x1d2c] ;  /* 0x001d2c00012f7983 */ /* 0x000ee40000300800 */
[----:B------:R-:W3:Y:S02]  /*43480*/  LDL.LU R28, [R1+0x1d00] ;  /* 0x001d0000011c7983 */ /* 0x000ee40000300800 */
[----:B------:R-:W3:Y:S01]  /*43490*/  LDL.LU R50, [R1+0x1d24] ;  /* 0x001d240001327983 */ /* 0x000ee20000300800 */
[----:B------:R0:W-:Y:S01]  /*434a0*/  STL [R1+0x1d54], R20 ;  /* 0x001d541401007387 */ /* 0x0001e20000100800 */
[----:B------:R-:W3:Y:S01]  /*434b0*/  LDL.LU R51, [R1+0x1cf8] ;  /* 0x001cf80001337983 */ /* 0x000ee20000300800 */
[-C--:B----4-:R-:W-:Y:S01]  /*434c0*/  IADD3 R44, P4, R44, R60.reuse, RZ ;  /* 0x0000003c2c2c7210 */ /* 0x090fe20007f9e0ff */
[--C-:B------:R-:W-:Y:S01]  /*434d0*/  IMAD.X R45, R45, 0x1, R0.reuse, P5 ;  /* 0x000000012d2d7824 */ /* 0x100fe200028e0600 */
[----:B0-----:R-:W4:Y:S03]  /*434e0*/  LDL.LU R20, [R1+0x1d1c] ;  /* 0x001d1c0001147983 */ /* 0x001f260000300800 */
[----:B------:R-:W-:Y:S01]  /*434f0*/  STL [R1+0x1d28], R44 ;  /* 0x001d282c01007387 */ /* 0x000fe20000100800 */
[----:B------:R-:W-:Y:S01]  /*43500*/  STL [R1+0x1d4c], R45 ;  /* 0x001d4c2d01007387 */ /* 0x000fe20000100800 */
[-C--:B------:R-:W-:Y:S01]  /*43510*/  IADD3 R46, P5, R46, R60.reuse, RZ ;  /* 0x0000003c2e2e7210 */ /* 0x080fe20007fbe0ff */
[----:B------:R-:W-:Y:S01]  /*43520*/  IMAD.X R21, R21, 0x1, R0, P6 ;  /* 0x0000000115157824 */ /* 0x000fe200030e0600 */
[----:B------:R-:W-:-:S05]  /*43530*/  IADD3 R24, P6, R24, R60, RZ ;  /* 0x0000003c18187210 */ /* 0x000fca0007fde0ff */
[----:B------:R0:W-:Y:S01]  /*43540*/  STL [R1+0x1d18], R24 ;  /* 0x001d181801007387 */ /* 0x0001e20000100800 */
[----:B------:R-:W-:Y:S02]  /*43550*/  STL [R1+0x1d20], R46 ;  /* 0x001d202e01007387 */ /* 0x000fe40000100800 */
[----:B------:R-:W-:Y:S01]  /*43560*/  IMAD.X R2, R2, 0x1, R0, P1 ;  /* 0x0000000102027824 */ /* 0x000fe200008e0600 */
        /* <DEDUP_REMOVED lines=16> */
[----:B------:R-:W-:-:S05]  /*43670*/  IADD3 R3, P1, R3, R60, RZ ;  /* 0x0000003c03037210 */ /* 0x000fca0007f3e0ff */
[----:B------:R0:W-:Y:S01]  /*43680*/  STL [R1+0x1d10], R3 ;  /* 0x001d100301007387 */ /* 0x0001e20000100800 */
[----:B------:R-:W-:-:S03]  /*43690*/  IMAD.X R61, R61, 0x1, R0, P2 ;  /* 0x000000013d3d7824 */ /* 0x000fc600010e0600 */
[----:B0-----:R-:W4:Y:S02]  /*436a0*/  LDL.LU R3, [R1+0x1cb8] ;  /* 0x001cb80001037983 */ /* 0x001f240000300800 */
[----:B------:R0:W-:Y:S02]  /*436b0*/  STL [R1+0x1d34], R61 ;  /* 0x001d343d01007387 */ /* 0x0001e40000100800 */
[----:B0-----:R-:W4:Y:S01]  /*436c0*/  LDL.LU R61, [R1+0x1cdc] ;  /* 0x001cdc00013d7983 */ /* 0x001f220000300800 */
[-C--:B--2---:R-:W-:Y:S01]  /*436d0*/  IADD3 R25, P2, R25, R60.reuse, RZ ;  /* 0x0000003c19197210 */ /* 0x084fe20007f5e0ff */
[--C-:B---3--:R-:W-:Y:S01]  /*436e0*/  IMAD.X R47, R47, 0x1, R0.reuse, P3 ;  /* 0x000000012f2f7824 */ /* 0x108fe200018e0600 */
[-C--:B------:R-:W-:Y:S01]  /*436f0*/  IADD3 R28, P3, R28, R60.reuse, RZ ;  /* 0x0000003c1c1c7210 */ /* 0x080fe20007f7e0ff */
[----:B------:R-:W-:Y:S02]  /*43700*/  IMAD.X R50, R50, 0x1, R0, P4 ;  /* 0x0000000132327824 */ /* 0x000fe400020e0600 */
[----:B------:R0:W-:Y:S01]  /*43710*/  STL [R1+0x1d08], R25 ;  /* 0x001d081901007387 */ /* 0x0001e20000100800 */
[----:B------:R-:W-:-:S03]  /*43720*/  IADD3 R51, P4, R51, R60, RZ ;  /* 0x0000003c33337210 */ /* 0x000fc60007f9e0ff */
[----:B0-----:R-:W2:Y:S01]  /*43730*/  LDL.LU R25, [R1+0x1cb0] ;  /* 0x001cb00001197983 */ /* 0x001ea20000300800 */
[----:B------:R0:W-:Y:S02]  /*43740*/  STL [R1+0x1d2c], R47 ;  /* 0x001d2c2f01007387 */ /* 0x0001e40000100800 */
[----:B------:R1:W-:Y:S02]  /*43750*/  STL [R1+0x1d00], R28 ;  /* 0x001d001c01007387 */ /* 0x0003e40000100800 */
[--C-:B----4-:R-:W-:Y:S01]  /*43760*/  IMAD.X R20, R20, 0x1, R0.reuse, P5 ;  /* 0x0000000114147824 */ /* 0x110fe200028e0600 */
[----:B0-----:R-:W3:Y:S01]  /*43770*/  LDL.LU R47, [R1+0x1cd4] ;  /* 0x001cd400012f7983 */ /* 0x001ee20000300800 */
[----:B------:R0:W-:Y:S02]  /*43780*/  STL [R1+0x1d24], R50 ;  /* 0x001d243201007387 */ /* 0x0001e40000100800 */
[----:B-1----:R-:W4:Y:S02]  /*43790*/  LDL.LU R28, [R1+0x1ca8] ;  /* 0x001ca800011c7983 */ /* 0x002f240000300800 */
[----:B------:R1:W-:Y:S01]  /*437a0*/  STL [R1+0x1cf8], R51 ;  /* 0x001cf83301007387 */ /* 0x0003e20000100800 */
[----:B0-----:R-:W4:Y:S01]  /*437b0*/  LDL.LU R50, [R1+0x1ccc] ;  /* 0x001ccc0001327983 */ /* 0x001f220000300800 */
[----:B------:R0:W-:Y:S02]  /*437c0*/  STL [R1+0x1d1c], R20 ;  /* 0x001d1c1401007387 */ /* 0x0001e40000100800 */
[----:B-1----:R-:W4:Y:S01]  /*437d0*/  LDL.LU R51, [R1+0x1ca0] ;  /* 0x001ca00001337983 */ /* 0x002f220000300800 */
[-C--:B------:R-:W-:Y:S01]  /*437e0*/  IADD3 R24, P5, R24, R60.reuse, RZ ;  /* 0x0000003c18187210 */ /* 0x080fe20007fbe0ff */
[----:B0-----:R-:W4:Y:S04]  /*437f0*/  LDL.LU R20, [R1+0x1cc4] ;  /* 0x001cc40001147983 */ /* 0x001f280000300800 */
[----:B------:R0:W-:Y:S02]  /*43800*/  STL [R1+0x1cf0], R24 ;  /* 0x001cf01801007387 */ /* 0x0001e40000100800 */
[--C-:B------:R-:W-:Y:S01]  /*43810*/  IMAD.X R52, R52, 0x1, R0.reuse, P6 ;  /* 0x0000000134347824 */ /* 0x100fe200030e0600 */
[-C--:B------:R-:W-:Y:S01]  /*43820*/  IADD3 R53, P6, R53, R60.reuse, RZ ;  /* 0x0000003c35357210 */ /* 0x080fe20007fde0ff */
[--C-:B------:R-:W-:Y:S01]  /*43830*/  IMAD.X R54, R54, 0x1, R0.reuse, P1 ;  /* 0x0000000136367824 */ /* 0x100fe200008e0600 */
[-C--:B------:R-:W-:Y:S01]  /*43840*/  IADD3 R55, P1, R55, R60.reuse, RZ ;  /* 0x0000003c37377210 */ /* 0x080fe20007f3e0ff */
[--C-:B------:R-:W-:Y:S01]  /*43850*/  IMAD.X R56, R56, 0x1, R0.reuse, P2 ;  /* 0x0000000138387824 */ /* 0x100fe200010e0600 */
[----:B0-----:R-:W4:Y:S01]  /*43860*/  LDL.LU R24, [R1+0x1c98] ;  /* 0x001c980001187983 */ /* 0x001f220000300800 */
[----:B------:R-:W-:Y:S01]  /*43870*/  STL [R1+0x1d14], R52 ;  /* 0x001d143401007387 */ /* 0x000fe20000100800 */
[-C--:B------:R-:W-:Y:S01]  /*43880*/  IADD3 R57, P2, R57, R60.reuse, RZ ;  /* 0x0000003c39397210 */ /* 0x080fe20007f5e0ff */
        /* <DEDUP_REMOVED lines=13> */
[-C--:B------:R-:W-:Y:S01]  /*43960*/  IADD3 R45, P4, R45, R60.reuse, RZ ;  /* 0x0000003c2d2d7210 */ /* 0x080fe20007f9e0ff */
[--C-:B------:R-:W-:Y:S01]  /*43970*/  IMAD.X R21, R21, 0x1, R0.reuse, P6 ;  /* 0x0000000115157824 */ /* 0x100fe200030e0600 */
[-C--:B------:R-:W-:Y:S02]  /*43980*/  IADD3 R46, P5, R46, R60.reuse, RZ ;  /* 0x0000003c2e2e7210 */ /* 0x080fe40007fbe0ff */
[-C--:B------:R-:W-:Y:S01]  /*43990*/  IADD3 R3, P6, R3, R60.reuse, RZ ;  /* 0x0000003c03037210 */ /* 0x080fe20007fde0ff */
[----:B0-----:R-:W4:Y:S01]  /*439a0*/  LDL.LU R2, [R1+0x1cbc] ;  /* 0x001cbc0001027983 */ /* 0x001f220000300800 */
[----:B------:R-:W-:Y:S03]  /*439b0*/  STL [R1+0x1cc8], R45 ;  /* 0x001cc82d01007387 */ /* 0x000fe60000100800 */
[----:B------:R0:W-:Y:S01]  /*439c0*/  STL [R1+0x1cb8], R3 ;  /* 0x001cb80301007387 */ /* 0x0001e20000100800 */
[----:B------:R-:W-:Y:S02]  /*439d0*/  STL [R1+0x1cc0], R46 ;  /* 0x001cc02e01007387 */ /* 0x000fe40000100800 */
[----:B------:R-:W-:Y:S01]  /*439e0*/  IMAD.X R61, R61, 0x1, R0, P1 ;  /* 0x000000013d3d7824 */ /* 0x000fe200008e0600 */
[----:B0-----:R-:W4:Y:S01]  /*439f0*/  LDL.LU R3, [R1+0x1c90] ;  /* 0x001c900001037983 */ /* 0x001f220000300800 */
[----:B------:R-:W-:Y:S03]  /*43a00*/  STL [R1+0x1ce4], R21 ;  /* 0x001ce41501007387 */ /* 0x000fe60000100800 */
[----:B------:R0:W-:Y:S02]  /*43a10*/  STL [R1+0x1cdc], R61 ;  /* 0x001cdc3d01007387 */ /* 0x0001e40000100800 */
[----:B0-----:R-:W4:Y:S01]  /*43a20*/  LDL.LU R61, [R1+0x1cb4] ;  /* 0x001cb400013d7983 */ /* 0x001f220000300800 */
[----:B------:R-:W4:Y:S02]  /*43a30*/  LDL.LU R44, [R1+0x1c88] ;  /* 0x001c8800012c7983 */ /* 0x000f240000300800 */
[----:B------:R-:W4:Y:S02]  /*43a40*/  LDL.LU R45, [R1+0x1cac] ;  /* 0x001cac00012d7983 */ /* 0x000f240000300800 */
[----:B------:R-:W4:Y:S01]  /*43a50*/  LDL.LU R46, [R1+0x1c80] ;  /* 0x001c8000012e7983 */ /* 0x000f220000300800 */
[----:B--2---:R-:W-:-:S05]  /*43a60*/  IADD3 R25, P1, R25, R60, RZ ;  /* 0x0000003c19197210 */ /* 0x004fca0007f3e0ff */
[----:B------:R0:W-:Y:S01]  /*43a70*/  STL [R1+0x1cb0], R25 ;  /* 0x001cb01901007387 */ /* 0x0001e20000100800 */
[----:B------:R-:W2:Y:S02]  /*43a80*/  LDL.LU R21, [R1+0x1ca4] ;  /* 0x001ca40001157983 */ /* 0x000ea40000300800 */
[--C-:B---3--:R-:W-:Y:S01]  /*43a90*/  IMAD.X R47, R47, 0x1, R0.reuse, P2 ;  /* 0x000000012f2f7824 */ /* 0x108fe200010e0600 */
[-C--:B----4-:R-:W-:Y:S01]  /*43aa0*/  IADD3 R28, P2, R28, R60.reuse, RZ ;  /* 0x0000003c1c1c7210 */ /* 0x090fe20007f5e0ff */
[----:B0-----:R-:W3:Y:S03]  /*43ab0*/  LDL.LU R25, [R1+0x1c78] ;  /* 0x001c780001197983 */ /* 0x001ee60000300800 */
[----:B------:R-:W-:Y:S01]  /*43ac0*/  STL [R1+0x1cd4], R47 ;  /* 0x001cd42f01007387 */ /* 0x000fe20000100800 */
[----:B------:R-:W-:Y:S01]  /*43ad0*/  STL [R1+0x1ca8], R28 ;  /* 0x001ca81c01007387 */ /* 0x000fe20000100800 */
        /* <DEDUP_REMOVED lines=25> */
[----:B------:R-:W-:-:S05]  /*43c70*/  IADD3 R3, P5, R3, R60, RZ ;  /* 0x0000003c03037210 */ /* 0x000fca0007fbe0ff */
[----:B------:R0:W-:Y:S01]  /*43c80*/  STL [R1+0x1c90], R3 ;  /* 0x001c900301007387 */ /* 0x0001e20000100800 */
[----:B------:R-:W-:-:S03]  /*43c90*/  IMAD.X R61, R61, 0x1, R0, P6 ;  /* 0x000000013d3d7824 */ /* 0x000fc600030e0600 */
[----:B0-----:R-:W4:Y:S02]  /*43ca0*/  LDL.LU R3, [R1+0x1c38] ;  /* 0x001c380001037983 */ /* 0x001f240000300800 */
[----:B------:R0:W-:Y:S02]  /*43cb0*/  STL [R1+0x1cb4], R61 ;  /* 0x001cb43d01007387 */ /* 0x0001e40000100800 */
[----:B0-----:R-:W4:Y:S01]  /*43cc0*/  LDL.LU R61, [R1+0x1c5c] ;  /* 0x001c5c00013d7983 */ /* 0x001f220000300800 */
[-C--:B------:R-:W-:Y:S01]  /*43cd0*/  IADD3 R44, P6, R44, R60.reuse, RZ ;  /* 0x0000003c2c2c7210 */ /* 0x080fe20007fde0ff */
[----:B------:R-:W-:Y:S01]  /*43ce0*/  IMAD.X R45, R45, 0x1, R0, P1 ;  /* 0x000000012d2d7824 */ /* 0x000fe200008e0600 */
[----:B------:R-:W-:-:S03]  /*43cf0*/  IADD3 R46, P1, R46, R60, RZ ;  /* 0x0000003c2e2e7210 */ /* 0x000fc60007f3e0ff */
[----:B------:R0:W-:Y:S01]  /*43d00*/  STL [R1+0x1c88], R44 ;  /* 0x001c882c01007387 */ /* 0x0001e20000100800 */
[----:B------:R1:W-:Y:S03]  /*43d10*/  STL [R1+0x1cac], R45 ;  /* 0x001cac2d01007387 */ /* 0x0003e60000100800 */
[----:B0-----:R-:W4:Y:S01]  /*43d20*/  LDL.LU R44, [R1+0x1c30] ;  /* 0x001c3000012c7983 */ /* 0x001f220000300800 */
[----:B------:R0:W-:Y:S02]  /*43d30*/  STL [R1+0x1c80], R46 ;  /* 0x001c802e01007387 */ /* 0x0001e40000100800 */
[----:B-1----:R-:W4:Y:S02]  /*43d40*/  LDL.LU R45, [R1+0x1c54] ;  /* 0x001c5400012d7983 */ /* 0x002f240000300800 */
[----:B--2---:R-:W-:-:S05]  /*43d50*/  IMAD.X R21, R21, 0x1, R0, P2 ;  /* 0x0000000115157824 */ /* 0x004fca00010e0600 */
[----:B------:R1:W-:Y:S01]  /*43d60*/  STL [R1+0x1ca4], R21 ;  /* 0x001ca41501007387 */ /* 0x0003e20000100800 */
[----:B0-----:R-:W2:Y:S01]  /*43d70*/  LDL.LU R46, [R1+0x1c28] ;  /* 0x001c2800012e7983 */ /* 0x001ea20000300800 */
[----:B---3--:R-:W-:-:S05]  /*43d80*/  IADD3 R25, P2, R25, R60, RZ ;  /* 0x0000003c19197210 */ /* 0x008fca0007f5e0ff */
[----:B------:R0:W-:Y:S01]  /*43d90*/  STL [R1+0x1c78], R25 ;  /* 0x001c781901007387 */ /* 0x0001e20000100800 */
[----:B-1----:R-:W3:Y:S03]  /*43da0*/  LDL.LU R21, [R1+0x1c4c] ;  /* 0x001c4c0001157983 */ /* 0x002ee60000300800 */
[----:B0-----:R-:W3:Y:S01]  /*43db0*/  LDL.LU R25, [R1+0x1c20] ;  /* 0x001c200001197983 */ /* 0x001ee20000300800 */
[--C-:B----4-:R-:W-:Y:S01]  /*43dc0*/  IMAD.X R20, R20, 0x1, R0.reuse, P3 ;  /* 0x0000000114147824 */ /* 0x110fe200018e0600 */
[----:B------:R-:W-:Y:S01]  /*43dd0*/  IADD3 R52, P3, R52, R60, RZ ;  /* 0x0000003c34347210 */ /* 0x000fe20007f7e0ff */
[----:B------:R-:W-:-:S03]  /*43de0*/  IMAD.X R53, R53, 0x1, R0, P4 ;  /* 0x0000000135357824 */ /* 0x000fc600020e0600 */
[----:B------:R0:W-:Y:S01]  /*43df0*/  STL [R1+0x1c9c], R20 ;  /* 0x001c9c1401007387 */ /* 0x0001e20000100800 */
[-C--:B------:R-:W-:Y:S01]  /*43e00*/  IADD3 R54, P4, R54, R60.reuse, RZ ;  /* 0x0000003c36367210 */ /* 0x080fe20007f9e0ff */
[--C-:B------:R-:W-:Y:S01]  /*43e10*/  IMAD.X R55, R55, 0x1, R0.reuse, P5 ;  /* 0x0000000137377824 */ /* 0x100fe200028e0600 */
[-C--:B------:R-:W-:Y:S01]  /*43e20*/  IADD3 R56, P5, R56, R60.reuse, RZ ;  /* 0x0000003c38387210 */ /* 0x080fe20007fbe0ff */
[--C-:B------:R-:W-:Y:S01]  /*43e30*/  IMAD.X R57, R57, 0x1, R0.reuse, P6 ;  /* 0x0000000139397824 */ /* 0x100fe200030e0600 */
[----:B0-----:R-:W4:Y:S01]  /*43e40*/  LDL.LU R20, [R1+0x1c44] ;  /* 0x001c440001147983 */ /* 0x001f220000300800 */
[----:B------:R-:W-:Y:S02]  /*43e50*/  STL [R1+0x1c70], R52 ;  /* 0x001c703401007387 */ /* 0x000fe40000100800 */
[----:B------:R-:W-:Y:S01]  /*43e60*/  STL [R1+0x1c94], R53 ;  /* 0x001c943501007387 */ /* 0x000fe20000100800 */
[----:B------:R-:W-:Y:S01]  /*43e70*/  IADD3 R58, P6, R58, R60, RZ ;  /* 0x0000003c3a3a7210 */ /* 0x000fe20007fde0ff */
[----:B------:R-:W-:Y:S01]  /*43e80*/  STL [R1+0x1c68], R54 ;  /* 0x001c683601007387 */ /* 0x000fe20000100800 */
[----:B------:R-:W-:-:S02]  /*43e90*/  IMAD.X R59, R59, 0x1, R0, P1 ;  /* 0x000000013b3b7824 */ /* 0x000fc400008e0600 */
        /* <DEDUP_REMOVED lines=16> */
[-C--:B------:R-:W-:Y:S01]  /*43fa0*/  IADD3 R51, P3, R51, R60.reuse, RZ ;  /* 0x0000003c33337210 */ /* 0x080fe20007f7e0ff */
[----:B0-----:R-:W4:Y:S01]  /*43fb0*/  LDL.LU R2, [R1+0x1c3c] ;  /* 0x001c3c0001027983 */ /* 0x001f220000300800 */
[----:B------:R-:W-:-:S03]  /*43fc0*/  IADD3 R3, P4, R3, R60, RZ ;  /* 0x0000003c03037210 */ /* 0x000fc60007f9e0ff */
[----:B------:R-:W-:Y:S02]  /*43fd0*/  STL [R1+0x1c40], R51 ;  /* 0x001c403301007387 */ /* 0x000fe40000100800 */
[----:B------:R0:W-:Y:S01]  /*43fe0*/  STL [R1+0x1c38], R3 ;  /* 0x001c380301007387 */ /* 0x0001e20000100800 */
[----:B------:R-:W-:-:S03]  /*43ff0*/  IMAD.X R61, R61, 0x1, R0, P5 ;  /* 0x000000013d3d7824 */ /* 0x000fc600028e0600 */
[----:B0-----:R-:W4:Y:S01]  /*44000*/  LDL.LU R3, [R1+0x1c10] ;  /* 0x001c100001037983 */ /* 0x001f220000300800 */
[----:B------:R-:W4:Y:S02]  /*44010*/  LDL.LU R47, [R1+0x1c34] ;  /* 0x001c3400012f7983 */ /* 0x000f240000300800 */
[----:B------:R-:W4:Y:S02]  /*44020*/  LDL.LU R28, [R1+0x1c08] ;  /* 0x001c0800011c7983 */ /* 0x000f240000300800 */
[----:B------:R-:W4:Y:S01]  /*44030*/  LDL.LU R50, [R1+0x1c2c] ;  /* 0x001c2c0001327983 */ /* 0x000f220000300800 */
[----:B------:R0:W-:Y:S01]  /*44040*/  STL [R1+0x1c5c], R61 ;  /* 0x001c5c3d01007387 */ /* 0x0001e20000100800 */
[----:B------:R-:W4:Y:S03]  /*44050*/  LDL.LU R51, [R1+0x1c00] ;  /* 0x001c000001337983 */ /* 0x000f260000300800 */
[----:B0-----:R-:W4:Y:S01]  /*44060*/  LDL.LU R61, [R1+0x1c24] ;  /* 0x001c2400013d7983 */ /* 0x001f220000300800 */
[----:B------:R-:W-:Y:S01]  /*44070*/  IADD3 R44, P5, R44, R60, RZ ;  /* 0x0000003c2c2c7210 */ /* 0x000fe20007fbe0ff */
[----:B------:R-:W-:-:S04]  /*44080*/  IMAD.X R45, R45, 0x1, R0, P6 ;  /* 0x000000012d2d7824 */ /* 0x000fc800030e0600 */
[----:B------:R-:W-:Y:S01]  /*44090*/  STL [R1+0x1c30], R44 ;  /* 0x001c302c01007387 */ /* 0x000fe20000100800 */
[----:B------:R-:W-:Y:S01]  /*440a0*/  STL [R1+0x1c54], R45 ;  /* 0x001c542d01007387 */ /* 0x000fe20000100800 */
[-C--:B--2---:R-:W-:Y:S01]  /*440b0*/  IADD3 R46, P6, R46, R60.reuse, RZ ;  /* 0x0000003c2e2e7210 */ /* 0x084fe20007fde0ff */
[----:B---3--:R-:W-:Y:S01]  /*440c0*/  IMAD.X R21, R21, 0x1, R0, P1 ;  /* 0x0000000115157824 */ /* 0x008fe200008e0600 */
[----:B------:R-:W-:-:S05]  /*440d0*/  IADD3 R25, P1, R25, R60, RZ ;  /* 0x0000003c19197210 */ /* 0x000fca0007f3e0ff */
[----:B------:R0:W-:Y:S01]  /*440e0*/  STL [R1+0x1c20], R25 ;  /* 0x001c201901007387 */ /* 0x0001e20000100800 */
[----:B------:R-:W-:Y:S03]  /*440f0*/  STL [R1+0x1c28], R46 ;  /* 0x001c282e01007387 */ /* 0x000fe60000100800 */
[----:B0-----:R-:W2:Y:S01]  /*44100*/  LDL.LU R25, [R1+0x1bf8] ;  /* 0x001bf80001197983 */ /* 0x001ea20000300800 */
[----:B------:R-:W-:Y:S02]  /*44110*/  STL [R1+0x1c4c], R21 ;  /* 0x001c4c1501007387 */ /* 0x000fe40000100800 */
[----:B------:R-:W3:Y:S02]  /*44120*/  LDL.LU R52, [R1+0x1c1c] ;  /* 0x001c1c0001347983 */ /* 0x000ee40000300800 */
[----:B------:R-:W3:Y:S01]  /*44130*/  LDL.LU R53, [R1+0x1bf0] ;  /* 0x001bf00001357983 */ /* 0x000ee20000300800 */
[----:B------:R-:W3:Y:S01]  /*44140*/  LDL.LU R54, [R1+0x1c14] ;  /* 0x001c140001367983 */ /* 0x000ee20000300800 */
[----:B----4-:R-:W-:-:S05]  /*44150*/  IMAD.X R20, R20, 0x1, R0, P2 ;  /* 0x0000000114147824 */ /* 0x010fca00010e0600 */
[----:B------:R0:W-:Y:S01]  /*44160*/  STL [R1+0x1c44], R20 ;  /* 0x001c441401007387 */ /* 0x0001e20000100800 */
[----:B------:R-:W4:Y:S02]  /*44170*/  LDL.LU R55, [R1+0x1be8] ;  /* 0x001be80001377983 */ /* 0x000f240000300800 */
[----:B------:R-:W4:Y:S02]  /*44180*/  LDL.LU R56, [R1+0x1c0c] ;  /* 0x001c0c0001387983 */ /* 0x000f240000300800 */
[----:B------:R-:W4:Y:S01]  /*44190*/  LDL.LU R57, [R1+0x1be0] ;  /* 0x001be00001397983 */ /* 0x000f220000300800 */
[----:B------:R-:W4:Y:S01]  /*441a0*/  LDL.LU R58, [R1+0x1c04] ;  /* 0x001c0400013a7983 */ /* 0x000f220000300800 */
[----:B------:R-:W4:Y:S02]  /*441b0*/  LDL.LU R59, [R1+0x1bd8] ;  /* 0x001bd800013b7983 */ /* 0x000f240000300800 */
[----:B------:R-:W4:Y:S02]  /*441c0*/  LDL.LU R44, [R1+0x1bfc] ;  /* 0x001bfc00012c7983 */ /* 0x000f240000300800 */
[----:B------:R-:W4:Y:S01]  /*441d0*/  LDL.LU R45, [R1+0x1bd0] ;  /* 0x001bd000012d7983 */ /* 0x000f220000300800 */
[----:B0-----:R-:W4:Y:S01]  /*441e0*/  LDL.LU R20, [R1+0x1bf4] ;  /* 0x001bf40001147983 */ /* 0x001f220000300800 */
        /* <DEDUP_REMOVED lines=8> */
[-C--:B------:R-:W-:Y:S01]  /*44270*/  IADD3 R3, P3, R3, R60.reuse, RZ ;  /* 0x0000003c03037210 */ /* 0x080fe20007f7e0ff */
[--C-:B------:R-:W-:Y:S01]  /*44280*/  IMAD.X R47, R47, 0x1, R0.reuse, P4 ;  /* 0x000000012f2f7824 */ /* 0x100fe200020e0600 */
[-C--:B------:R-:W-:Y:S01]  /*44290*/  IADD3 R28, P4, R28, R60.reuse, RZ ;  /* 0x0000003c1c1c7210 */ /* 0x080fe20007f9e0ff */
[----:B------:R-:W-:Y:S02]  /*442a0*/  IMAD.X R50, R50, 0x1, R0, P5 ;  /* 0x0000000132327824 */ /* 0x000fe400028e0600 */
[----:B------:R0:W-:Y:S01]  /*442b0*/  STL [R1+0x1c10], R3 ;  /* 0x001c100301007387 */ /* 0x0001e20000100800 */
[----:B------:R-:W-:-:S03]  /*442c0*/  IADD3 R51, P5, R51, R60, RZ ;  /* 0x0000003c33337210 */ /* 0x000fc60007fbe0ff */
        /* <DEDUP_REMOVED lines=8> */
[----:B0-----:R-:W4:Y:S01]  /*44350*/  LDL.LU R50, [R1+0x1bd4] ;  /* 0x001bd40001327983 */ /* 0x001f220000300800 */
[----:B------:R0:W-:Y:S02]  /*44360*/  STL [R1+0x1c24], R61 ;  /* 0x001c243d01007387 */ /* 0x0001e40000100800 */
[----:B-1----:R-:W4:Y:S01]  /*44370*/  LDL.LU R51, [R1+0x1ba8] ;  /* 0x001ba80001337983 */ /* 0x002f220000300800 */
[----:B0-----:R-:W4:Y:S01]  /*44380*/  LDL.LU R61, [R1+0x1bcc] ;  /* 0x001bcc00013d7983 */ /* 0x001f220000300800 */
[-C--:B--2---:R-:W-:Y:S01]  /*44390*/  IADD3 R25, P6, R25, R60.reuse, RZ ;  /* 0x0000003c19197210 */ /* 0x084fe20007fde0ff */
[----:B---3--:R-:W-:Y:S01]  /*443a0*/  IMAD.X R52, R52, 0x1, R0, P1 ;  /* 0x0000000134347824 */ /* 0x008fe200008e0600 */
[----:B------:R-:W-:-:S03]  /*443b0*/  IADD3 R53, P1, R53, R60, RZ ;  /* 0x0000003c35357210 */ /* 0x000fc60007f3e0ff */
[----:B------:R0:W-:Y:S01]  /*443c0*/  STL [R1+0x1bf8], R25 ;  /* 0x001bf81901007387 */ /* 0x0001e20000100800 */
[----:B------:R-:W-:-:S03]  /*443d0*/  IMAD.X R54, R54, 0x1, R0, P2 ;  /* 0x0000000136367824 */ /* 0x000fc600010e0600 */
[----:B0-----:R-:W2:Y:S01]  /*443e0*/  LDL.LU R25, [R1+0x1ba0] ;  /* 0x001ba00001197983 */ /* 0x001ea20000300800 */
[----:B------:R-:W-:Y:S02]  /*443f0*/  STL [R1+0x1c1c], R52 ;  /* 0x001c1c3401007387 */ /* 0x000fe40000100800 */
[----:B------:R-:W-:Y:S02]  /*44400*/  STL [R1+0x1bf0], R53 ;  /* 0x001bf03501007387 */ /* 0x000fe40000100800 */
[----:B------:R-:W-:Y:S01]  /*44410*/  STL [R1+0x1c14], R54 ;  /* 0x001c143601007387 */ /* 0x000fe20000100800 */
[-C--:B----4-:R-:W-:Y:S01]  /*44420*/  IADD3 R55, P2, R55, R60.reuse, RZ ;  /* 0x0000003c37377210 */ /* 0x090fe20007f5e0ff */
[--C-:B------:R-:W-:Y:S01]  /*44430*/  IMAD.X R56, R56, 0x1, R0.reuse, P3 ;  /* 0x0000000138387824 */ /* 0x100fe200018e0600 */
[-C--:B------:R-:W-:Y:S01]  /*44440*/  IADD3 R57, P3, R57, R60.reuse, RZ ;  /* 0x0000003c39397210 */ /* 0x080fe20007f7e0ff */
[--C-:B------:R-:W-:Y:S01]  /*44450*/  IMAD.X R58, R58, 0x1, R0.reuse, P4 ;  /* 0x000000013a3a7824 */ /* 0x100fe200020e0600 */
[----:B------:R-:W-:Y:S01]  /*44460*/  IADD3 R59, P4, R59, R60, RZ ;  /* 0x0000003c3b3b7210 */ /* 0x000fe20007f9e0ff */
[----:B------:R-:W-:Y:S01]  /*44470*/  STL [R1+0x1be8], R55 ;  /* 0x001be83701007387 */ /* 0x000fe20000100800 */
[----:B------:R-:W-:Y:S02]  /*44480*/  STL [R1+0x1c0c], R56 ;  /* 0x001c0c3801007387 */ /* 0x000fe40000100800 */
[----:B------:R-:W-:-:S02]  /*44490*/  IMAD.X R44, R44, 0x1, R0, P5 ;  /* 0x000000012c2c7824 */ /* 0x000fc400028e0600 */
[--C-:B------:R-:W-:Y:S01]  /*444a0*/  IMAD.X R20, R20, 0x1, R0.reuse, P6 ;  /* 0x0000000114147824 */ /* 0x100fe200030e0600 */
[----:B------:R-:W-:Y:S01]  /*444b0*/  STL [R1+0x1be0], R57 ;  /* 0x001be03901007387 */ /* 0x000fe20000100800 */
[----:B------:R-:W-:Y:S02]  /*444c0*/  STL [R1+0x1c04], R58 ;  /* 0x001c043a01007387 */ /* 0x000fe40000100800 */
[----:B------:R-:W-:Y:S01]  /*444d0*/  STL [R1+0x1bd8], R59 ;  /* 0x001bd83b01007387 */ /* 0x000fe20000100800 */
[----:B------:R0:W-:Y:S01]  /*444e0*/  STL [R1+0x1bf4], R20 ;  /* 0x001bf41401007387 */ /* 0x0001e20000100800 */
[----:B------:R-:W-:Y:S01]  /*444f0*/  STL [R1+0x1bfc], R44 ;  /* 0x001bfc2c01007387 */ /* 0x000fe20000100800 */
[-C--:B------:R-:W-:Y:S01]  /*44500*/  IADD3 R45, P5, R45, R60.reuse, RZ ;  /* 0x0000003c2d2d7210 */ /* 0x080fe20007fbe0ff */
[----:B------:R-:W-:Y:S01]  /*44510*/  IMAD.X R21, R21, 0x1, R0, P1 ;  /* 0x0000000115157824 */ /* 0x000fe200008e0600 */
[-C--:B------:R-:W-:Y:S01]  /*44520*/  IADD3 R46, P6, R46, R60.reuse, RZ ;  /* 0x0000003c2e2e7210 */ /* 0x080fe20007fde0ff */
[----:B0-----:R-:W3:Y:S02]  /*44530*/  LDL.LU R20, [R1+0x1bc4] ;  /* 0x001bc40001147983 */ /* 0x001ee40000300800 */
[----:B------:R-:W-:Y:S01]  /*44540*/  STL [R1+0x1bd0], R45 ;  /* 0x001bd02d01007387 */ /* 0x000fe20000100800 */
[----:B------:R-:W-:-:S05]  /*44550*/  IADD3 R24, P1, R24, R60, RZ ;  /* 0x0000003c18187210 */ /* 0x000fca0007f3e0ff */
[----:B------:R0:W-:Y:S01]  /*44560*/  STL [R1+0x1bc0], R24 ;  /* 0x001bc01801007387 */ /* 0x0001e20000100800 */
[----:B------:R-:W-:Y:S02]  /*44570*/  STL [R1+0x1bc8], R46 ;  /* 0x001bc82e01007387 */ /* 0x000fe40000100800 */
[--C-:B------:R-:W-:Y:S01]  /*44580*/  IMAD.X R2, R2, 0x1, R0.reuse, P2 ;  /* 0x0000000102027824 */ /* 0x100fe200010e0600 */
[----:B0-----:R-:W4:Y:S01]  /*44590*/  LDL.LU R24, [R1+0x1b98] ;  /* 0x001b980001187983 */ /* 0x001f220000300800 */
[----:B------:R-:W-:Y:S03]  /*445a0*/  STL [R1+0x1bec], R21 ;  /* 0x001bec1501007387 */ /* 0x000fe60000100800 */
[----:B------:R0:W-:Y:S02]  /*445b0*/  STL [R1+0x1be4], R2 ;  /* 0x001be40201007387 */ /* 0x0001e40000100800 */
[----:B0-----:R-:W4:Y:S01]  /*445c0*/  LDL.LU R2, [R1+0x1bbc] ;  /* 0x001bbc0001027983 */ /* 0x001f220000300800 */
[-C--:B------:R-:W-:Y:S01]  /*445d0*/  IADD3 R3, P2, R3, R60.reuse, RZ ;  /* 0x0000003c03037210 */ /* 0x080fe20007f5e0ff */
[----:B------:R-:W4:Y:S02]  /*445e0*/  LDL.LU R44, [R1+0x1b90] ;  /* 0x001b9000012c7983 */ /* 0x000f240000300800 */
[----:B------:R-:W4:Y:S01]  /*445f0*/  LDL.LU R45, [R1+0x1bb4] ;  /* 0x001bb400012d7983 */ /* 0x000f220000300800 */
[----:B------:R-:W4:Y:S01]  /*44600*/  LDL.LU R46, [R1+0x1b88] ;  /* 0x001b8800012e7983 */ /* 0x000f220000300800 */
[----:B------:R0:W-:Y:S02]  /*44610*/  STL [R1+0x1bb8], R3 ;  /* 0x001bb80301007387 */ /* 0x0001e40000100800 */
[----:B------:R-:W4:Y:S02]  /*44620*/  LDL.LU R21, [R1+0x1bac] ;  /* 0x001bac0001157983 */ /* 0x000f240000300800 */
[--C-:B------:R-:W-:Y:S01]  /*44630*/  IMAD.X R47, R47, 0x1, R0.reuse, P3 ;  /* 0x000000012f2f7824 */ /* 0x100fe200018e0600 */
[----:B------:R-:W-:Y:S01]  /*44640*/  IADD3 R28, P3, R28, R60, RZ ;  /* 0x0000003c1c1c7210 */ /* 0x000fe20007f7e0ff */
[----:B0-----:R-:W4:Y:S03]  /*44650*/  LDL.LU R3, [R1+0x1b80] ;  /* 0x001b800001037983 */ /* 0x001f260000300800 */
[----:B------:R-:W-:Y:S01]  /*44660*/  STL [R1+0x1bdc], R47 ;  /* 0x001bdc2f01007387 */ /* 0x000fe20000100800 */
[----:B------:R-:W-:Y:S01]  /*44670*/  STL [R1+0x1bb0], R28 ;  /* 0x001bb01c01007387 */ /* 0x000fe20000100800 */
[----:B------:R-:W-:-:S02]  /*44680*/  IMAD.X R50, R50, 0x1, R0, P4 ;  /* 0x0000000132327824 */ /* 0x000fc400020e0600 */
[----:B------:R-:W-:-:S05]  /*44690*/  IMAD.X R61, R61, 0x1, R0, P5 ;  /* 0x000000013d3d7824 */ /* 0x000fca00028e0600 */
[----:B------:R0:W-:Y:S01]  /*446a0*/  STL [R1+0x1bcc], R61 ;  /* 0x001bcc3d01007387 */ /* 0x0001e20000100800 */
[----:B------:R-:W-:Y:S03]  /*446b0*/  STL [R1+0x1bd4], R50 ;  /* 0x001bd43201007387 */ /* 0x000fe60000100800 */
[----:B0-----:R-:W4:Y:S01]  /*446c0*/  LDL.LU R61, [R1+0x1ba4] ;  /* 0x001ba400013d7983 */ /* 0x001f220000300800 */
[----:B------:R-:W-:-:S05]  /*446d0*/  IADD3 R51, P4, R51, R60, RZ ;  /* 0x0000003c33337210 */ /* 0x000fca0007f9e0ff */
[----:B------:R-:W-:Y:S01]  /*446e0*/  STL [R1+0x1ba8], R51 ;  /* 0x001ba83301007387 */ /* 0x000fe20000100800 */
[----:B------:R-:W4:Y:S02]  /*446f0*/  LDL.LU R52, [R1+0x1b78] ;  /* 0x001b780001347983 */ /* 0x000f240000300800 */
[----:B------:R-:W4:Y:S02]  /*44700*/  LDL.LU R53, [R1+0x1b9c] ;  /* 0x001b9c0001357983 */ /* 0x000f240000300800 */
[----:B------:R-:W4:Y:S01]  /*44710*/  LDL.LU R54, [R1+0x1b70] ;  /* 0x001b700001367983 */ /* 0x000f220000300800 */
[----:B--2---:R-:W-:-:S05]  /*44720*/  IADD3 R25, P5, R25, R60, RZ ;  /* 0x0000003c19197210 */ /* 0x004fca0007fbe0ff */
[----:B------:R0:W-:Y:S01]  /*44730*/  STL [R1+0x1ba0], R25 ;  /* 0x001ba01901007387 */ /* 0x0001e20000100800 */
[----:B------:R-:W2:Y:S02]  /*44740*/  LDL.LU R55, [R1+0x1b94] ;  /* 0x001b940001377983 */ /* 0x000ea40000300800 */
[----:B------:R-:W2:Y:S02]  /*44750*/  LDL.LU R56, [R1+0x1b68] ;  /* 0x001b680001387983 */ /* 0x000ea40000300800 */
[----:B------:R-:W2:Y:S01]  /*44760*/  LDL.LU R57, [R1+0x1b8c] ;  /* 0x001b8c0001397983 */ /* 0x000ea20000300800 */
[----:B------:R-:W2:Y:S01]  /*44770*/  LDL.LU R58, [R1+0x1b60] ;  /* 0x001b6000013a7983 */ /* 0x000ea20000300800 */
[----:B------:R-:W2:Y:S02]  /*44780*/  LDL.LU R59, [R1+0x1b84] ;  /* 0x001b8400013b7983 */ /* 0x000ea40000300800 */
[----:B------:R-:W2:Y:S02]  /*44790*/  LDL.LU R47, [R1+0x1b58] ;  /* 0x001b5800012f7983 */ /* 0x000ea40000300800 */
[----:B------:R-:W2:Y:S01]  /*447a0*/  LDL.LU R28, [R1+0x1b7c] ;  /* 0x001b7c00011c7983 */ /* 0x000ea20000300800 */
[----:B0-----:R-:W2:Y:S01]  /*447b0*/  LDL.LU R25, [R1+0x1b50] ;  /* 0x001b500001197983 */ /* 0x001ea20000300800 */
[----:B------:R-:W2:Y:S02]  /*447c0*/  LDL.LU R50, [R1+0x1b74] ;  /* 0x001b740001327983 */ /* 0x000ea40000300800 */
[----:B------:R-:W2:Y:S02]  /*447d0*/  LDL.LU R51, [R1+0x1b48] ;  /* 0x001b480001337983 */ /* 0x000ea40000300800 */
[----:B---3--:R-:W-:-:S05]  /*447e0*/  IMAD.X R20, R20, 0x1, R0, P6 ;  /* 0x0000000114147824 */ /* 0x008fca00030e0600 */
[----:B------:R0:W-:Y:S04]  /*447f0*/  STL [R1+0x1bc4], R20 ;  /* 0x001bc41401007387 */ /* 0x0001e80000100800 */
[----:B0-----:R-:W3:Y:S01]  /*44800*/  LDL.LU R20, [R1+0x1b6c] ;  /* 0x001b6c0001147983 */ /* 0x001ee20000300800 */
[----:B----4-:R-:W-:-:S05]  /*44810*/  IADD3 R24, P6, R24, R60, RZ ;  /* 0x0000003c18187210 */ /* 0x010fca0007fde0ff */
[----:B------:R0:W-:Y:S01]  /*44820*/  STL [R1+0x1b98], R24 ;  /* 0x001b981801007387 */ /* 0x0001e20000100800 */
[----:B------:R-:W-:-:S03]  /*44830*/  IMAD.X R2, R2, 0x1, R0, P1 ;  /* 0x0000000102027824 */ /* 0x000fc600008e0600 */
[----:B0-----:R-:W4:Y:S01]  /*44840*/  LDL.LU R24, [R1+0x1b40] ;  /* 0x001b400001187983 */ /* 0x001f220000300800 */
[-C--:B------:R-:W-:Y:S01]  /*44850*/  IADD3 R44, P1, R44, R60.reuse, RZ ;  /* 0x0000003c2c2c7210 */ /* 0x080fe20007f3e0ff */
[--C-:B------:R-:W-:Y:S02]  /*44860*/  IMAD.X R45, R45, 0x1, R0.reuse, P2 ;  /* 0x000000012d2d7824 */ /* 0x100fe400010e0600 */
[----:B------:R0:W-:Y:S01]  /*44870*/  STL [R1+0x1bbc], R2 ;  /* 0x001bbc0201007387 */ /* 0x0001e20000100800 */
[-C--:B------:R-:W-:Y:S01]  /*44880*/  IADD3 R46, P2, R46, R60.reuse, RZ ;  /* 0x0000003c2e2e7210 */ /* 0x080fe20007f5e0ff */
[--C-:B------:R-:W-:Y:S01]  /*44890*/  IMAD.X R21, R21, 0x1, R0.reuse, P3 ;  /* 0x0000000115157824 */ /* 0x100fe200018e0600 */
[----:B0-----:R-:W4:Y:S01]  /*448a0*/  LDL.LU R2, [R1+0x1b64] ;  /* 0x001b640001027983 */ /* 0x001f220000300800 */
[----:B------:R0:W-:Y:S02]  /*448b0*/  STL [R1+0x1b90], R44 ;  /* 0x001b902c01007387 */ /* 0x0001e40000100800 */
[----:B------:R1:W-:Y:S01]  /*448c0*/  STL [R1+0x1bb4], R45 ;  /* 0x001bb42d01007387 */ /* 0x0003e20000100800 */
[----:B------:R-:W-:Y:S01]  /*448d0*/  IADD3 R3, P3, R3, R60, RZ ;  /* 0x0000003c03037210 */ /* 0x000fe20007f7e0ff */
        /* <DEDUP_REMOVED lines=8> */
[----:B------:R-:W-:-:S05]  /*44960*/  IMAD.X R61, R61, 0x1, R0, P4 ;  /* 0x000000013d3d7824 */ /* 0x000fca00020e0600 */
[----:B------:R0:W-:Y:S04]  /*44970*/  STL [R1+0x1ba4], R61 ;  /* 0x001ba43d01007387 */ /* 0x0001e80000100800 */
[----:B0-----:R-:W4:Y:S01]  /*44980*/  LDL.LU R61, [R1+0x1b4c] ;  /* 0x001b4c00013d7983 */ /* 0x001f220000300800 */
[-C--:B------:R-:W-:Y:S01]  /*44990*/  IADD3 R52, P4, R52, R60.reuse, RZ ;  /* 0x0000003c34347210 */ /* 0x080fe20007f9e0ff */
[----:B------:R-:W-:Y:S01]  /*449a0*/  IMAD.X R53, R53, 0x1, R0, P5 ;  /* 0x0000000135357824 */ /* 0x000fe200028e0600 */
[----:B------:R-:W-:-:S03]  /*449b0*/  IADD3 R54, P5, R54, R60, RZ ;  /* 0x0000003c36367210 */ /* 0x000fc60007fbe0ff */
[----:B------:R-:W-:Y:S01]  /*449c0*/  STL [R1+0x1b78], R52 ;  /* 0x001b783401007387 */ /* 0x000fe20000100800 */
[----:B------:R-:W-:Y:S02]  /*449d0*/  STL [R1+0x1b9c], R53 ;  /* 0x001b9c3501007387 */ /* 0x000fe40000100800 */
[----:B------:R-:W-:Y:S02]  /*449e0*/  STL [R1+0x1b70], R54 ;  /* 0x001b703601007387 */ /* 0x000fe40000100800 */
[--C-:B--2---:R-:W-:Y:S01]  /*449f0*/  IMAD.X R55, R55, 0x1, R0.reuse, P6 ;  /* 0x0000000137377824 */ /* 0x104fe200030e0600 */
[-C--:B------:R-:W-:Y:S01]  /*44a00*/  IADD3 R56, P6, R56, R60.reuse, RZ ;  /* 0x0000003c38387210 */ /* 0x080fe20007fde0ff */
[--C-:B------:R-:W-:Y:S01]  /*44a10*/  IMAD.X R57, R57, 0x1, R0.reuse, P1 ;  /* 0x0000000139397824 */ /* 0x100fe200008e0600 */
[----:B------:R-:W-:Y:S01]  /*44a20*/  IADD3 R58, P1, R58, R60, RZ ;  /* 0x0000003c3a3a7210 */ /* 0x000fe20007f3e0ff */
[--C-:B------:R-:W-:Y:S01]  /*44a30*/  IMAD.X R59, R59, 0x1, R0.reuse, P2 ;  /* 0x000000013b3b7824 */ /* 0x100fe200010e0600 */
[----:B------:R-:W-:Y:S01]  /*44a40*/  STL [R1+0x1b94], R55 ;  /* 0x001b943701007387 */ /* 0x000fe20000100800 */
[----:B------:R-:W-:-:S02]  /*44a50*/  IMAD.X R28, R28, 0x1, R0, P3 ;  /* 0x000000011c1c7824 */ /* 0x000fc400018e0600 */
[----:B------:R-:W-:Y:S01]  /*44a60*/  STL [R1+0x1b68], R56 ;  /* 0x001b683801007387 */ /* 0x000fe20000100800 */
[-C--:B------:R-:W-:Y:S02]  /*44a70*/  IADD3 R47, P2, R47, R60.reuse, RZ ;  /* 0x0000003c2f2f7210 */ /* 0x080fe40007f5e0ff */
[-C--:B------:R-:W-:Y:S01]  /*44a80*/  IADD3 R25, P3, R25, R60.reuse, RZ ;  /* 0x0000003c19197210 */ /* 0x080fe20007f7e0ff */
[----:B------:R-:W-:Y:S01]  /*44a90*/  STL [R1+0x1b8c], R57 ;  /* 0x001b8c3901007387 */ /* 0x000fe20000100800 */
[----:B------:R-:W-:Y:S02]  /*44aa0*/  STL [R1+0x1b60], R58 ;  /* 0x001b603a01007387 */ /* 0x000fe40000100800 */
[----:B------:R-:W-:Y:S01]  /*44ab0*/  STL [R1+0x1b84], R59 ;  /* 0x001b843b01007387 */ /* 0x000fe20000100800 */
[----:B------:R0:W-:Y:S01]  /*44ac0*/  STL [R1+0x1b50], R25 ;  /* 0x001b501901007387 */ /* 0x0001e20000100800 */
[----:B------:R-:W-:Y:S02]  /*44ad0*/  STL [R1+0x1b58], R47 ;  /* 0x001b582f01007387 */ /* 0x000fe40000100800 */
[--C-:B------:R-:W-:Y:S01]  /*44ae0*/  IMAD.X R50, R50, 0x1, R0.reuse, P4 ;  /* 0x0000000132327824 */ /* 0x100fe200020e0600 */
[----:B------:R-:W-:Y:S01]  /*44af0*/  IADD3 R51, P4, R51, R60, RZ ;  /* 0x0000003c33337210 */ /* 0x000fe20007f9e0ff */
[----:B0-----:R-:W2:Y:S01]  /*44b00*/  LDL.LU R25, [R1+0x1b20] ;  /* 0x001b200001197983 */ /* 0x001ea20000300800 */
[----:B------:R-:W-:Y:S02]  /*44b10*/  STL [R1+0x1b7c], R28 ;  /* 0x001b7c1c01007387 */ /* 0x000fe40000100800 */
[----:B---3--:R-:W-:-:S05]  /*44b20*/  IMAD.X R20, R20, 0x1, R0, P5 ;  /* 0x0000000114147824 */ /* 0x008fca00028e0600 */
[----:B------:R0:W-:Y:S01]  /*44b30*/  STL [R1+0x1b6c], R20 ;  /* 0x001b6c1401007387 */ /* 0x0001e20000100800 */
[----:B------:R-:W-:Y:S03]  /*44b40*/  STL [R1+0x1b74], R50 ;  /* 0x001b743201007387 */ /* 0x000fe60000100800 */
[----:B0-----:R-:W3:Y:S01]  /*44b50*/  LDL.LU R20, [R1+0x1b44] ;  /* 0x001b440001147983 */ /* 0x001ee20000300800 */
[----:B------:R-:W-:Y:S01]  /*44b60*/  STL [R1+0x1b48], R51 ;  /* 0x001b483301007387 */ /* 0x000fe20000100800 */
[----:B----4-:R-:W-:-:S05]  /*44b70*/  IADD3 R24, P5, R24, R60, RZ ;  /* 0x0000003c18187210 */ /* 0x010fca0007fbe0ff */
[----:B------:R0:W-:Y:S01]  /*44b80*/  STL [R1+0x1b40], R24 ;  /* 0x001b401801007387 */ /* 0x0001e20000100800 */
[----:B------:R-:W-:-:S03]  /*44b90*/  IMAD.X R2, R2, 0x1, R0, P6 ;  /* 0x0000000102027824 */ /* 0x000fc600030e0600 */
[----:B0-----:R-:W4:Y:S01]  /*44ba0*/  LDL.LU R24, [R1+0x1b18] ;  /* 0x001b180001187983 */ /* 0x001f220000300800 */
[----:B------:R-:W4:Y:S02]  /*44bb0*/  LDL.LU R47, [R1+0x1b3c] ;  /* 0x001b3c00012f7983 */ /* 0x000f240000300800 */
[----:B------:R-:W4:Y:S02]  /*44bc0*/  LDL.LU R28, [R1+0x1b10] ;  /* 0x001b1000011c7983 */ /* 0x000f240000300800 */
[----:B------:R-:W4:Y:S01]  /*44bd0*/  LDL.LU R50, [R1+0x1b34] ;  /* 0x001b340001327983 */ /* 0x000f220000300800 */
[----:B------:R0:W-:Y:S01]  /*44be0*/  STL [R1+0x1b64], R2 ;  /* 0x001b640201007387 */ /* 0x0001e20000100800 */
[----:B------:R-:W4:Y:S01]  /*44bf0*/  LDL.LU R51, [R1+0x1b08] ;  /* 0x001b080001337983 */ /* 0x000f220000300800 */
[-C--:B------:R-:W-:Y:S01]  /*44c00*/  IADD3 R44, P6, R44, R60.reuse, RZ ;  /* 0x0000003c2c2c7210 */ /* 0x080fe20007fde0ff */
[--C-:B------:R-:W-:Y:S01]  /*44c10*/  IMAD.X R45, R45, 0x1, R0.reuse, P1 ;  /* 0x000000012d2d7824 */ /* 0x100fe200008e0600 */
[----:B0-----:R-:W4:Y:S03]  /*44c20*/  LDL.LU R2, [R1+0x1b2c] ;  /* 0x001b2c0001027983 */ /* 0x001f260000300800 */
[----:B------:R-:W-:Y:S02]  /*44c30*/  STL [R1+0x1b38], R44 ;  /* 0x001b382c01007387 */ /* 0x000fe40000100800 */
[----:B------:R-:W-:Y:S01]  /*44c40*/  STL [R1+0x1b5c], R45 ;  /* 0x001b5c2d01007387 */ /* 0x000fe20000100800 */
[-C--:B------:R-:W-:Y:S01]  /*44c50*/  IADD3 R46, P1, R46, R60.reuse, RZ ;  /* 0x0000003c2e2e7210 */ /* 0x080fe20007f3e0ff */
[----:B------:R-:W-:Y:S01]  /*44c60*/  IMAD.X R21, R21, 0x1, R0, P2 ;  /* 0x0000000115157824 */ /* 0x000fe200010e0600 */
[----:B------:R-:W-:-:S05]  /*44c70*/  IADD3 R3, P2, R3, R60, RZ ;  /* 0x0000003c03037210 */ /* 0x000fca0007f5e0ff */
[----:B------:R0:W-:Y:S01]  /*44c80*/  STL [R1+0x1b28], R3 ;  /* 0x001b280301007387 */ /* 0x0001e20000100800 */
[----:B------:R-:W-:Y:S03]  /*44c90*/  STL [R1+0x1b30], R46 ;  /* 0x001b302e01007387 */ /* 0x000fe60000100800 */
[----:B0-----:R-:W4:Y:S01]  /*44ca0*/  LDL.LU R3, [R1+0x1b00] ;  /* 0x001b000001037983 */ /* 0x001f220000300800 */
[----:B------:R-:W-:Y:S02]  /*44cb0*/  IMAD.X R61, R61, 0x1, R0, P3 ;  /* 0x000000013d3d7824 */ /* 0x000fe400018e0600 */
[----:B------:R-:W-:Y:S02]  /*44cc0*/  STL [R1+0x1b54], R21 ;  /* 0x001b541501007387 */ /* 0x000fe40000100800 */
[----:B------:R-:W4:Y:S01]  /*44cd0*/  LDL.LU R52, [R1+0x1b24] ;  /* 0x001b240001347983 */ /* 0x000f220000300800 */
[----:B------:R-:W4:Y:S01]  /*44ce0*/  LDL.LU R53, [R1+0x1af8] ;  /* 0x001af80001357983 */ /* 0x000f220000300800 */
[----:B------:R-:W4:Y:S02]  /*44cf0*/  LDL.LU R54, [R1+0x1b1c] ;  /* 0x001b1c0001367983 */ /* 0x000f240000300800 */
[----:B------:R0:W-:Y:S02]  /*44d00*/  STL [R1+0x1b4c], R61 ;  /* 0x001b4c3d01007387 */ /* 0x0001e40000100800 */
[----:B------:R-:W4:Y:S01]  /*44d10*/  LDL.LU R55, [R1+0x1af0] ;  /* 0x001af00001377983 */ /* 0x000f220000300800 */
[----:B------:R-:W4:Y:S01]  /*44d20*/  LDL.LU R56, [R1+0x1b14] ;  /* 0x001b140001387983 */ /* 0x000f220000300800 */
[----:B------:R-:W4:Y:S02]  /*44d30*/  LDL.LU R57, [R1+0x1ae8] ;  /* 0x001ae80001397983 */ /* 0x000f240000300800 */
[----:B------:R-:W4:Y:S02]  /*44d40*/  LDL.LU R58, [R1+0x1b0c] ;  /* 0x001b0c00013a7983 */ /* 0x000f240000300800 */
[----:B------:R-:W4:Y:S01]  /*44d50*/  LDL.LU R59, [R1+0x1ae0] ;  /* 0x001ae000013b7983 */ /* 0x000f220000300800 */
[----:B------:R-:W4:Y:S01]  /*44d60*/  LDL.LU R44, [R1+0x1b04] ;  /* 0x001b0400012c7983 */ /* 0x000f220000300800 */
[----:B------:R-:W4:Y:S03]  /*44d70*/  LDL.LU R45, [R1+0x1ad8] ;  /* 0x001ad800012d7983 */ /* 0x000f260000300800 */
[----:B0-----:R-:W4:Y:S01]  /*44d80*/  LDL.LU R61, [R1+0x1afc] ;  /* 0x001afc00013d7983 */ /* 0x001f220000300800 */
[----:B------:R-:W4:Y:S02]  /*44d90*/  LDL.LU R46, [R1+0x1ad0] ;  /* 0x001ad000012e7983 */ /* 0x000f240000300800 */
[----:B------:R-:W4:Y:S01]  /*44da0*/  LDL.LU R21, [R1+0x1af4] ;  /* 0x001af40001157983 */ /* 0x000f220000300800 */
[----:B--2---:R-:W-:-:S05]  /*44db0*/  IADD3 R25, P3, R25, R60, RZ ;  /* 0x0000003c19197210 */ /* 0x004fca0007f7e0ff */
[----:B------:R0:W-:Y:S04]  /*44dc0*/  STL [R1+0x1b20], R25 ;  /* 0x001b201901007387 */ /* 0x0001e80000100800 */
[----:B0-----:R-:W2:Y:S01]  /*44dd0*/  LDL.LU R25, [R1+0x1ac8] ;  /* 0x001ac80001197983 */ /* 0x001ea20000300800 */
[----:B---3--:R-:W-:-:S05]  /*44de0*/  IMAD.X R20, R20, 0x1, R0, P4 ;  /* 0x0000000114147824 */ /* 0x008fca00020e0600 */
[----:B------:R0:W-:Y:S04]  /*44df0*/  STL [R1+0x1b44], R20 ;  /* 0x001b441401007387 */ /* 0x0001e80000100800 */
[----:B0-----:R-:W3:Y:S01]  /*44e00*/  LDL.LU R20, [R1+0x1aec] ;  /* 0x001aec0001147983 */ /* 0x001ee20000300800 */
[-C--:B----4-:R-:W-:Y:S01]  /*44e10*/  IADD3 R24, P4, R24, R60.reuse, RZ ;  /* 0x0000003c18187210 */ /* 0x090fe20007f9e0ff */
        /* <DEDUP_REMOVED lines=47> */
[----:B------:R-:W-:Y:S03]  /*45110*/  STL [R1+0x1ad0], R46 ;  /* 0x001ad02e01007387 */ /* 0x000fe60000100800 */
[----:B0-----:R-:W2:Y:S01]  /*45120*/  LDL.LU R25, [R1+0x1aa0] ;  /* 0x001aa00001197983 */ /* 0x001ea20000300800 */
[----:B------:R-:W-:Y:S02]  /*45130*/  STL [R1+0x1af4], R21 ;  /* 0x001af41501007387 */ /* 0x000fe40000100800 */
[----:B---3--:R-:W-:-:S05]  /*45140*/  IMAD.X R20, R20, 0x1, R0, P3 ;  /* 0x0000000114147824 */ /* 0x008fca00018e0600 */
[----:B------:R0:W-:Y:S04]  /*45150*/  STL [R1+0x1aec], R20 ;  /* 0x001aec1401007387 */ /* 0x0001e80000100800 */
[----:B0-----:R-:W3:Y:S01]  /*45160*/  LDL.LU R20, [R1+0x1ac4] ;  /* 0x001ac40001147983 */ /* 0x001ee20000300800 */
[----:B------:R-:W3:Y:S02]  /*45170*/  LDL.LU R44, [R1+0x1a98] ;  /* 0x001a9800012c7983 */ /* 0x000ee40000300800 */
[----:B------:R-:W3:Y:S02]  /*45180*/  LDL.LU R45, [R1+0x1abc] ;  /* 0x001abc00012d7983 */ /* 0x000ee40000300800 */
[----:B------:R-:W3:Y:S01]  /*45190*/  LDL.LU R46, [R1+0x1a90] ;  /* 0x001a9000012e7983 */ /* 0x000ee20000300800 */
[----:B----4-:R-:W-:-:S05]  /*451a0*/  IADD3 R24, P3, R24, R60, RZ ;  /* 0x0000003c18187210 */ /* 0x010fca0007f7e0ff */
        /* <DEDUP_REMOVED lines=33> */
[----:B------:R0:W-:Y:S04]  /*453c0*/  STL [R1+0x1aa0], R25 ;  /* 0x001aa01901007387 */ /* 0x0001e80000100800 */
[----:B0-----:R-:W2:Y:S01]  /*453d0*/  LDL.LU R25, [R1+0x1a48] ;  /* 0x001a480001197983 */ /* 0x001ea20000300800 */
[--C-:B---3--:R-:W-:Y:S01]  /*453e0*/  IMAD.X R20, R20, 0x1, R0.reuse, P2 ;  /* 0x0000000114147824 */ /* 0x108fe200010e0600 */
[-C--:B------:R-:W-:Y:S01]  /*453f0*/  IADD3 R44, P2, R44, R60.reuse, RZ ;  /* 0x0000003c2c2c7210 */ /* 0x080fe20007f5e0ff */
[--C-:B------:R-:W-:Y:S01]  /*45400*/  IMAD.X R45, R45, 0x1, R0.reuse, P3 ;  /* 0x000000012d2d7824 */ /* 0x100fe200018e0600 */
[----:B------:R-:W-:Y:S02]  /*45410*/  IADD3 R46, P3, R46, R60, RZ ;  /* 0x0000003c2e2e7210 */ /* 0x000fe40007f7e0ff */
[----:B------:R0:W-:Y:S04]  /*45420*/  STL [R1+0x1ac4], R20 ;  /* 0x001ac41401007387 */ /* 0x0001e80000100800 */
[----:B0-----:R-:W3:Y:S01]  /*45430*/  LDL.LU R20, [R1+0x1a6c] ;  /* 0x001a6c0001147983 */ /* 0x001ee20000300800 */
[----:B----4-:R-:W-:-:S03]  /*45440*/  IMAD.X R21, R21, 0x1, R0, P4 ;  /* 0x0000000115157824 */ /* 0x010fc600020e0600 */
[----:B------:R0:W-:Y:S01]  /*45450*/  STL [R1+0x1a98], R44 ;  /* 0x001a982c01007387 */ /* 0x0001e20000100800 */
[----:B------:R1:W-:Y:S01]  /*45460*/  STL [R1+0x1abc], R45 ;  /* 0x001abc2d01007387 */ /* 0x0003e20000100800 */
[-C--:B------:R-:W-:Y:S02]  /*45470*/  IADD3 R24, P4, R24, R60.reuse, RZ ;  /* 0x0000003c18187210 */ /* 0x080fe40007f9e0ff */
        /* <DEDUP_REMOVED lines=8> */
[--C-:B------:R-:W-:Y:S01]  /*45500*/  IMAD.X R2, R2, 0x1, R0.reuse, P5 ;  /* 0x0000000102027824 */ /* 0x100fe200028e0600 */
        /* <DEDUP_REMOVED lines=33> */
[----:B------:R0:W-:Y:S04]  /*45720*/  STL [R1+0x1a48], R25 ;  /* 0x001a481901007387 */ /* 0x0001e80000100800 */
[----:B0-----:R-:W2:Y:S01]  /*45730*/  LDL.LU R25, [R1+0x1a20] ;  /* 0x001a200001197983 */ /* 0x001ea20000300800 */
[----:B------:R-:W2:Y:S02]  /*45740*/  LDL.LU R47, [R1+0x1a44] ;  /* 0x001a4400012f7983 */ /* 0x000ea40000300800 */
[----:B------:R-:W2:Y:S02]  /*45750*/  LDL.LU R28, [R1+0x1a18] ;  /* 0x001a1800011c7983 */ /* 0x000ea40000300800 */
[----:B------:R-:W2:Y:S02]  /*45760*/  LDL.LU R50, [R1+0x1a3c] ;  /* 0x001a3c0001327983 */ /* 0x000ea40000300800 */
[----:B---3--:R-:W-:-:S05]  /*45770*/  IMAD.X R20, R20, 0x1, R0, P1 ;  /* 0x0000000114147824 */ /* 0x008fca00008e0600 */
        /* <DEDUP_REMOVED lines=11> */
[----:B------:R-:W-:Y:S03]  /*45830*/  STL [R1+0x1a38], R46 ;  /* 0x001a382e01007387 */ /* 0x000fe60000100800 */
[----:B0-----:R-:W4:Y:S01]  /*45840*/  LDL.LU R24, [R1+0x1a08] ;  /* 0x001a080001187983 */ /* 0x001f220000300800 */
[----:B------:R-:W-:Y:S02]  /*45850*/  STL [R1+0x1a5c], R21 ;  /* 0x001a5c1501007387 */ /* 0x000fe40000100800 */
[----:B------:R-:W4:Y:S02]  /*45860*/  LDL.LU R52, [R1+0x1a2c] ;  /* 0x001a2c0001347983 */ /* 0x000f240000300800 */
[----:B------:R-:W4:Y:S01]  /*45870*/  LDL.LU R53, [R1+0x1a00] ;  /* 0x001a000001357983 */ /* 0x000f220000300800 */
[----:B------:R-:W4:Y:S01]  /*45880*/  LDL.LU R54, [R1+0x1a24] ;  /* 0x001a240001367983 */ /* 0x000f220000300800 */
[----:B------:R-:W-:-:S05]  /*45890*/  IMAD.X R2, R2, 0x1, R0, P4 ;  /* 0x0000000102027824 */ /* 0x000fca00020e0600 */
        /* <DEDUP_REMOVED lines=18> */
[--C-:B------:R-:W-:Y:S01]  /*459c0*/  IMAD.X R47, R47, 0x1, R0.reuse, P6 ;  /* 0x000000012f2f7824 */ /* 0x100fe200030e0600 */
[-C--:B------:R-:W-:Y:S01]  /*459d0*/  IADD3 R28, P6, R28, R60.reuse, RZ ;  /* 0x0000003c1c1c7210 */ /* 0x080fe20007fde0ff */
[--C-:B------:R-:W-:Y:S02]  /*459e0*/  IMAD.X R50, R50, 0x1, R0.reuse, P1 ;  /* 0x0000000132327824 */ /* 0x100fe400008e0600 */
[----:B------:R0:W-:Y:S04]  /*459f0*/  STL [R1+0x1a20], R25 ;  /* 0x001a201901007387 */ /* 0x0001e80000100800 */
[----:B0-----:R-:W2:Y:S01]  /*45a00*/  LDL.LU R25, [R1+0x19c8] ;  /* 0x0019c80001197983 */ /* 0x001ea20000300800 */
[----:B------:R0:W-:Y:S02]  /*45a10*/  STL [R1+0x1a44], R47 ;  /* 0x001a442f01007387 */ /* 0x0001e40000100800 */
[----:B------:R1:W-:Y:S01]  /*45a20*/  STL [R1+0x1a18], R28 ;  /* 0x001a181c01007387 */ /* 0x0003e20000100800 */
[-C--:B---3--:R-:W-:Y:S01]  /*45a30*/  IADD3 R51, P1, R51, R60.reuse, RZ ;  /* 0x0000003c33337210 */ /* 0x088fe20007f3e0ff */
[----:B0-----:R-:W3:Y:S01]  /*45a40*/  LDL.LU R47, [R1+0x19ec] ;  /* 0x0019ec00012f7983 */ /* 0x001ee20000300800 */
[----:B------:R0:W-:Y:S02]  /*45a50*/  STL [R1+0x1a3c], R50 ;  /* 0x001a3c3201007387 */ /* 0x0001e40000100800 */
[----:B-1----:R-:W3:Y:S02]  /*45a60*/  LDL.LU R28, [R1+0x19c0] ;  /* 0x0019c000011c7983 */ /* 0x002ee40000300800 */
[----:B------:R1:W-:Y:S02]  /*45a70*/  STL [R1+0x1a10], R51 ;  /* 0x001a103301007387 */ /* 0x0003e40000100800 */
[--C-:B----4-:R-:W-:Y:S01]  /*45a80*/  IMAD.X R20, R20, 0x1, R0.reuse, P2 ;  /* 0x0000000114147824 */ /* 0x110fe200010e0600 */
[----:B0-----:R-:W4:Y:S04]  /*45a90*/  LDL.LU R50, [R1+0x19e4] ;  /* 0x0019e40001327983 */ /* 0x001f280000300800 */
[----:B------:R0:W-:Y:S01]  /*45aa0*/  STL [R1+0x1a34], R20 ;  /* 0x001a341401007387 */ /* 0x0001e20000100800 */
[----:B-1----:R-:W4:Y:S03]  /*45ab0*/  LDL.LU R51, [R1+0x19b8] ;  /* 0x0019b80001337983 */ /* 0x002f260000300800 */
[----:B0-----:R-:W4:Y:S01]  /*45ac0*/  LDL.LU R20, [R1+0x19dc] ;  /* 0x0019dc0001147983 */ /* 0x001f220000300800 */
[-C--:B------:R-:W-:Y:S01]  /*45ad0*/  IADD3 R24, P2, R24, R60.reuse, RZ ;  /* 0x0000003c18187210 */ /* 0x080fe20007f5e0ff */
[----:B------:R-:W-:Y:S01]  /*45ae0*/  IMAD.X R52, R52, 0x1, R0, P3 ;  /* 0x0000000134347824 */ /* 0x000fe200018e0600 */
[----:B------:R-:W-:-:S03]  /*45af0*/  IADD3 R53, P3, R53, R60, RZ ;  /* 0x0000003c35357210 */ /* 0x000fc60007f7e0ff */
[----:B------:R0:W-:Y:S01]  /*45b00*/  STL [R1+0x1a08], R24 ;  /* 0x001a081801007387 */ /* 0x0001e20000100800 */
[----:B------:R-:W-:-:S03]  /*45b10*/  IMAD.X R54, R54, 0x1, R0, P4 ;  /* 0x0000000136367824 */ /* 0x000fc600020e0600 */
[----:B0-----:R-:W4:Y:S01]  /*45b20*/  LDL.LU R24, [R1+0x19b0] ;  /* 0x0019b00001187983 */ /* 0x001f220000300800 */
[-C--:B------:R-:W-:Y:S01]  /*45b30*/  IADD3 R55, P4, R55, R60.reuse, RZ ;  /* 0x0000003c37377210 */ /* 0x080fe20007f9e0ff */
[--C-:B------:R-:W-:Y:S02]  /*45b40*/  IMAD.X R56, R56, 0x1, R0.reuse, P5 ;  /* 0x0000000138387824 */ /* 0x100fe400028e0600 */
[----:B------:R-:W-:Y:S01]  /*45b50*/  STL [R1+0x1a2c], R52 ;  /* 0x001a2c3401007387 */ /* 0x000fe20000100800 */
[-C--:B------:R-:W-:Y:S01]  /*45b60*/  IADD3 R57, P5, R57, R60.reuse, RZ ;  /* 0x0000003c39397210 */ /* 0x080fe20007fbe0ff */
[----:B------:R-:W-:Y:S01]  /*45b70*/  STL [R1+0x1a00], R53 ;  /* 0x001a003501007387 */ /* 0x000fe20000100800 */
[--C-:B------:R-:W-:Y:S02]  /*45b80*/  IMAD.X R58, R58, 0x1, R0.reuse, P6 ;  /* 0x000000013a3a7824 */ /* 0x100fe400030e0600 */
[----:B------:R-:W-:Y:S01]  /*45b90*/  STL [R1+0x1a24], R54 ;  /* 0x001a243601007387 */ /* 0x000fe20000100800 */
[----:B------:R-:W-:Y:S01]  /*45ba0*/  IADD3 R59, P6, R59, R60, RZ ;  /* 0x0000003c3b3b7210 */ /* 0x000fe20007fde0ff */
[----:B------:R-:W-:Y:S01]  /*45bb0*/  STL [R1+0x19f8], R55 ;  /* 0x0019f83701007387 */ /* 0x000fe20000100800 */
[----:B------:R-:W-:-:S02]  /*45bc0*/  IMAD.X R2, R2, 0x1, R0, P2 ;  /* 0x0000000102027824 */ /* 0x000fc400010e0600 */
[----:B------:R-:W-:Y:S02]  /*45bd0*/  STL [R1+0x1a1c], R56 ;  /* 0x001a1c3801007387 */ /* 0x000fe40000100800 */
[--C-:B------:R-:W-:Y:S01]  /*45be0*/  IMAD.X R44, R44, 0x1, R0.reuse, P1 ;  /* 0x000000012c2c7824 */ /* 0x100fe200008e0600 */
[----:B------:R-:W-:Y:S01]  /*45bf0*/  STL [R1+0x19f0], R57 ;  /* 0x0019f03901007387 */ /* 0x000fe20000100800 */
[----:B------:R-:W-:Y:S02]  /*45c00*/  STL [R1+0x1a14], R58 ;  /* 0x001a143a01007387 */ /* 0x000fe40000100800 */
[----:B------:R-:W-:Y:S02]  /*45c10*/  STL [R1+0x19e8], R59 ;  /* 0x0019e83b01007387 */ /* 0x000fe40000100800 */
[----:B------:R0:W-:Y:S01]  /*45c20*/  STL [R1+0x1a04], R2 ;  /* 0x001a040201007387 */ /* 0x0001e20000100800 */
[----:B------:R-:W-:Y:S01]  /*45c30*/  STL [R1+0x1a0c], R44 ;  /* 0x001a0c2c01007387 */ /* 0x000fe20000100800 */
[-C--:B------:R-:W-:Y:S01]  /*45c40*/  IADD3 R45, P1, R45, R60.reuse, RZ ;  /* 0x0000003c2d2d7210 */ /* 0x080fe20007f3e0ff */
[----:B------:R-:W-:Y:S01]  /*45c50*/  IMAD.X R21, R21, 0x1, R0, P3 ;  /* 0x0000000115157824 */ /* 0x000fe200018e0600 */
[-C--:B------:R-:W-:Y:S01]  /*45c60*/  IADD3 R46, P2, R46, R60.reuse, RZ ;  /* 0x0000003c2e2e7210 */ /* 0x080fe20007f5e0ff */
[----:B0-----:R-:W4:Y:S02]  /*45c70*/  LDL.LU R2, [R1+0x19d4] ;  /* 0x0019d40001027983 */ /* 0x001f240000300800 */
[----:B------:R-:W-:Y:S01]  /*45c80*/  STL [R1+0x19e0], R45 ;  /* 0x0019e02d01007387 */ /* 0x000fe20000100800 */
[----:B------:R-:W-:-:S05]  /*45c90*/  IADD3 R3, P3, R3, R60, RZ ;  /* 0x0000003c03037210 */ /* 0x000fca0007f7e0ff */
        /* <DEDUP_REMOVED lines=14> */
[-C--:B------:R-:W-:Y:S01]  /*45d80*/  IADD3 R28, P5, R28, R60.reuse, RZ ;  /* 0x0000003c1c1c7210 */ /* 0x080fe20007fbe0ff */
[----:B0-----:R-:W3:Y:S03]  /*45d90*/  LDL.LU R25, [R1+0x1990] ;  /* 0x0019900001197983 */ /* 0x001ee60000300800 */
[----:B------:R-:W-:Y:S02]  /*45da0*/  STL [R1+0x19ec], R47 ;  /* 0x0019ec2f01007387 */ /* 0x000fe40000100800 */
[----:B------:R-:W-:Y:S02]  /*45db0*/  STL [R1+0x19c0], R28 ;  /* 0x0019c01c01007387 */ /* 0x000fe40000100800 */
[--C-:B----4-:R-:W-:Y:S01]  /*45dc0*/  IMAD.X R50, R50, 0x1, R0.reuse, P6 ;  /* 0x0000000132327824 */ /* 0x110fe200030e0600 */
[----:B------:R-:W-:Y:S01]  /*45dd0*/  IADD3 R51, P6, R51, R60, RZ ;  /* 0x0000003c33337210 */ /* 0x000fe20007fde0ff */
[----:B------:R-:W-:-:S05]  /*45de0*/  IMAD.X R20, R20, 0x1, R0, P1 ;  /* 0x0000000114147824 */ /* 0x000fca00008e0600 */
[----:B------:R0:W-:Y:S01]  /*45df0*/  STL [R1+0x19dc], R20 ;  /* 0x0019dc1401007387 */ /* 0x0001e20000100800 */
[----:B------:R-:W-:Y:S03]  /*45e00*/  STL [R1+0x19e4], R50 ;  /* 0x0019e43201007387 */ /* 0x000fe60000100800 */
[----:B0-----:R-:W4:Y:S01]  /*45e10*/  LDL.LU R20, [R1+0x19b4] ;  /* 0x0019b40001147983 */ /* 0x001f220000300800 */
[----:B------:R-:W-:Y:S02]  /*45e20*/  STL [R1+0x19b8], R51 ;  /* 0x0019b83301007387 */ /* 0x000fe40000100800 */
[----:B------:R-:W4:Y:S02]  /*45e30*/  LDL.LU R52, [R1+0x1988] ;  /* 0x0019880001347983 */ /* 0x000f240000300800 */
[----:B------:R-:W4:Y:S01]  /*45e40*/  LDL.LU R53, [R1+0x19ac] ;  /* 0x0019ac0001357983 */ /* 0x000f220000300800 */
[----:B------:R-:W4:Y:S01]  /*45e50*/  LDL.LU R54, [R1+0x1980] ;  /* 0x0019800001367983 */ /* 0x000f220000300800 */
[----:B------:R-:W-:-:S05]  /*45e60*/  IADD3 R24, P1, R24, R60, RZ ;  /* 0x0000003c18187210 */ /* 0x000fca0007f3e0ff */
        /* <DEDUP_REMOVED lines=39> */
[----:B------:R-:W-:-:S03]  /*460e0*/  IADD3 R54, P1, R54, R60, RZ ;  /* 0x0000003c36367210 */ /* 0x000fc60007f3e0ff */
[----:B0-----:R-:W4:Y:S01]  /*460f0*/  LDL.LU R20, [R1+0x195c] ;  /* 0x00195c0001147983 */ /* 0x001f220000300800 */
[----:B------:R-:W-:Y:S02]  /*46100*/  STL [R1+0x1988], R52 ;  /* 0x0019883401007387 */ /* 0x000fe40000100800 */
[----:B------:R-:W-:Y:S02]  /*46110*/  STL [R1+0x19ac], R53 ;  /* 0x0019ac3501007387 */ /* 0x000fe40000100800 */
[----:B------:R-:W-:Y:S02]  /*46120*/  STL [R1+0x1980], R54 ;  /* 0x0019803601007387 */ /* 0x000fe40000100800 */
[--C-:B------:R-:W-:Y:S01]  /*46130*/  IMAD.X R55, R55, 0x1, R0.reuse, P2 ;  /* 0x0000000137377824 */ /* 0x100fe200010e0600 */
        /* <DEDUP_REMOVED lines=15> */
[----:B0-----:R-:W4:Y:S01]  /*46230*/  LDL.LU R24, [R1+0x1930] ;  /* 0x0019300001187983 */ /* 0x001f220000300800 */
[----:B------:R-:W-:Y:S01]  /*46240*/  STL [R1+0x198c], R28 ;  /* 0x00198c1c01007387 */ /* 0x000fe20000100800 */
[----:B------:R-:W-:Y:S01]  /*46250*/  IADD3 R51, P6, R51, R60, RZ ;  /* 0x0000003c33337210 */ /* 0x000fe20007fde0ff */
[----:B------:R-:W-:-:S05]  /*46260*/  IMAD.X R2, R2, 0x1, R0, P1 ;  /* 0x0000000102027824 */ /* 0x000fca00008e0600 */
[----:B------:R0:W-:Y:S01]  /*46270*/  STL [R1+0x197c], R2 ;  /* 0x00197c0201007387 */ /* 0x0001e20000100800 */
[----:B------:R-:W-:Y:S03]  /*46280*/  STL [R1+0x1984], R50 ;  /* 0x0019843201007387 */ /* 0x000fe60000100800 */
[----:B0-----:R-:W4:Y:S01]  /*46290*/  LDL.LU R2, [R1+0x1954] ;  /* 0x0019540001027983 */ /* 0x001f220000300800 */
[----:B------:R-:W-:Y:S01]  /*462a0*/  STL [R1+0x1958], R51 ;  /* 0x0019583301007387 */ /* 0x000fe20000100800 */
[----:B------:R-:W-:-:S05]  /*462b0*/  IADD3 R3, P1, R3, R60, RZ ;  /* 0x0000003c03037210 */ /* 0x000fca0007f3e0ff */
        /* <DEDUP_REMOVED lines=36> */
[----:B------:R0:W-:Y:S04]  /*46500*/  STL [R1+0x1930], R24 ;  /* 0x0019301801007387 */ /* 0x0001e80000100800 */
[----:B0-----:R-:W4:Y:S01]  /*46510*/  LDL.LU R24, [R1+0x18d8] ;  /* 0x0018d80001187983 */ /* 0x001f220000300800 */
[----:B------:R-:W-:-:S05]  /*46520*/  IMAD.X R2, R2, 0x1, R0, P6 ;  /* 0x0000000102027824 */ /* 0x000fca00030e0600 */
[----:B------:R0:W-:Y:S04]  /*46530*/  STL [R1+0x1954], R2 ;  /* 0x0019540201007387 */ /* 0x0001e80000100800 */
        /* <DEDUP_REMOVED lines=40> */
[-C--:B------:R-:W-:Y:S01]  /*467c0*/  IADD3 R45, P2, R45, R60.reuse, RZ ;  /* 0x0000003c2d2d7210 */ /* 0x080fe20007f5e0ff */
[----:B------:R0:W-:Y:S01]  /*467d0*/  STL [R1+0x190c], R20 ;  /* 0x00190c1401007387 */ /* 0x0001e20000100800 */
[----:B------:R-:W-:Y:S02]  /*467e0*/  STL [R1+0x1914], R44 ;  /* 0x0019142c01007387 */ /* 0x000fe40000100800 */
[----:B------:R-:W-:Y:S01]  /*467f0*/  IMAD.X R21, R21, 0x1, R0, P4 ;  /* 0x0000000115157824 */ /* 0x000fe200020e0600 */
[-C--:B------:R-:W-:Y:S01]  /*46800*/  IADD3 R46, P3, R46, R60.reuse, RZ ;  /* 0x0000003c2e2e7210 */ /* 0x080fe20007f7e0ff */
[----:B0-----:R-:W3:Y:S01]  /*46810*/  LDL.LU R20, [R1+0x18dc] ;  /* 0x0018dc0001147983 */ /* 0x001ee20000300800 */
[----:B------:R-:W-:Y:S01]  /*46820*/  STL [R1+0x18e8], R45 ;  /* 0x0018e82d01007387 */ /* 0x000fe20000100800 */
[----:B------:R-:W-:-:S05]  /*46830*/  IADD3 R24, P4, R24, R60, RZ ;  /* 0x0000003c18187210 */ /* 0x000fca0007f9e0ff */
[----:B------:R0:W-:Y:S01]  /*46840*/  STL [R1+0x18d8], R24 ;  /* 0x0018d81801007387 */ /* 0x0001e20000100800 */
[----:B------:R-:W-:Y:S03]  /*46850*/  STL [R1+0x18e0], R46 ;  /* 0x0018e02e01007387 */ /* 0x000fe60000100800 */
[----:B0-----:R-:W4:Y:S01]  /*46860*/  LDL.LU R24, [R1+0x18b0] ;  /* 0x0018b00001187983 */ /* 0x001f220000300800 */
[----:B------:R-:W-:Y:S02]  /*46870*/  STL [R1+0x1904], R21 ;  /* 0x0019041501007387 */ /* 0x000fe40000100800 */
[----:B------:R-:W-:-:S05]  /*46880*/  IMAD.X R2, R2, 0x1, R0, P5 ;  /* 0x0000000102027824 */ /* 0x000fca00028e0600 */
[----:B------:R0:W-:Y:S04]  /*46890*/  STL [R1+0x18fc], R2 ;  /* 0x0018fc0201007387 */ /* 0x0001e80000100800 */
[----:B0-----:R-:W4:Y:S01]  /*468a0*/  LDL.LU R2, [R1+0x18d4] ;  /* 0x0018d40001027983 */ /* 0x001f220000300800 */
[----:B------:R-:W4:Y:S02]  /*468b0*/  LDL.LU R44, [R1+0x18a8] ;  /* 0x0018a800012c7983 */ /* 0x000f240000300800 */
[----:B------:R-:W4:Y:S02]  /*468c0*/  LDL.LU R45, [R1+0x18cc] ;  /* 0x0018cc00012d7983 */ /* 0x000f240000300800 */
[----:B------:R-:W4:Y:S01]  /*468d0*/  LDL.LU R46, [R1+0x18a0] ;  /* 0x0018a000012e7983 */ /* 0x000f220000300800 */
[----:B------:R-:W-:-:S05]  /*468e0*/  IADD3 R3, P5, R3, R60, RZ ;  /* 0x0000003c03037210 */ /* 0x000fca0007fbe0ff */
[----:B------:R0:W-:Y:S01]  /*468f0*/  STL [R1+0x18d0], R3 ;  /* 0x0018d00301007387 */ /* 0x0001e20000100800 */
[----:B------:R-:W4:Y:S02]  /*46900*/  LDL.LU R21, [R1+0x18c4] ;  /* 0x0018c40001157983 */ /* 0x000f240000300800 */
[--C-:B------:R-:W-:Y:S01]  /*46910*/  IMAD.X R47, R47, 0x1, R0.reuse, P6 ;  /* 0x000000012f2f7824 */ /* 0x100fe200030e0600 */
[----:B------:R-:W-:Y:S01]  /*46920*/  IADD3 R28, P6, R28, R60, RZ ;  /* 0x0000003c1c1c7210 */ /* 0x000fe20007fde0ff */
[----:B0-----:R-:W4:Y:S03]  /*46930*/  LDL.LU R3, [R1+0x1898] ;  /* 0x0018980001037983 */ /* 0x001f260000300800 */
[----:B------:R-:W-:Y:S02]  /*46940*/  STL [R1+0x18f4], R47 ;  /* 0x0018f42f01007387 */ /* 0x000fe40000100800 */
[----:B------:R-:W-:Y:S02]  /*46950*/  STL [R1+0x18c8], R28 ;  /* 0x0018c81c01007387 */ /* 0x000fe40000100800 */
        /* <DEDUP_REMOVED lines=26> */
[----:B------:R0:W-:Y:S04]  /*46b00*/  STL [R1+0x18b0], R24 ;  /* 0x0018b01801007387 */ /* 0x0001e80000100800 */
[----:B0-----:R-:W4:Y:S01]  /*46b10*/  LDL.LU R24, [R1+0x1858] ;  /* 0x0018580001187983 */ /* 0x001f220000300800 */
[--C-:B------:R-:W-:Y:S01]  /*46b20*/  IMAD.X R2, R2, 0x1, R0.reuse, P4 ;  /* 0x0000000102027824 */ /* 0x100fe200020e0600 */
[-C--:B------:R-:W-:Y:S01]  /*46b30*/  IADD3 R44, P4, R44, R60.reuse, RZ ;  /* 0x0000003c2c2c7210 */ /* 0x080fe20007f9e0ff */
[--C-:B------:R-:W-:Y:S01]  /*46b40*/  IMAD.X R45, R45, 0x1, R0.reuse, P5 ;  /* 0x000000012d2d7824 */ /* 0x100fe200028e0600 */
[----:B------:R-:W-:Y:S02]  /*46b50*/  IADD3 R46, P5, R46, R60, RZ ;  /* 0x0000003c2e2e7210 */ /* 0x000fe40007fbe0ff */
[----:B------:R0:W-:Y:S01]  /*46b60*/  STL [R1+0x18d4], R2 ;  /* 0x0018d40201007387 */ /* 0x0001e20000100800 */
[----:B------:R-:W-:-:S03]  /*46b70*/  IMAD.X R21, R21, 0x1, R0, P6 ;  /* 0x0000000115157824 */ /* 0x000fc600030e0600 */
        /* <DEDUP_REMOVED lines=46> */
[----:B------:R0:W-:Y:S04]  /*46e60*/  STL [R1+0x1858], R24 ;  /* 0x0018581801007387 */ /* 0x0001e80000100800 */
[----:B0-----:R-:W4:Y:S01]  /*46e70*/  LDL.LU R24, [R1+0x1830] ;  /* 0x0018300001187983 */ /* 0x001f220000300800 */
[----:B------:R-:W4:Y:S02]  /*46e80*/  LDL.LU R47, [R1+0x1854] ;  /* 0x00185400012f7983 */ /* 0x000f240000300800 */
[----:B------:R-:W4:Y:S02]  /*46e90*/  LDL.LU R28, [R1+0x1828] ;  /* 0x00182800011c7983 */ /* 0x000f240000300800 */
[----:B------:R-:W4:Y:S02]  /*46ea0*/  LDL.LU R50, [R1+0x184c] ;  /* 0x00184c0001327983 */ /* 0x000f240000300800 */
[----:B------:R-:W-:-:S05]  /*46eb0*/  IMAD.X R2, R2, 0x1, R0, P3 ;  /* 0x0000000102027824 */ /* 0x000fca00018e0600 */
        /* <DEDUP_REMOVED lines=38> */
[--C-:B------:R-:W-:Y:S02]  /*47120*/  IMAD.X R50, R50, 0x1, R0.reuse, P3 ;  /* 0x0000000132327824 */ /* 0x100fe400018e0600 */
[----:B------:R0:W-:Y:S04]  /*47130*/  STL [R1+0x1830], R24 ;  /* 0x0018301801007387 */ /* 0x0001e80000100800 */
[----:B0-----:R-:W4:Y:S01]  /*47140*/  LDL.LU R24, [R1+0x17d4] ;  /* 0x0017d40001187983 */ /* 0x001f220000300800 */
[----:B------:R0:W-:Y:S01]  /*47150*/  STL [R1+0x1854], R47 ;  /* 0x0018542f01007387 */ /* 0x0001e20000100800 */
[-C--:B------:R-:W-:Y:S01]  /*47160*/  IADD3 R51, P3, R51, R60.reuse, RZ ;  /* 0x0000003c33337210 */ /* 0x080fe20007f7e0ff */
        /* <DEDUP_REMOVED lines=10> */
[-C--:B------:R-:W-:Y:S01]  /*47210*/  IADD3 R3, P4, R3, R60.reuse, RZ ;  /* 0x0000003c03037210 */ /* 0x080fe20007f9e0ff */
[----:B------:R-:W-:Y:S01]  /*47220*/  IMAD.X R52, R52, 0x1, R0, P5 ;  /* 0x0000000134347824 */ /* 0x000fe200028e0600 */
[----:B------:R-:W-:-:S03]  /*47230*/  IADD3 R53, P5, R53, R60, RZ ;  /* 0x0000003c35357210 */ /* 0x000fc60007fbe0ff */
[----:B------:R0:W-:Y:S01]  /*47240*/  STL [R1+0x1818], R3 ;  /* 0x0018180301007387 */ /* 0x0001e20000100800 */
[--C-:B------:R-:W-:Y:S01]  /*47250*/  IMAD.X R54, R54, 0x1, R0.reuse, P6 ;  /* 0x0000000136367824 */ /* 0x100fe200030e0600 */
[-C--:B------:R-:W-:Y:S02]  /*47260*/  IADD3 R55, P6, R55, R60.reuse, RZ ;  /* 0x0000003c37377210 */ /* 0x080fe40007fde0ff */
[----:B0-----:R-:W4:Y:S01]  /*47270*/  LDL.LU R3, [R1+0x17bc] ;  /* 0x0017bc0001037983 */ /* 0x001f220000300800 */
[--C-:B------:R-:W-:Y:S02]  /*47280*/  IMAD.X R56, R56, 0x1, R0.reuse, P1 ;  /* 0x0000000138387824 */ /* 0x100fe400008e0600 */
[----:B------:R-:W-:Y:S01]  /*47290*/  STL [R1+0x183c], R52 ;  /* 0x00183c3401007387 */ /* 0x000fe20000100800 */
[----:B------:R-:W-:Y:S01]  /*472a0*/  IADD3 R57, P1, R57, R60, RZ ;  /* 0x0000003c39397210 */ /* 0x000fe20007f3e0ff */
[----:B------:R-:W-:Y:S01]  /*472b0*/  STL [R1+0x1810], R53 ;  /* 0x0018103501007387 */ /* 0x000fe20000100800 */
[----:B------:R-:W-:-:S02]  /*472c0*/  IMAD.X R58, R58, 0x1, R0, P2 ;  /* 0x000000013a3a7824 */ /* 0x000fc400010e0600 */
[----:B------:R-:W-:Y:S01]  /*472d0*/  STL [R1+0x1834], R54 ;  /* 0x0018343601007387 */ /* 0x000fe20000100800 */
[-C--:B------:R-:W-:Y:S01]  /*472e0*/  IADD3 R59, P2, R59, R60.reuse, RZ ;  /* 0x0000003c3b3b7210 */ /* 0x080fe20007f5e0ff */
[----:B------:R-:W-:Y:S01]  /*472f0*/  STL [R1+0x1808], R55 ;  /* 0x0018083701007387 */ /* 0x000fe20000100800 */
[--C-:B------:R-:W-:Y:S02]  /*47300*/  IMAD.X R61, R61, 0x1, R0.reuse, P4 ;  /* 0x000000013d3d7824 */ /* 0x100fe400020e0600 */
[----:B------:R-:W-:Y:S02]  /*47310*/  STL [R1+0x182c], R56 ;  /* 0x00182c3801007387 */ /* 0x000fe40000100800 */
[--C-:B------:R-:W-:Y:S01]  /*47320*/  IMAD.X R44, R44, 0x1, R0.reuse, P3 ;  /* 0x000000012c2c7824 */ /* 0x100fe200018e0600 */
[----:B------:R-:W-:Y:S01]  /*47330*/  STL [R1+0x1800], R57 ;  /* 0x0018003901007387 */ /* 0x000fe20000100800 */
[----:B------:R-:W-:Y:S02]  /*47340*/  STL [R1+0x1824], R58 ;  /* 0x0018243a01007387 */ /* 0x000fe40000100800 */
[----:B------:R-:W-:Y:S02]  /*47350*/  STL [R1+0x17f8], R59 ;  /* 0x0017f83b01007387 */ /* 0x000fe40000100800 */
[----:B------:R0:W-:Y:S01]  /*47360*/  STL [R1+0x1814], R61 ;  /* 0x0018143d01007387 */ /* 0x0001e20000100800 */
[----:B------:R-:W-:Y:S04]  /*47370*/  STL [R1+0x181c], R44 ;  /* 0x00181c2c01007387 */ /* 0x000fe80000100800 */
        /* <DEDUP_REMOVED lines=22> */
[----:B------:R-:W-:Y:S01]  /*474e0*/  STL [R1+0x17fc], R47 ;  /* 0x0017fc2f01007387 */ /* 0x000fe20000100800 */
[----:B------:R-:W-:Y:S01]  /*474f0*/  STL [R1+0x17cc], R28 ;  /* 0x0017cc1c01007387 */ /* 0x000fe20000100800 */
[--C-:B------:R-:W-:Y:S01]  /*47500*/  IMAD.X R50, R50, 0x1, R0.reuse, P2 ;  /* 0x0000000132327824 */ /* 0x100fe200010e0600 */
        /* <DEDUP_REMOVED lines=30> */
[-C--:B------:R-:W-:Y:S02]  /*476f0*/  IADD3 R46, P6, R46, R60.reuse, RZ ;  /* 0x0000003c2e2e7210 */ /* 0x080fe40007fde0ff */
[----:B------:R0:W-:Y:S04]  /*47700*/  STL [R1+0x17d8], R20 ;  /* 0x0017d81401007387 */ /* 0x0001e80000100800 */
[----:B0-----:R-:W3:Y:S01]  /*47710*/  LDL.LU R20, [R1+0x1780] ;  /* 0x0017800001147983 */ /* 0x001ee20000300800 */
[----:B------:R0:W-:Y:S02]  /*47720*/  STL [R1+0x17ac], R44 ;  /* 0x0017ac2c01007387 */ /* 0x0001e40000100800 */
[----:B------:R1:W-:Y:S02]  /*47730*/  STL [R1+0x17d0], R45 ;  /* 0x0017d02d01007387 */ /* 0x0003e40000100800 */
[----:B----4-:R-:W-:Y:S01]  /*47740*/  IMAD.X R21, R21, 0x1, R0, P1 ;  /* 0x0000000115157824 */ /* 0x010fe200008e0600 */
[----:B0-----:R-:W4:Y:S01]  /*47750*/  LDL.LU R44, [R1+0x1754] ;  /* 0x00175400012c7983 */ /* 0x001f220000300800 */
[----:B------:R0:W-:Y:S02]  /*47760*/  STL [R1+0x17a4], R46 ;  /* 0x0017a42e01007387 */ /* 0x0001e40000100800 */
[----:B-1----:R-:W4:Y:S01]  /*47770*/  LDL.LU R45, [R1+0x1778] ;  /* 0x00177800012d7983 */ /* 0x002f220000300800 */
[----:B------:R1:W-:Y:S01]  /*47780*/  STL [R1+0x17c8], R21 ;  /* 0x0017c81501007387 */ /* 0x0003e20000100800 */
[----:B------:R-:W-:-:S03]  /*47790*/  IADD3 R24, P1, R24, R60, RZ ;  /* 0x0000003c18187210 */ /* 0x000fc60007f3e0ff */
[----:B0-----:R-:W4:Y:S02]  /*477a0*/  LDL.LU R46, [R1+0x174c] ;  /* 0x00174c00012e7983 */ /* 0x001f240000300800 */
[----:B------:R0:W-:Y:S02]  /*477b0*/  STL [R1+0x179c], R24 ;  /* 0x00179c1801007387 */ /* 0x0001e40000100800 */
[----:B-1----:R-:W4:Y:S01]  /*477c0*/  LDL.LU R21, [R1+0x1770] ;  /* 0x0017700001157983 */ /* 0x002f220000300800 */
[----:B0-----:R-:W4:Y:S01]  /*477d0*/  LDL.LU R24, [R1+0x1744] ;  /* 0x0017440001187983 */ /* 0x001f220000300800 */
[--C-:B------:R-:W-:Y:S01]  /*477e0*/  IMAD.X R2, R2, 0x1, R0.reuse, P2 ;  /* 0x0000000102027824 */ /* 0x100fe200010e0600 */
[----:B------:R-:W-:Y:S01]  /*477f0*/  IADD3 R52, P2, R52, R60, RZ ;  /* 0x0000003c34347210 */ /* 0x000fe20007f5e0ff */
[----:B------:R-:W-:-:S03]  /*47800*/  IMAD.X R53, R53, 0x1, R0, P3 ;  /* 0x0000000135357824 */ /* 0x000fc600018e0600 */
[----:B------:R0:W-:Y:S01]  /*47810*/  STL [R1+0x17c0], R2 ;  /* 0x0017c00201007387 */ /* 0x0001e20000100800 */
[----:B------:R-:W-:-:S03]  /*47820*/  IADD3 R54, P3, R54, R60, RZ ;  /* 0x0000003c36367210 */ /* 0x000fc60007f7e0ff */
[----:B0-----:R-:W4:Y:S01]  /*47830*/  LDL.LU R2, [R1+0x1768] ;  /* 0x0017680001027983 */ /* 0x001f220000300800 */
[--C-:B------:R-:W-:Y:S01]  /*47840*/  IMAD.X R55, R55, 0x1, R0.reuse, P4 ;  /* 0x0000000137377824 */ /* 0x100fe200020e0600 */
[-C--:B------:R-:W-:Y:S01]  /*47850*/  IADD3 R56, P4, R56, R60.reuse, RZ ;  /* 0x0000003c38387210 */ /* 0x080fe20007f9e0ff */
[----:B------:R-:W-:Y:S02]  /*47860*/  STL [R1+0x1794], R52 ;  /* 0x0017943401007387 */ /* 0x000fe40000100800 */
[--C-:B------:R-:W-:Y:S01]  /*47870*/  IMAD.X R57, R57, 0x1, R0.reuse, P5 ;  /* 0x0000000139397824 */ /* 0x100fe200028e0600 */
[----:B------:R-:W-:Y:S01]  /*47880*/  STL [R1+0x17b8], R53 ;  /* 0x0017b83501007387 */ /* 0x000fe20000100800 */
[----:B------:R-:W-:Y:S01]  /*47890*/  IADD3 R58, P5, R58, R60, RZ ;  /* 0x0000003c3a3a7210 */ /* 0x000fe20007fbe0ff */
[----:B------:R-:W-:Y:S02]  /*478a0*/  STL [R1+0x178c], R54 ;  /* 0x00178c3601007387 */ /* 0x000fe40000100800 */
[----:B------:R-:W-:-:S02]  /*478b0*/  IMAD.X R59, R59, 0x1, R0, P6 ;  /* 0x000000013b3b7824 */ /* 0x000fc400030e0600 */
[--C-:B------:R-:W-:Y:S01]  /*478c0*/  IMAD.X R28, R28, 0x1, R0.reuse, P1 ;  /* 0x000000011c1c7824 */ /* 0x100fe200008e0600 */
[----:B------:R-:W-:Y:S01]  /*478d0*/  STL [R1+0x17b0], R55 ;  /* 0x0017b03701007387 */ /* 0x000fe20000100800 */
[-C--:B------:R-:W-:Y:S01]  /*478e0*/  IADD3 R3, P1, R3, R60.reuse, RZ ;  /* 0x0000003c03037210 */ /* 0x080fe20007f3e0ff */
[----:B------:R-:W-:Y:S01]  /*478f0*/  STL [R1+0x1784], R56 ;  /* 0x0017843801007387 */ /* 0x000fe20000100800 */
[----:B------:R-:W-:Y:S01]  /*47900*/  IADD3 R47, P6, R47, R60, RZ ;  /* 0x0000003c2f2f7210 */ /* 0x000fe20007fde0ff */
[----:B------:R-:W-:Y:S01]  /*47910*/  STL [R1+0x17a8], R57 ;  /* 0x0017a83901007387 */ /* 0x000fe20000100800 */
[----:B------:R-:W-:Y:S02]  /*47920*/  STL [R1+0x177c], R58 ;  /* 0x00177c3a01007387 */ /* 0x000fe40000100800 */
[----:B------:R-:W-:Y:S02]  /*47930*/  STL [R1+0x17a0], R59 ;  /* 0x0017a03b01007387 */ /* 0x000fe40000100800 */
[----:B------:R0:W-:Y:S01]  /*47940*/  STL [R1+0x176c], R3 ;  /* 0x00176c0301007387 */ /* 0x0001e20000100800 */
[----:B------:R-:W-:Y:S01]  /*47950*/  STL [R1+0x1774], R47 ;  /* 0x0017742f01007387 */ /* 0x000fe20000100800 */
[----:B------:R-:W-:-:S03]  /*47960*/  IMAD.X R50, R50, 0x1, R0, P2 ;  /* 0x0000000132327824 */ /* 0x000fc600010e0600 */
[----:B0-----:R-:W4:Y:S01]  /*47970*/  LDL.LU R3, [R1+0x173c] ;  /* 0x00173c0001037983 */ /* 0x001f220000300800 */
[----:B------:R-:W-:Y:S02]  /*47980*/  STL [R1+0x1798], R28 ;  /* 0x0017981c01007387 */ /* 0x000fe40000100800 */
[----:B------:R-:W-:-:S05]  /*47990*/  IMAD.X R61, R61, 0x1, R0, P3 ;  /* 0x000000013d3d7824 */ /* 0x000fca00018e0600 */
[----:B------:R0:W-:Y:S01]  /*479a0*/  STL [R1+0x1788], R61 ;  /* 0x0017883d01007387 */ /* 0x0001e20000100800 */
[----:B------:R-:W-:Y:S03]  /*479b0*/  STL [R1+0x1790], R50 ;  /* 0x0017903201007387 */ /* 0x000fe60000100800 */
        /* <DEDUP_REMOVED lines=69> */
[----:B------:R-:W-:Y:S02]  /*47e10*/  STL [R1+0x1740], R52 ;  /* 0x0017403401007387 */ /* 0x000fe40000100800 */
[----:B------:R-:W-:Y:S02]  /*47e20*/  STL [R1+0x1714], R53 ;  /* 0x0017143501007387 */ /* 0x000fe40000100800 */
[----:B------:R-:W-:Y:S01]  /*47e30*/  STL [R1+0x1738], R54 ;  /* 0x0017383601007387 */ /* 0x000fe20000100800 */
[-C--:B------:R-:W-:Y:S01]  /*47e40*/  IADD3 R55, P1, R55, R60.reuse, RZ ;  /* 0x0000003c37377210 */ /* 0x080fe20007f3e0ff */
        /* <DEDUP_REMOVED lines=63> */
[----:B------:R0:W-:Y:S04]  /*48240*/  STL [R1+0x16bc], R3 ;  /* 0x0016bc0301007387 */ /* 0x0001e80000100800 */
[----:B0-----:R-:W4:Y:S01]  /*48250*/  LDL.LU R3, [R1+0x1664] ;  /* 0x0016640001037983 */ /* 0x001f220000300800 */
[----:B------:R-:W-:-:S05]  /*48260*/  IMAD.X R61, R61, 0x1, R0, P6 ;  /* 0x000000013d3d7824 */ /* 0x000fca00030e0600 */
[----:B------:R0:W-:Y:S04]  /*48270*/  STL [R1+0x16e0], R61 ;  /* 0x0016e03d01007387 */ /* 0x0001e80000100800 */
        /* <DEDUP_REMOVED lines=42> */
[----:B0-----:R-:W4:Y:S01]  /*48520*/  LDL.LU R24, [R1+0x1644] ;  /* 0x0016440001187983 */ /* 0x001f220000300800 */
[----:B------:R-:W-:Y:S02]  /*48530*/  STL [R1+0x16a0], R28 ;  /* 0x0016a01c01007387 */ /* 0x000fe40000100800 */
[----:B------:R-:W-:-:S05]  /*48540*/  IMAD.X R2, R2, 0x1, R0, P4 ;  /* 0x0000000102027824 */ /* 0x000fca00020e0600 */
[----:B------:R0:W-:Y:S01]  /*48550*/  STL [R1+0x1690], R2 ;  /* 0x0016900201007387 */ /* 0x0001e20000100800 */
[----:B------:R-:W-:Y:S03]  /*48560*/  STL [R1+0x1698], R50 ;  /* 0x0016983201007387 */ /* 0x000fe60000100800 */
[----:B0-----:R-:W4:Y:S01]  /*48570*/  LDL.LU R2, [R1+0x1668] ;  /* 0x0016680001027983 */ /* 0x001f220000300800 */
[----:B------:R-:W-:Y:S01]  /*48580*/  STL [R1+0x166c], R51 ;  /* 0x00166c3301007387 */ /* 0x000fe20000100800 */
[----:B------:R-:W-:-:S05]  /*48590*/  IADD3 R3, P4, R3, R60, RZ ;  /* 0x0000003c03037210 */ /* 0x000fca0007f9e0ff */
[----:B------:R0:W-:Y:S04]  /*485a0*/  STL [R1+0x1664], R3 ;  /* 0x0016640301007387 */ /* 0x0001e80000100800 */
[----:B0-----:R-:W4:Y:S01]  /*485b0*/  LDL.LU R3, [R1+0x163c] ;  /* 0x00163c0001037983 */ /* 0x001f220000300800 */
[----:B------:R-:W4:Y:S02]  /*485c0*/  LDL.LU R47, [R1+0x1660] ;  /* 0x00166000012f7983 */ /* 0x000f240000300800 */
[----:B------:R-:W4:Y:S02]  /*485d0*/  LDL.LU R28, [R1+0x1634] ;  /* 0x00163400011c7983 */ /* 0x000f240000300800 */
[----:B------:R-:W4:Y:S02]  /*485e0*/  LDL.LU R50, [R1+0x1658] ;  /* 0x0016580001327983 */ /* 0x000f240000300800 */
[----:B------:R-:W-:-:S05]  /*485f0*/  IMAD.X R61, R61, 0x1, R0, P5 ;  /* 0x000000013d3d7824 */ /* 0x000fca00028e0600 */
        /* <DEDUP_REMOVED lines=54> */
[--C-:B---3--:R-:W-:Y:S01]  /*48960*/  IMAD.X R52, R52, 0x1, R0.reuse, P1 ;  /* 0x0000000134347824 */ /* 0x108fe200008e0600 */
[----:B------:R-:W-:Y:S01]  /*48970*/  IADD3 R53, P1, R53, R60, RZ ;  /* 0x0000003c35357210 */ /* 0x000fe20007f3e0ff */
[----:B------:R-:W-:-:S02]  /*48980*/  IMAD.X R54, R54, 0x1, R0, P2 ;  /* 0x0000000136367824 */ /* 0x000fc400010e0600 */
[----:B------:R0:W-:Y:S04]  /*48990*/  STL [R1+0x1624], R25 ;  /* 0x0016241901007387 */ /* 0x0001e80000100800 */
        /* <DEDUP_REMOVED lines=73> */
[-C--:B------:R-:W-:Y:S02]  /*48e30*/  IADD3 R46, P2, R46, R60.reuse, RZ ;  /* 0x0000003c2e2e7210 */ /* 0x080fe40007f5e0ff */
[----:B------:R0:W-:Y:S04]  /*48e40*/  STL [R1+0x15e8], R2 ;  /* 0x0015e80201007387 */ /* 0x0001e80000100800 */
[----:B0-----:R-:W4:Y:S01]  /*48e50*/  LDL.LU R2, [R1+0x1590] ;  /* 0x0015900001027983 */ /* 0x001f220000300800 */
[----:B------:R0:W-:Y:S02]  /*48e60*/  STL [R1+0x15bc], R44 ;  /* 0x0015bc2c01007387 */ /* 0x0001e40000100800 */
[----:B------:R1:W-:Y:S02]  /*48e70*/  STL [R1+0x15e0], R45 ;  /* 0x0015e02d01007387 */ /* 0x0003e40000100800 */
[--C-:B------:R-:W-:Y:S01]  /*48e80*/  IMAD.X R21, R21, 0x1, R0.reuse, P3 ;  /* 0x0000000115157824 */ /* 0x100fe200018e0600 */
[----:B0-----:R-:W4:Y:S01]  /*48e90*/  LDL.LU R44, [R1+0x1564] ;  /* 0x00156400012c7983 */ /* 0x001f220000300800 */
[----:B------:R-:W-:Y:S01]  /*48ea0*/  IADD3 R3, P3, R3, R60, RZ ;  /* 0x0000003c03037210 */ /* 0x000fe20007f7e0ff */
[----:B------:R0:W-:Y:S02]  /*48eb0*/  STL [R1+0x15b4], R46 ;  /* 0x0015b42e01007387 */ /* 0x0001e40000100800 */
[----:B-1----:R-:W4:Y:S01]  /*48ec0*/  LDL.LU R45, [R1+0x1588] ;  /* 0x00158800012d7983 */ /* 0x002f220000300800 */
[----:B------:R1:W-:Y:S04]  /*48ed0*/  STL [R1+0x15d8], R21 ;  /* 0x0015d81501007387 */ /* 0x0003e80000100800 */
        /* <DEDUP_REMOVED lines=25> */
[----:B------:R-:W-:Y:S02]  /*49070*/  STL [R1+0x15b0], R59 ;  /* 0x0015b03b01007387 */ /* 0x000fe40000100800 */
[----:B------:R-:W-:Y:S01]  /*49080*/  IMAD.X R50, R50, 0x1, R0, P4 ;  /* 0x0000000132327824 */ /* 0x000fe200020e0600 */
[----:B------:R0:W-:Y:S01]  /*49090*/  STL [R1+0x157c], R25 ;  /* 0x00157c1901007387 */ /* 0x0001e20000100800 */
[----:B------:R-:W-:Y:S01]  /*490a0*/  STL [R1+0x1584], R47 ;  /* 0x0015842f01007387 */ /* 0x000fe20000100800 */
[----:B------:R-:W-:-:S02]  /*490b0*/  IADD3 R51, P4, R51, R60, RZ ;  /* 0x0000003c33337210 */ /* 0x000fc40007f9e0ff */
        /* <DEDUP_REMOVED lines=55> */
[----:B------:R0:W-:Y:S02]  /*49430*/  STL [R1+0x1568], R47 ;  /* 0x0015682f01007387 */ /* 0x0001e40000100800 */
[----:B------:R1:W-:Y:S01]  /*49440*/  STL [R1+0x153c], R28 ;  /* 0x00153c1c01007387 */ /* 0x0003e20000100800 */
[----:B------:R-:W-:Y:S01]  /*49450*/  IADD3 R51, P6, R51, R60, RZ ;  /* 0x0000003c33337210 */ /* 0x000fe20007fde0ff */
[----:B0-----:R-:W4:Y:S01]  /*49460*/  LDL.LU R47, [R1+0x1510] ;  /* 0x00151000012f7983 */ /* 0x001f220000300800 */
[----:B------:R0:W-:Y:S02]  /*49470*/  STL [R1+0x1560], R50 ;  /* 0x0015603201007387 */ /* 0x0001e40000100800 */
[----:B-1----:R-:W4:Y:S01]  /*49480*/  LDL.LU R28, [R1+0x14e4] ;  /* 0x0014e400011c7983 */ /* 0x002f220000300800 */
[----:B------:R1:W-:Y:S01]  /*49490*/  STL [R1+0x1534], R51 ;  /* 0x0015343301007387 */ /* 0x0003e20000100800 */
[----:B------:R-:W-:-:S03]  /*494a0*/  IMAD.X R2, R2, 0x1, R0, P1 ;  /* 0x0000000102027824 */ /* 0x000fc600008e0600 */
[----:B0-----:R-:W4:Y:S02]  /*494b0*/  LDL.LU R50, [R1+0x1508] ;  /* 0x0015080001327983 */ /* 0x001f240000300800 */
[----:B------:R0:W-:Y:S02]  /*494c0*/  STL [R1+0x1558], R2 ;  /* 0x0015580201007387 */ /* 0x0001e40000100800 */
[----:B-1----:R-:W4:Y:S01]  /*494d0*/  LDL.LU R51, [R1+0x14dc] ;  /* 0x0014dc0001337983 */ /* 0x002f220000300800 */
        /* <DEDUP_REMOVED lines=112> */
[----:B------:R-:W-:Y:S01]  /*49be0*/  IADD3 R3, P4, R3, R60, RZ ;  /* 0x0000003c03037210 */ /* 0x000fe20007f9e0ff */
[----:B------:R-:W-:Y:S01]  /*49bf0*/  STL [R1+0x14c0], R57 ;  /* 0x0014c03901007387 */ /* 0x000fe20000100800 */
[----:B------:R-:W-:Y:S02]  /*49c00*/  STL [R1+0x1494], R58 ;  /* 0x0014943a01007387 */ /* 0x000fe40000100800 */
[----:B------:R-:W-:Y:S01]  /*49c10*/  STL [R1+0x14b8], R59 ;  /* 0x0014b83b01007387 */ /* 0x000fe20000100800 */
[----:B------:R0:W-:Y:S01]  /*49c20*/  STL [R1+0x1484], R3 ;  /* 0x0014840301007387 */ /* 0x0001e20000100800 */
[----:B------:R-:W-:Y:S02]  /*49c30*/  STL [R1+0x148c], R47 ;  /* 0x00148c2f01007387 */ /* 0x000fe40000100800 */
[--C-:B------:R-:W-:Y:S01]  /*49c40*/  IMAD.X R50, R50, 0x1, R0.reuse, P5 ;  /* 0x0000000132327824 */ /* 0x100fe200028e0600 */
        /* <DEDUP_REMOVED lines=69> */
[--C-:B------:R-:W-:Y:S01]  /*4a0a0*/  IMAD.X R52, R52, 0x1, R0.reuse, P3 ;  /* 0x0000000134347824 */ /* 0x100fe200018e0600 */
[----:B------:R-:W-:Y:S01]  /*4a0b0*/  IADD3 R53, P3, R53, R60, RZ ;  /* 0x0000003c35357210 */ /* 0x000fe20007f7e0ff */
[----:B------:R-:W-:-:S02]  /*4a0c0*/  IMAD.X R54, R54, 0x1, R0, P4 ;  /* 0x0000000136367824 */ /* 0x000fc400020e0600 */
[----:B------:R0:W-:Y:S04]  /*4a0d0*/  STL [R1+0x1434], R24 ;  /* 0x0014341801007387 */ /* 0x0001e80000100800 */
        /* <DEDUP_REMOVED lines=21> */
[----:B0-----:R-:W4:Y:S01]  /*4a230*/  LDL.LU R2, [R1+0x1400] ;  /* 0x0014000001027983 */ /* 0x001f220000300800 */
        /* <DEDUP_REMOVED lines=67> */
[-C--:B------:R-:W-:Y:S01]  /*4a670*/  IADD3 R52, P6, R52, R60.reuse, RZ ;  /* 0x0000003c34347210 */ /* 0x080fe20007fde0ff */
[--C-:B------:R-:W-:Y:S01]  /*4a680*/  IMAD.X R53, R53, 0x1, R0.reuse, P1 ;  /* 0x0000000135357824 */ /* 0x100fe200008e0600 */
[-C--:B------:R-:W-:Y:S02]  /*4a690*/  IADD3 R54, P1, R54, R60.reuse, RZ ;  /* 0x0000003c36367210 */ /* 0x080fe40007f3e0ff */
[----:B------:R0:W-:Y:S04]  /*4a6a0*/  STL [R1+0x13e0], R20 ;  /* 0x0013e01401007387 */ /* 0x0001e80000100800 */
        /* <DEDUP_REMOVED lines=80> */
[----:B------:R-:W-:-:S02]  /*4abb0*/  IMAD.X R61, R61, 0x1, R0, P3 ;  /* 0x000000013d3d7824 */ /* 0x000fc400018e0600 */
[----:B------:R0:W-:Y:S02]  /*4abc0*/  STL [R1+0x1370], R50 ;  /* 0x0013703201007387 */ /* 0x0001e40000100800 */
[----:B-1----:R-:W4:Y:S01]  /*4abd0*/  LDL.LU R28, [R1+0x12f4] ;  /* 0x0012f400011c7983 */ /* 0x002f220000300800 */
[----:B------:R1:W-:Y:S04]  /*4abe0*/  STL [R1+0x1344], R51 ;  /* 0x0013443301007387 */ /* 0x0003e80000100800 */
        /* <DEDUP_REMOVED lines=23> */
[-C--:B------:R-:W-:Y:S01]  /*4ad60*/  IADD3 R45, P2, R45, R60.reuse, RZ ;  /* 0x0000003c2d2d7210 */ /* 0x080fe20007f5e0ff */
[----:B------:R-:W-:Y:S02]  /*4ad70*/  STL [R1+0x1348], R58 ;  /* 0x0013483a01007387 */ /* 0x000fe40000100800 */
[----:B------:R-:W-:Y:S01]  /*4ad80*/  IMAD.X R21, R21, 0x1, R0, P4 ;  /* 0x0000000115157824 */ /* 0x000fe200020e0600 */
[----:B------:R-:W-:Y:S01]  /*4ad90*/  STL [R1+0x131c], R59 ;  /* 0x00131c3b01007387 */ /* 0x000fe20000100800 */
[----:B------:R0:W-:Y:S01]  /*4ada0*/  STL [R1+0x1338], R20 ;  /* 0x0013381401007387 */ /* 0x0001e20000100800 */
[-C--:B------:R-:W-:Y:S01]  /*4adb0*/  IADD3 R46, P3, R46, R60.reuse, RZ ;  /* 0x0000003c2e2e7210 */ /* 0x080fe20007f7e0ff */
[----:B------:R-:W-:Y:S01]  /*4adc0*/  STL [R1+0x1340], R44 ;  /* 0x0013402c01007387 */ /* 0x000fe20000100800 */
        /* <DEDUP_REMOVED lines=57> */
[----:B------:R-:W-:Y:S01]  /*4b160*/  IMAD.X R21, R21, 0x1, R0, P6 ;  /* 0x0000000115157824 */ /* 0x000fe200030e0600 */
        /* <DEDUP_REMOVED lines=103> */
[--C-:B------:R-:W-:Y:S01]  /*4b7e0*/  IMAD.X R52, R52, 0x1, R0.reuse, P5 ;  /* 0x0000000134347824 */ /* 0x100fe200028e0600 */
[-C--:B------:R-:W-:Y:S01]  /*4b7f0*/  IADD3 R53, P5, R53, R60.reuse, RZ ;  /* 0x0000003c35357210 */ /* 0x080fe20007fbe0ff */
[--C-:B------:R-:W-:Y:S02]  /*4b800*/  IMAD.X R54, R54, 0x1, R0.reuse, P6 ;  /* 0x0000000136367824 */ /* 0x100fe400030e0600 */
        /* <DEDUP_REMOVED lines=18> */
[----:B------:R-:W-:Y:S03]  /*4b930*/  STL [R1+0x1244], R44 ;  /* 0x0012442c01007387 */ /* 0x000fe60000100800 */
        /* <DEDUP_REMOVED lines=102> */
[----:B------:R-:W-:Y:S02]  /*4bfa0*/  STL [R1+0x1190], R51 ;  /* 0x0011903301007387 */ /* 0x000fe40000100800 */
[----:B------:R-:W4:Y:S01]  /*4bfb0*/  LDL.LU R28, [R1+0x1160] ;  /* 0x00116000011c7983 */ /* 0x000f220000300800 */
[----:B--2---:R-:W-:-:S05]  /*4bfc0*/  IADD3 R25, P3, R25, R60, RZ ;  /* 0x0000003c19197210 */ /* 0x004fca0007f7e0ff */
[----:B------:R0:W-:Y:S04]  /*4bfd0*/  STL [R1+0x1188], R25 ;  /* 0x0011881901007387 */ /* 0x0001e80000100800 */
[----:B0-----:R-:W2:Y:S01]  /*4bfe0*/  LDL.LU R25, [R1+0x1158] ;  /* 0x0011580001197983 */ /* 0x001ea20000300800 */
        /* <DEDUP_REMOVED lines=10> */
[----:B------:R-:W-:Y:S01]  /*4c090*/  IADD3 R46, P5, R46, R60, RZ ;  /* 0x0000003c2e2e7210 */ /* 0x000fe20007fbe0ff */
[----:B------:R-:W-:-:S05]  /*4c0a0*/  IMAD.X R21, R21, 0x1, R0, P6 ;  /* 0x0000000115157824 */ /* 0x000fca00030e0600 */
[----:B------:R0:W-:Y:S01]  /*4c0b0*/  STL [R1+0x119c], R21 ;  /* 0x00119c1501007387 */ /* 0x0001e20000100800 */
[----:B------:R-:W-:Y:S01]  /*4c0c0*/  STL [R1+0x1178], R46 ;  /* 0x0011782e01007387 */ /* 0x000fe20000100800 */
[----:B------:R-:W-:Y:S02]  /*4c0d0*/  IADD3 R24, P6, R24, R60, RZ ;  /* 0x0000003c18187210 */ /* 0x000fe40007fde0ff */
[----:B0-----:R-:W4:Y:S01]  /*4c0e0*/  LDL.LU R21, [R1+0x1140] ;  /* 0x0011400001157983 */ /* 0x001f220000300800 */
[----:B------:R-:W-:-:S05]  /*4c0f0*/  IMAD.X R2, R2, 0x1, R0, P1 ;  /* 0x0000000102027824 */ /* 0x000fca00008e0600 */
[----:B------:R0:W-:Y:S01]  /*4c100*/  STL [R1+0x1194], R2 ;  /* 0x0011940201007387 */ /* 0x0001e20000100800 */
[----:B------:R1:W-:Y:S03]  /*4c110*/  STL [R1+0x1170], R24 ;  /* 0x0011701801007387 */ /* 0x0003e60000100800 */
        /* <DEDUP_REMOVED lines=10> */
[----:B-1----:R-:W4:Y:S02]  /*4c1c0*/  LDL.LU R24, [R1+0x1110] ;  /* 0x0011100001187983 */ /* 0x002f240000300800 */
[----:B------:R-:W4:Y:S01]  /*4c1d0*/  LDL.LU R45, [R1+0x1134] ;  /* 0x00113400012d7983 */ /* 0x000f220000300800 */
[----:B------:R-:W4:Y:S01]  /*4c1e0*/  LDL.LU R46, [R1+0x1108] ;  /* 0x00110800012e7983 */ /* 0x000f220000300800 */
[----:B------:R-:W-:-:S05]  /*4c1f0*/  IADD3 R3, P1, R3, R60, RZ ;  /* 0x0000003c03037210 */ /* 0x000fca0007f3e0ff */
[----:B------:R0:W-:Y:S04]  /*4c200*/  STL [R1+0x1168], R3 ;  /* 0x0011680301007387 */ /* 0x0001e80000100800 */
[----:B0-----:R-:W4:Y:S01]  /*4c210*/  LDL.LU R3, [R1+0x112c] ;  /* 0x00112c0001037983 */ /* 0x001f220000300800 */
[----:B------:R-:W-:Y:S01]  /*4c220*/  IMAD.X R61, R61, 0x1, R0, P2 ;  /* 0x000000013d3d7824 */ /* 0x000fe200010e0600 */
[----:B------:R-:W-:-:S04]  /*4c230*/  IADD3 R28, P2, R28, R60, RZ ;  /* 0x0000003c1c1c7210 */ /* 0x000fc80007f5e0ff */
[----:B------:R0:W-:Y:S04]  /*4c240*/  STL [R1+0x118c], R61 ;  /* 0x00118c3d01007387 */ /* 0x0001e80000100800 */
[----:B0-----:R-:W4:Y:S01]  /*4c250*/  LDL.LU R61, [R1+0x1100] ;  /* 0x00110000013d7983 */ /* 0x001f220000300800 */
[----:B------:R0:W-:Y:S03]  /*4c260*/  STL [R1+0x1160], R28 ;  /* 0x0011601c01007387 */ /* 0x0001e60000100800 */
[----:B0-----:R0:W5:Y:S01]  /*4c270*/  LDL.LU R28, [R1+0x24a0] ;  /* 0x0024a000011c7983 */ /* 0x0011620000300800 */
[----:B------:R-:W4:Y:S02]  /*4c280*/  LDL.LU R60, [R1+0x1184] ;  /* 0x00118400013c7983 */ /* 0x000f240000300800 */
[----:B--2---:R-:W-:-:S02]  /*4c290*/  IMAD.X R47, R47, 0x1, R0, P4 ;  /* 0x000000012f2f7824 */ /* 0x004fc400020e0600 */
[--C-:B---3--:R-:W-:Y:S02]  /*4c2a0*/  IMAD.X R51, R51, 0x1, R0.reuse, P5 ;  /* 0x0000000133337824 */ /* 0x108fe400028e0600 */
[----:B----4-:R-:W-:-:S05]  /*4c2b0*/  IMAD.X R60, R60, 0x1, R0, P3 ;  /* 0x000000013c3c7824 */ /* 0x010fca00018e0600 */
[----:B------:R1:W-:Y:S02]  /*4c2c0*/  STL [R1+0x1184], R60 ;  /* 0x0011843c01007387 */ /* 0x0003e40000100800 */
[----:B-1----:R-:W-:-:S04]  /*4c2d0*/  IMAD.MOV.U32 R60, RZ, RZ, c[0x0][0x188] ;  /* 0x00006200ff3c7624 */ /* 0x002fc800078e00ff */
[----:B------:R-:W-:-:S04]  /*4c2e0*/  IMAD.SHL.U32 R60, R60, 0x40, RZ ;  /* 0x000000403c3c7824 */ /* 0x000fc800078e00ff */
[----:B------:R-:W-:-:S05]  /*4c2f0*/  IMAD.SHL.U32 R60, R60, 0x2, RZ ;  /* 0x000000023c3c7824 */ /* 0x000fca00078e00ff */
[-C--:B------:R-:W-:Y:S02]  /*4c300*/  IADD3 R25, P3, R25, R60.reuse, RZ ;  /* 0x0000003c19197210 */ /* 0x080fe40007f7e0ff */
[-C--:B------:R-:W-:Y:S02]  /*4c310*/  IADD3 R50, P4, R50, R60.reuse, RZ ;  /* 0x0000003c32327210 */ /* 0x080fe40007f9e0ff */
[----:B------:R-:W-:Y:S01]  /*4c320*/  IADD3 R20, P5, R20, R60, RZ ;  /* 0x0000003c14147210 */ /* 0x000fe20007fbe0ff */
[----:B------:R1:W-:Y:S04]  /*4c330*/  STL [R1+0x1158], R25 ;  /* 0x0011581901007387 */ /* 0x0003e80000100800 */
[----:B-1----:R0:W5:Y:S01]  /*4c340*/  LDL.LU R25, [R1+0x249c] ;  /* 0x00249c0001197983 */ /* 0x0021620000300800 */
[----:B------:R1:W-:Y:S02]  /*4c350*/  STL [R1+0x117c], R47 ;  /* 0x00117c2f01007387 */ /* 0x0003e40000100800 */
[----:B------:R-:W2:Y:S02]  /*4c360*/  LDL.LU R60, [R1+0x116c] ;  /* 0x00116c00013c7983 */ /* 0x000ea40000300800 */
[----:B------:R3:W-:Y:S01]  /*4c370*/  STL [R1+0x1150], R50 ;  /* 0x0011503201007387 */ /* 0x0007e20000100800 */
[----:B-1----:R-:W4:Y:S01]  /*4c380*/  LDL.LU R47, [R1+0x1124] ;  /* 0x00112400012f7983 */ /* 0x002f220000300800 */
[----:B------:R1:W-:Y:S02]  /*4c390*/  STL [R1+0x1174], R51 ;  /* 0x0011743301007387 */ /* 0x0003e40000100800 */
[----:B---3--:R-:W3:Y:S02]  /*4c3a0*/  LDL.LU R50, [R1+0x10f8] ;  /* 0x0010f80001327983 */ /* 0x008ee40000300800 */
[----:B------:R0:W-:Y:S01]  /*4c3b0*/  STL [R1+0x1148], R20 ;  /* 0x0011481401007387 */ /* 0x0001e20000100800 */
[----:B-1----:R-:W3:Y:S01]  /*4c3c0*/  LDL.LU R51, [R1+0x111c] ;  /* 0x00111c0001337983 */ /* 0x002ee20000300800 */
[----:B0-----:R-:W3:Y:S02]  /*4c3d0*/  LDL.LU R20, [R1+0x10f0] ;  /* 0x0010f00001147983 */ /* 0x001ee40000300800 */
[----:B--2---:R-:W-:-:S05]  /*4c3e0*/  IMAD.X R60, R60, 0x1, R0, P6 ;  /* 0x000000013c3c7824 */ /* 0x004fca00030e0600 */
[----:B------:R0:W-:Y:S02]  /*4c3f0*/  STL [R1+0x116c], R60 ;  /* 0x00116c3c01007387 */ /* 0x0001e40000100800 */
[----:B0-----:R-:W-:-:S04]  /*4c400*/  IMAD.MOV.U32 R60, RZ, RZ, c[0x0][0x188] ;  /* 0x00006200ff3c7624 */ /* 0x001fc800078e00ff */
[----:B------:R-:W-:-:S04]  /*4c410*/  IMAD.SHL.U32 R60, R60, 0x40, RZ ;  /* 0x000000403c3c7824 */ /* 0x000fc800078e00ff */
[----:B------:R-:W-:-:S05]  /*4c420*/  IMAD.SHL.U32 R60, R60, 0x2, RZ ;  /* 0x000000023c3c7824 */ /* 0x000fca00078e00ff */
[----:B------:R-:W-:-:S05]  /*4c430*/  IADD3 R21, P6, R21, R60, RZ ;  /* 0x0000003c15157210 */ /* 0x000fca0007fde0ff */
[----:B------:R0:W-:Y:S04]  /*4c440*/  STL [R1+0x1140], R21 ;  /* 0x0011401501007387 */ /* 0x0001e80000100800 */
[----:B0-----:R0:W5:Y:S01]  /*4c450*/  LDL.LU R21, [R1+0x2498] ;  /* 0x0024980001157983 */ /* 0x0011620000300800 */
[----:B------:R-:W2:Y:S02]  /*4c460*/  LDL.LU R60, [R1+0x1164] ;  /* 0x00116400013c7983 */ /* 0x000ea40000300800 */
[--C-:B------:R-:W-:Y:S02]  /*4c470*/  IMAD.X R52, R52, 0x1, R0.reuse, P2 ;  /* 0x0000000134347824 */ /* 0x100fe400010e0600 */
[--C-:B------:R-:W-:Y:S02]  /*4c480*/  IMAD.X R54, R54, 0x1, R0.reuse, P3 ;  /* 0x0000000136367824 */ /* 0x100fe400018e0600 */
[----:B------:R-:W-:-:S02]  /*4c490*/  IMAD.X R56, R56, 0x1, R0, P4 ;  /* 0x0000000138387824 */ /* 0x000fc400020e0600 */
[--C-:B------:R-:W-:Y:S02]  /*4c4a0*/  IMAD.X R58, R58, 0x1, R0.reuse, P5 ;  /* 0x000000013a3a7824 */ /* 0x100fe400028e0600 */
[--C-:B------:R-:W-:Y:S02]  /*4c4b0*/  IMAD.X R44, R44, 0x1, R0.reuse, P6 ;  /* 0x000000012c2c7824 */ /* 0x100fe400030e0600 */
[----:B--2---:R-:W-:-:S05]  /*4c4c0*/  IMAD.X R60, R60, 0x1, R0, P1 ;  /* 0x000000013c3c7824 */ /* 0x004fca00008e0600 */
[----:B------:R1:W-:Y:S02]  /*4c4d0*/  STL [R1+0x1164], R60 ;  /* 0x0011643c01007387 */ /* 0x0003e40000100800 */
[----:B-1----:R-:W-:-:S04]  /*4c4e0*/  IMAD.MOV.U32 R60, RZ, RZ, c[0x0][0x188] ;  /* 0x00006200ff3c7624 */ /* 0x002fc800078e00ff */
[----:B------:R-:W-:-:S04]  /*4c4f0*/  IMAD.SHL.U32 R60, R60, 0x40, RZ ;  /* 0x000000403c3c7824 */ /* 0x000fc800078e00ff */
[----:B------:R-:W-:-:S05]  /*4c500*/  IMAD.SHL.U32 R60, R60, 0x2, RZ ;  /* 0x000000023c3c7824 */ /* 0x000fca00078e00ff */
[-C--:B------:R-:W-:Y:S02]  /*4c510*/  IADD3 R2, P1, R2, R60.reuse, RZ ;  /* 0x0000003c02027210 */ /* 0x080fe40007f3e0ff */
[-C--:B------:R-:W-:Y:S02]  /*4c520*/  IADD3 R53, P2, R53, R60.reuse, RZ ;  /* 0x0000003c35357210 */ /* 0x080fe40007f5e0ff */
[-C--:B------:R-:W-:Y:S02]  /*4c530*/  IADD3 R55, P3, R55, R60.reuse, RZ ;  /* 0x0000003c37377210 */ /* 0x080fe40007f7e0ff */
[-C--:B------:R-:W-:Y:S01]  /*4c540*/  IADD3 R57, P4, R57, R60.reuse, RZ ;  /* 0x0000003c39397210 */ /* 0x080fe20007f9e0ff */
[----:B------:R1:W-:Y:S01]  /*4c550*/  STL [R1+0x1138], R2 ;  /* 0x0011380201007387 */ /* 0x0003e20000100800 */
[-C--:B------:R-:W-:Y:S02]  /*4c560*/  IADD3 R24, P6, R24, R60.reuse, RZ ;  /* 0x0000003c18187210 */ /* 0x080fe40007fde0ff */
[----:B------:R-:W-:Y:S01]  /*4c570*/  IADD3 R59, P5, R59, R60, RZ ;  /* 0x0000003c3b3b7210 */ /* 0x000fe20007fbe0ff */
[----:B-1----:R-:W2:Y:S01]  /*4c580*/  LDL.LU R2, [R1+0x2494] ;  /* 0x0024940001027983 */ /* 0x002ea20000300800 */
[----:B------:R-:W-:Y:S02]  /*4c590*/  STL [R1+0x115c], R52 ;  /* 0x00115c3401007387 */ /* 0x000fe40000100800 */
[----:B------:R-:W-:Y:S02]  /*4c5a0*/  STL [R1+0x1130], R53 ;  /* 0x0011303501007387 */ /* 0x000fe40000100800 */
[----:B------:R-:W-:Y:S01]  /*4c5b0*/  STL [R1+0x1154], R54 ;  /* 0x0011543601007387 */ /* 0x000fe20000100800 */
[----:B------:R-:W-:Y:S01]  /*4c5c0*/  STL [R1+0x1128], R55 ;  /* 0x0011283701007387 */ /* 0x000fe20000100800 */
[----:B------:R-:W-:Y:S02]  /*4c5d0*/  STL [R1+0x114c], R56 ;  /* 0x00114c3801007387 */ /* 0x000fe40000100800 */
[----:B------:R-:W-:Y:S02]  /*4c5e0*/  STL [R1+0x1120], R57 ;  /* 0x0011203901007387 */ /* 0x000fe40000100800 */
[----:B------:R-:W-:Y:S01]  /*4c5f0*/  STL [R1+0x1144], R58 ;  /* 0x0011443a01007387 */ /* 0x000fe20000100800 */
[----:B------:R1:W-:Y:S01]  /*4c600*/  STL [R1+0x1110], R24 ;  /* 0x0011101801007387 */ /* 0x0003e20000100800 */
[----:B------:R-:W-:Y:S02]  /*4c610*/  STL [R1+0x1118], R59 ;  /* 0x0011183b01007387 */ /* 0x000fe40000100800 */
[----:B------:R-:W-:-:S02]  /*4c620*/  IMAD.X R3, R3, 0x1, R0, P2 ;  /* 0x0000000103037824 */ /* 0x000fc400010e0600 */
[----:B------:R-:W-:Y:S01]  /*4c630*/  IMAD.X R45, R45, 0x1, R0, P1 ;  /* 0x000000012d2d7824 */ /* 0x000fe200008e0600 */
[----:B-1----:R-:W2:Y:S01]  /*4c640*/  LDL.LU R24, [R1+0x1114] ;  /* 0x0011140001187983 */ /* 0x002ea20000300800 */
[----:B------:R-:W-:Y:S02]  /*4c650*/  STL [R1+0x113c], R44 ;  /* 0x00113c2c01007387 */ /* 0x000fe40000100800 */
[----:B------:R1:W-:Y:S02]  /*4c660*/  STL [R1+0x112c], R3 ;  /* 0x00112c0301007387 */ /* 0x0003e40000100800 */
[----:B------:R0:W-:Y:S01]  /*4c670*/  STL [R1+0x1134], R45 ;  /* 0x0011342d01007387 */ /* 0x0001e20000100800 */
[----:B-1----:R-:W2:Y:S01]  /*4c680*/  LDL.LU R3, [R1+0x10e8] ;  /* 0x0010e80001037983 */ /* 0x002ea20000300800 */
[-C--:B------:R-:W-:Y:S02]  /*4c690*/  IADD3 R46, P1, R46, R60.reuse, RZ ;  /* 0x0000003c2e2e7210 */ /* 0x080fe40007f3e0ff */
[----:B------:R-:W-:Y:S01]  /*4c6a0*/  IADD3 R61, P2, R61, R60, RZ ;  /* 0x0000003c3d3d7210 */ /* 0x000fe20007f5e0ff */
[----:B------:R-:W-:-:S02]  /*4c6b0*/  IMAD.MOV.U32 R52, RZ, RZ, R4 ;  /* 0x000000ffff347224 */ /* 0x000fc400078e0004 */
[----:B------:R-:W-:Y:S02]  /*4c6c0*/  IMAD.MOV.U32 R53, RZ, RZ, R7 ;  /* 0x000000ffff357224 */ /* 0x000fe400078e0007 */
[----:B------:R-:W-:Y:S02]  /*4c6d0*/  IMAD.MOV.U32 R44, RZ, RZ, R5 ;  /* 0x000000ffff2c7224 */ /* 0x000fe400078e0005 */
[----:B0-----:R-:W-:Y:S01]  /*4c6e0*/  IMAD.MOV.U32 R45, RZ, RZ, R9 ;  /* 0x000000ffff2d7224 */ /* 0x001fe200078e0009 */
[----:B------:R-:W-:Y:S01]  /*4c6f0*/  STL [R1+0x1108], R46 ;  /* 0x0011082e01007387 */ /* 0x000fe20000100800 */
[----:B------:R-:W-:Y:S02]  /*4c700*/  IMAD.MOV.U32 R4, RZ, RZ, R6 ;  /* 0x000000ffff047224 */ /* 0x000fe400078e0006 */
[----:B------:R-:W-:Y:S02]  /*4c710*/  IMAD.MOV.U32 R5, RZ, RZ, R10 ;  /* 0x000000ffff057224 */ /* 0x000fe400078e000a */
[----:B------:R0:W-:Y:S01]  /*4c720*/  STL [R1+0x1100], R61 ;  /* 0x0011003d01007387 */ /* 0x0001e20000100800 */
[----:B------:R-:W-:Y:S01]  /*4c730*/  STL.64 [R1+0xcf8], R52 ;  /* 0x000cf83401007387 */ /* 0x000fe20000100a00 */
[----:B------:R-:W-:-:S02]  /*4c740*/  IMAD.MOV.U32 R9, RZ, RZ, R12 ;  /* 0x000000ffff097224 */ /* 0x000fc400078e000c */
[----:B------:R-:W-:Y:S02]  /*4c750*/  IMAD.MOV.U32 R6, RZ, RZ, R11 ;  /* 0x000000ffff067224 */ /* 0x000fe400078e000b */
[----:B------:R-:W-:Y:S02]  /*4c760*/  IMAD.MOV.U32 R7, RZ, RZ, R16 ;  /* 0x000000ffff077224 */ /* 0x000fe400078e0010 */
[--C-:B----4-:R-:W-:Y:S01]  /*4c770*/  IMAD.X R47, R47, 0x1, R0.reuse, P3 ;  /* 0x000000012f2f7824 */ /* 0x110fe200018e0600 */
[----:B0-----:R-:W4:Y:S01]  /*4c780*/  LDL.LU R61, [R1+0x110c] ;  /* 0x00110c00013d7983 */ /* 0x001f220000300800 */
[----:B------:R-:W-:Y:S02]  /*4c790*/  STL.64 [R1+0xcf0], R44 ;  /* 0x000cf02c01007387 */ /* 0x000fe40000100a00 */
[----:B------:R0:W-:Y:S02]  /*4c7a0*/  STL.64 [R1+0xce8], R4 ;  /* 0x000ce80401007387 */ /* 0x0001e40000100a00 */
[----:B------:R1:W-:Y:S01]  /*4c7b0*/  STL.64 [R1+0xce0], R8 ;  /* 0x000ce00801007387 */ /* 0x0003e20000100a00 */
[-C--:B---3--:R-:W-:Y:S01]  /*4c7c0*/  IADD3 R50, P3, R50, R60.reuse, RZ ;  /* 0x0000003c32327210 */ /* 0x088fe20007f7e0ff */
[----:B------:R3:W-:Y:S01]  /*4c7d0*/  STL.64 [R1+0xcd8], R6 ;  /* 0x000cd80601007387 */ /* 0x0007e20000100a00 */
[----:B------:R-:W-:Y:S01]  /*4c7e0*/  IMAD.X R51, R51, 0x1, R0, P4 ;  /* 0x0000000133337824 */ /* 0x000fe200020e0600 */
[----:B------:R-:W-:Y:S01]  /*4c7f0*/  IADD3 R20, P4, R20, R60, RZ ;  /* 0x0000003c14147210 */ /* 0x000fe20007f9e0ff */
[----:B0-----:R-:W-:-:S02]  /*4c800*/  IMAD.MOV.U32 R4, RZ, RZ, R15 ;  /* 0x000000ffff047224 */ /* 0x001fc400078e000f */
[----:B------:R-:W-:-:S05]  /*4c810*/  IMAD.MOV.U32 R5, RZ, RZ, R17 ;  /* 0x000000ffff057224 */ /* 0x000fca00078e0011 */
[----:B------:R0:W-:Y:S01]  /*4c820*/  STL.64 [R1+0xcd0], R4 ;  /* 0x000cd00401007387 */ /* 0x0001e20000100a00 */
[----:B------:R-:W-:Y:S02]  /*4c830*/  STL [R1+0x1124], R47 ;  /* 0x0011242f01007387 */ /* 0x000fe40000100800 */
[----:B------:R-:W4:Y:S02]  /*4c840*/  LDL.LU R11, [R1+0x10e0] ;  /* 0x0010e000010b7983 */ /* 0x000f240000300800 */
[----:B------:R-:W-:Y:S01]  /*4c850*/  STL [R1+0x10f8], R50 ;  /* 0x0010f83201007387 */ /* 0x000fe20000100800 */
[----:B------:R-:W4:Y:S01]  /*4c860*/  LDL.LU R16, [R1+0x1104] ;  /* 0x0011040001107983 */ /* 0x000f220000300800 */
[----:B------:R-:W-:Y:S02]  /*4c870*/  STL [R1+0x111c], R51 ;  /* 0x00111c3301007387 */ /* 0x000fe40000100800 */
[----:B-1----:R-:W4:Y:S02]  /*4c880*/  LDL.LU R8, [R1+0x10d8] ;  /* 0x0010d80001087983 */ /* 0x002f240000300800 */
[----:B------:R1:W-:Y:S01]  /*4c890*/  STL [R1+0x10f0], R20 ;  /* 0x0010f01401007387 */ /* 0x0003e20000100800 */
[----:B------:R-:W4:Y:S01]  /*4c8a0*/  LDL.LU R12, [R1+0x10fc] ;  /* 0x0010fc00010c7983 */ /* 0x000f220000300800 */
[----:B---3--:R-:W3:Y:S02]  /*4c8b0*/  LDL.LU R6, [R1+0x10d0] ;  /* 0x0010d00001067983 */ /* 0x008ee40000300800 */
[----:B------:R-:W3:Y:S01]  /*4c8c0*/  LDL.LU R10, [R1+0x10f4] ;  /* 0x0010f400010a7983 */ /* 0x000ee20000300800 */
[----:B0-----:R-:W3:Y:S01]  /*4c8d0*/  LDL.LU R5, [R1+0x10c8] ;  /* 0x0010c80001057983 */ /* 0x001ee20000300800 */
[----:B------:R-:W3:Y:S02]  /*4c8e0*/  LDL.LU R9, [R1+0x10ec] ;  /* 0x0010ec0001097983 */ /* 0x000ee40000300800 */
[----:B------:R-:W3:Y:S02]  /*4c8f0*/  LDL.LU R4, [R1+0x10c0] ;  /* 0x0010c00001047983 */ /* 0x000ee40000300800 */
[----:B------:R-:W3:Y:S01]  /*4c900*/  LDL.LU R7, [R1+0x10e4] ;  /* 0x0010e40001077983 */ /* 0x000ee20000300800 */
[----:B------:R-:W3:Y:S01]  /*4c910*/  LDL.LU R52, [R1+0x10b8] ;  /* 0x0010b80001347983 */ /* 0x000ee20000300800 */
[----:B------:R-:W3:Y:S02]  /*4c920*/  LDL.LU R53, [R1+0x10dc] ;  /* 0x0010dc0001357983 */ /* 0x000ee40000300800 */
[----:B------:R-:W3:Y:S02]  /*4c930*/  LDL.LU R54, [R1+0x10b0] ;  /* 0x0010b00001367983 */ /* 0x000ee40000300800 */
[----:B-1----:R-:W3:Y:S01]  /*4c940*/  LDL.LU R20, [R1+0x10d4] ;  /* 0x0010d40001147983 */ /* 0x002ee20000300800 */
[----:B------:R-:W3:Y:S01]  /*4c950*/  LDL.LU R55, [R1+0x10a8] ;  /* 0x0010a80001377983 */ /* 0x000ee20000300800 */
[----:B------:R-:W3:Y:S02]  /*4c960*/  LDL.LU R56, [R1+0x10cc] ;  /* 0x0010cc0001387983 */ /* 0x000ee40000300800 */
[----:B--2---:R-:W-:-:S05]  /*4c970*/  IMAD.X R24, R24, 0x1, R0, P5 ;  /* 0x0000000118187824 */ /* 0x004fca00028e0600 */
[----:B------:R0:W-:Y:S01]  /*4c980*/  STL [R1+0x1114], R24 ;  /* 0x0011141801007387 */ /* 0x0001e20000100800 */
[----:B------:R-:W-:-:S03]  /*4c990*/  IADD3 R3, P5, R3, R60, RZ ;  /* 0x0000003c03037210 */ /* 0x000fc60007fbe0ff */
[----:B0-----:R-:W2:Y:S01]  /*4c9a0*/  LDL.LU R24, [R1+0x10a0] ;  /* 0x0010a00001187983 */ /* 0x001ea20000300800 */
[----:B------:R-:W2:Y:S02]  /*4c9b0*/  LDL.LU R57, [R1+0x10c4] ;  /* 0x0010c40001397983 */ /* 0x000ea40000300800 */
[----:B------:R-:W2:Y:S02]  /*4c9c0*/  LDL.LU R58, [R1+0x1098] ;  /* 0x00109800013a7983 */ /* 0x000ea40000300800 */
[----:B------:R-:W2:Y:S01]  /*4c9d0*/  LDL.LU R59, [R1+0x10bc] ;  /* 0x0010bc00013b7983 */ /* 0x000ea20000300800 */
[----:B------:R0:W-:Y:S04]  /*4c9e0*/  STL [R1+0x10e8], R3 ;  /* 0x0010e80301007387 */ /* 0x0001e80000100800 */
[----:B0-----:R-:W2:Y:S01]  /*4c9f0*/  LDL.LU R3, [R1+0x1090] ;  /* 0x0010900001037983 */ /* 0x001ea20000300800 */
[----:B------:R-:W2:Y:S02]  /*4ca00*/  LDL.LU R44, [R1+0x10b4] ;  /* 0x0010b400012c7983 */ /* 0x000ea40000300800 */
[----:B------:R-:W2:Y:S02]  /*4ca10*/  LDL.LU R45, [R1+0x1088] ;  /* 0x00108800012d7983 */ /* 0x000ea40000300800 */
[--C-:B----4-:R-:W-:Y:S01]  /*4ca20*/  IMAD.X R61, R61, 0x1, R0.reuse, P6 ;  /* 0x000000013d3d7824 */ /* 0x110fe200030e0600 */
[----:B------:R-:W4:Y:S04]  /*4ca30*/  LDL.LU R46, [R1+0x10ac] ;  /* 0x0010ac00012e7983 */ /* 0x000f280000300800 */
[----:B------:R0:W-:Y:S01]  /*4ca40*/  STL [R1+0x110c], R61 ;  /* 0x00110c3d01007387 */ /* 0x0001e20000100800 */
[----:B------:R-:W4:Y:S02]  /*4ca50*/  LDL.LU R47, [R1+0x1080] ;  /* 0x00108000012f7983 */ /* 0x000f240000300800 */
[----:B------:R-:W4:Y:S02]  /*4ca60*/  LDL.LU R50, [R1+0x10a4] ;  /* 0x0010a40001327983 */ /* 0x000f240000300800 */
[----:B------:R-:W4:Y:S01]  /*4ca70*/  LDL.LU R51, [R1+0x1078] ;  /* 0x0010780001337983 */ /* 0x000f220000300800 */
[----:B0-----:R-:W4:Y:S01]  /*4ca80*/  LDL.LU R61, [R1+0x109c] ;  /* 0x00109c00013d7983 */ /* 0x001f220000300800 */
[-C--:B------:R-:W-:Y:S01]  /*4ca90*/  IADD3 R11, P6, R11, R60.reuse, RZ ;  /* 0x0000003c0b0b7210 */ /* 0x080fe20007fde0ff */
[--C-:B------:R-:W-:Y:S01]  /*4caa0*/  IMAD.X R16, R16, 0x1, R0.reuse, P1 ;  /* 0x0000000110107824 */ /* 0x100fe200008e0600 */
[-C--:B------:R-:W-:Y:S01]  /*4cab0*/  IADD3 R8, P1, R8, R60.reuse, RZ ;  /* 0x0000003c08087210 */ /* 0x080fe20007f3e0ff */
[--C-:B------:R-:W-:Y:S01]  /*4cac0*/  IMAD.X R12, R12, 0x1, R0.reuse, P2 ;  /* 0x000000010c0c7824 */ /* 0x100fe200010e0600 */
[----:B---3--:R-:W-:Y:S01]  /*4cad0*/  IADD3 R6, P2, R6, R60, RZ ;  /* 0x0000003c06067210 */ /* 0x008fe20007f5e0ff */
[----:B------:R-:W-:Y:S01]  /*4cae0*/  STL [R1+0x10e0], R11 ;  /* 0x0010e00b01007387 */ /* 0x000fe20000100800 */
[----:B------:R-:W-:-:S02]  /*4caf0*/  IMAD.X R10, R10, 0x1, R0, P3 ;  /* 0x000000010a0a7824 */ /* 0x000fc400018e0600 */
[----:B------:R-:W-:Y:S01]  /*4cb00*/  STL [R1+0x1104], R16 ;  /* 0x0011041001007387 */ /* 0x000fe20000100800 */
[-C--:B------:R-:W-:Y:S01]  /*4cb10*/  IADD3 R5, P3, R5, R60.reuse, RZ ;  /* 0x0000003c05057210 */ /* 0x080fe20007f7e0ff */
[----:B------:R-:W-:Y:S01]  /*4cb20*/  STL [R1+0x10d8], R8 ;  /* 0x0010d80801007387 */ /* 0x000fe20000100800 */
        /* <DEDUP_REMOVED lines=17> */
[--C-:B------:R-:W-:Y:S01]  /*4cc40*/  IMAD.X R56, R56, 0x1, R0.reuse, P2 ;  /* 0x0000000138387824 */ /* 0x100fe200010e0600 */
[-C--:B------:R-:W-:Y:S01]  /*4cc50*/  IADD3 R55, P1, R55, R60.reuse, RZ ;  /* 0x0000003c37377210 */ /* 0x080fe20007f3e0ff */
[----:B0-----:R-:W3:Y:S02]  /*4cc60*/  LDL.LU R20, [R1+0x1070] ;  /* 0x0010700001147983 */ /* 0x001ee40000300800 */
[----:B------:R-:W-:Y:S01]  /*4cc70*/  STL [R1+0x10b0], R54 ;  /* 0x0010b03601007387 */ /* 0x000fe20000100800 */
[----:B--2---:R-:W-:Y:S01]  /*4cc80*/  IADD3 R24, P2, R24, R60, RZ ;  /* 0x0000003c18187210 */ /* 0x004fe20007f5e0ff */
[----:B------:R-:W-:-:S02]  /*4cc90*/  IMAD.X R57, R57, 0x1, R0, P3 ;  /* 0x0000000139397824 */ /* 0x000fc400018e0600 */
[--C-:B------:R-:W-:Y:S02]  /*4cca0*/  IMAD.X R59, R59, 0x1, R0.reuse, P4 ;  /* 0x000000013b3b7824 */ /* 0x100fe400020e0600 */
[----:B------:R0:W-:Y:S01]  /*4ccb0*/  STL [R1+0x10a0], R24 ;  /* 0x0010a01801007387 */ /* 0x0001e20000100800 */
[----:B------:R-:W-:Y:S01]  /*4ccc0*/  STL [R1+0x10a8], R55 ;  /* 0x0010a83701007387 */ /* 0x000fe20000100800 */
[-C--:B------:R-:W-:Y:S02]  /*4ccd0*/  IADD3 R58, P3, R58, R60.reuse, RZ ;  /* 0x0000003c3a3a7210 */ /* 0x080fe40007f7e0ff */
[-C--:B------:R-:W-:Y:S01]  /*4cce0*/  IADD3 R3, P4, R3, R60.reuse, RZ ;  /* 0x0000003c03037210 */ /* 0x080fe20007f9e0ff */
[----:B0-----:R-:W2:Y:S01]  /*4ccf0*/  LDL.LU R24, [R1+0x1094] ;  /* 0x0010940001187983 */ /* 0x001ea20000300800 */
[----:B------:R-:W-:Y:S02]  /*4cd00*/  STL [R1+0x10cc], R56 ;  /* 0x0010cc3801007387 */ /* 0x000fe40000100800 */
[----:B------:R-:W-:Y:S01]  /*4cd10*/  STL [R1+0x10c4], R57 ;  /* 0x0010c43901007387 */ /* 0x000fe20000100800 */
[----:B------:R0:W-:Y:S01]  /*4cd20*/  STL [R1+0x1090], R3 ;  /* 0x0010900301007387 */ /* 0x0001e20000100800 */
[----:B------:R-:W-:Y:S03]  /*4cd30*/  STL [R1+0x1098], R58 ;  /* 0x0010983a01007387 */ /* 0x000fe60000100800 */
[----:B0-----:R-:W2:Y:S01]  /*4cd40*/  LDL.LU R3, [R1+0x1068] ;  /* 0x0010680001037983 */ /* 0x001ea20000300800 */
[--C-:B------:R-:W-:Y:S01]  /*4cd50*/  IMAD.X R44, R44, 0x1, R0.reuse, P5 ;  /* 0x000000012c2c7824 */ /* 0x100fe200028e0600 */
[-C--:B------:R-:W-:Y:S01]  /*4cd60*/  IADD3 R45, P5, R45, R60.reuse, RZ ;  /* 0x0000003c2d2d7210 */ /* 0x080fe20007fbe0ff */
[--C-:B----4-:R-:W-:Y:S01]  /*4cd70*/  IMAD.X R46, R46, 0x1, R0.reuse, P6 ;  /* 0x000000012e2e7824 */ /* 0x110fe200030e0600 */
[----:B------:R-:W-:Y:S01]  /*4cd80*/  IADD3 R47, P6, R47, R60, RZ ;  /* 0x0000003c2f2f7210 */ /* 0x000fe20007fde0ff */
[----:B------:R-:W-:Y:S01]  /*4cd90*/  STL [R1+0x10bc], R59 ;  /* 0x0010bc3b01007387 */ /* 0x000fe20000100800 */
[----:B------:R-:W-:Y:S02]  /*4cda0*/  STL [R1+0x10b4], R44 ;  /* 0x0010b42c01007387 */ /* 0x000fe40000100800 */
[----:B------:R-:W-:-:S02]  /*4cdb0*/  IMAD.X R50, R50, 0x1, R0, P1 ;  /* 0x0000000132327824 */ /* 0x000fc400008e0600 */
[----:B------:R-:W-:Y:S01]  /*4cdc0*/  STL [R1+0x1088], R45 ;  /* 0x0010882d01007387 */ /* 0x000fe20000100800 */
[-C--:B------:R-:W-:Y:S01]  /*4cdd0*/  IADD3 R51, P1, R51, R60.reuse, RZ ;  /* 0x0000003c33337210 */ /* 0x080fe20007f3e0ff */
[----:B------:R-:W-:Y:S01]  /*4cde0*/  STL [R1+0x10ac], R46 ;  /* 0x0010ac2e01007387 */ /* 0x000fe20000100800 */
[----:B------:R-:W-:Y:S02]  /*4cdf0*/  STL [R1+0x1080], R47 ;  /* 0x0010802f01007387 */ /* 0x000fe40000100800 */
[----:B------:R-:W-:Y:S02]  /*4ce00*/  IMAD.X R61, R61, 0x1, R0, P2 ;  /* 0x000000013d3d7824 */ /* 0x000fe400010e0600 */
[----:B------:R-:W4:Y:S01]  /*4ce10*/  LDL.LU R11, [R1+0x108c] ;  /* 0x00108c00010b7983 */ /* 0x000f220000300800 */
[----:B------:R-:W-:Y:S01]  /*4ce20*/  STL [R1+0x10a4], R50 ;  /* 0x0010a43201007387 */ /* 0x000fe20000100800 */
[----:B------:R-:W4:Y:S02]  /*4ce30*/  LDL.LU R16, [R1+0x1060] ;  /* 0x0010600001107983 */ /* 0x000f240000300800 */
[----:B------:R-:W-:Y:S02]  /*4ce40*/  STL [R1+0x1078], R51 ;  /* 0x0010783301007387 */ /* 0x000fe40000100800 */
[----:B------:R-:W4:Y:S01]  /*4ce50*/  LDL.LU R8, [R1+0x1084] ;  /* 0x0010840001087983 */ /* 0x000f220000300800 */
        /* <DEDUP_REMOVED lines=11> */
[----:B0-----:R-:W4:Y:S01]  /*4cf10*/  LDL.LU R61, [R1+0x1030] ;  /* 0x00103000013d7983 */ /* 0x001f220000300800 */
[----:B------:R-:W4:Y:S01]  /*4cf20*/  LDL.LU R55, [R1+0x1054] ;  /* 0x0010540001377983 */ /* 0x000f220000300800 */
[----:B------:R-:W4:Y:S01]  /*4cf30*/  LDL.LU R56, [R1+0x1028] ;  /* 0x0010280001387983 */ /* 0x000f220000300800 */
[----:B---3--:R-:W-:-:S05]  /*4cf40*/  IADD3 R20, P2, R20, R60, RZ ;  /* 0x0000003c14147210 */ /* 0x008fca0007f5e0ff */
[----:B------:R0:W-:Y:S04]  /*4cf50*/  STL [R1+0x1070], R20 ;  /* 0x0010701401007387 */ /* 0x0001e80000100800 */
[----:B0-----:R-:W3:Y:S01]  /*4cf60*/  LDL.LU R20, [R1+0x104c] ;  /* 0x00104c0001147983 */ /* 0x001ee20000300800 */
[----:B------:R-:W3:Y:S02]  /*4cf70*/  LDL.LU R57, [R1+0x1020] ;  /* 0x0010200001397983 */ /* 0x000ee40000300800 */
[----:B------:R-:W3:Y:S02]  /*4cf80*/  LDL.LU R58, [R1+0x1044] ;  /* 0x00104400013a7983 */ /* 0x000ee40000300800 */
        /* <DEDUP_REMOVED lines=8> */
[----:B------:R0:W-:Y:S01]  /*4d010*/  STL [R1+0x1068], R3 ;  /* 0x0010680301007387 */ /* 0x0001e20000100800 */
[----:B------:R-:W2:Y:S02]  /*4d020*/  LDL.LU R47, [R1+0x102c] ;  /* 0x00102c00012f7983 */ /* 0x000ea40000300800 */
[----:B------:R-:W2:Y:S02]  /*4d030*/  LDL.LU R50, [R1+0x1000] ;  /* 0x0010000001327983 */ /* 0x000ea40000300800 */
[----:B------:R-:W2:Y:S01]  /*4d040*/  LDL.LU R51, [R1+0x1024] ;  /* 0x0010240001337983 */ /* 0x000ea20000300800 */
[----:B0-----:R-:W2:Y:S01]  /*4d050*/  LDL.LU R3, [R1+0xff8] ;  /* 0x000ff80001037983 */ /* 0x001ea20000300800 */
[--C-:B----4-:R-:W-:Y:S01]  /*4d060*/  IMAD.X R11, R11, 0x1, R0.reuse, P4 ;  /* 0x000000010b0b7824 */ /* 0x110fe200020e0600 */
[-C--:B------:R-:W-:Y:S01]  /*4d070*/  IADD3 R16, P4, R16, R60.reuse, RZ ;  /* 0x0000003c10107210 */ /* 0x080fe20007f9e0ff */
[--C-:B------:R-:W-:Y:S01]  /*4d080*/  IMAD.X R8, R8, 0x1, R0.reuse, P5 ;  /* 0x0000000108087824 */ /* 0x100fe200028e0600 */
[-C--:B------:R-:W-:Y:S01]  /*4d090*/  IADD3 R12, P5, R12, R60.reuse, RZ ;  /* 0x0000003c0c0c7210 */ /* 0x080fe20007fbe0ff */
[--C-:B------:R-:W-:Y:S01]  /*4d0a0*/  IMAD.X R6, R6, 0x1, R0.reuse, P6 ;  /* 0x0000000106067824 */ /* 0x100fe200030e0600 */
[----:B------:R-:W-:Y:S01]  /*4d0b0*/  STL [R1+0x108c], R11 ;  /* 0x00108c0b01007387 */ /* 0x000fe20000100800 */
[-C--:B------:R-:W-:Y:S01]  /*4d0c0*/  IADD3 R10, P6, R10, R60.reuse, RZ ;  /* 0x0000003c0a0a7210 */ /* 0x080fe20007fde0ff */
[----:B------:R-:W-:Y:S02]  /*4d0d0*/  STL [R1+0x1060], R16 ;  /* 0x0010601001007387 */ /* 0x000fe40000100800 */
[--C-:B------:R-:W-:Y:S01]  /*4d0e0*/  IMAD.X R5, R5, 0x1, R0.reuse, P1 ;  /* 0x0000000105057824 */ /* 0x100fe200008e0600 */
[----:B------:R-:W-:Y:S01]  /*4d0f0*/  STL [R1+0x1084], R8 ;  /* 0x0010840801007387 */ /* 0x000fe20000100800 */
        /* <DEDUP_REMOVED lines=20> */
[----:B---3--:R-:W-:-:S05]  /*4d240*/  IMAD.X R20, R20, 0x1, R0, P6 ;  /* 0x0000000114147824 */ /* 0x008fca00030e0600 */
[----:B------:R0:W-:Y:S01]  /*4d250*/  STL [R1+0x104c], R20 ;  /* 0x00104c1401007387 */ /* 0x0001e20000100800 */
[----:B------:R-:W-:Y:S01]  /*4d260*/  STL [R1+0x1054], R55 ;  /* 0x0010543701007387 */ /* 0x000fe20000100800 */
[-C--:B------:R-:W-:Y:S02]  /*4d270*/  IADD3 R56, P5, R56, R60.reuse, RZ ;  /* 0x0000003c38387210 */ /* 0x080fe40007fbe0ff */
[-C--:B------:R-:W-:Y:S01]  /*4d280*/  IADD3 R57, P6, R57, R60.reuse, RZ ;  /* 0x0000003c39397210 */ /* 0x080fe20007fde0ff */
[--C-:B------:R-:W-:Y:S01]  /*4d290*/  IMAD.X R58, R58, 0x1, R0.reuse, P1 ;  /* 0x000000013a3a7824 */ /* 0x100fe200008e0600 */
[----:B0-----:R-:W3:Y:S01]  /*4d2a0*/  LDL.LU R20, [R1+0xff0] ;  /* 0x000ff00001147983 */ /* 0x001ee20000300800 */
[----:B------:R-:W-:Y:S01]  /*4d2b0*/  STL [R1+0x1028], R56 ;  /* 0x0010283801007387 */ /* 0x000fe20000100800 */
[-C--:B------:R-:W-:Y:S01]  /*4d2c0*/  IADD3 R59, P1, R59, R60.reuse, RZ ;  /* 0x0000003c3b3b7210 */ /* 0x080fe20007f3e0ff */
[----:B------:R-:W-:Y:S02]  /*4d2d0*/  STL [R1+0x1020], R57 ;  /* 0x0010203901007387 */ /* 0x000fe40000100800 */
[--C-:B--2---:R-:W-:Y:S01]  /*4d2e0*/  IMAD.X R24, R24, 0x1, R0.reuse, P2 ;  /* 0x0000000118187824 */ /* 0x104fe200010e0600 */
[-C--:B------:R-:W-:Y:S01]  /*4d2f0*/  IADD3 R44, P2, R44, R60.reuse, RZ ;  /* 0x0000003c2c2c7210 */ /* 0x080fe20007f5e0ff */
[----:B------:R-:W-:Y:S01]  /*4d300*/  IMAD.X R45, R45, 0x1, R0, P3 ;  /* 0x000000012d2d7824 */ /* 0x000fe200018e0600 */
[----:B------:R-:W-:-:S02]  /*4d310*/  IADD3 R46, P3, R46, R60, RZ ;  /* 0x0000003c2e2e7210 */ /* 0x000fc40007f7e0ff */
[----:B------:R0:W-:Y:S01]  /*4d320*/  STL [R1+0x103c], R24 ;  /* 0x00103c1801007387 */ /* 0x0001e20000100800 */
[----:B------:R-:W-:Y:S02]  /*4d330*/  STL [R1+0x1044], R58 ;  /* 0x0010443a01007387 */ /* 0x000fe40000100800 */
[--C-:B------:R-:W-:Y:S01]  /*4d340*/  IMAD.X R47, R47, 0x1, R0.reuse, P4 ;  /* 0x000000012f2f7824 */ /* 0x100fe200020e0600 */
[-C--:B------:R-:W-:Y:S01]  /*4d350*/  IADD3 R50, P4, R50, R60.reuse, RZ ;  /* 0x0000003c32327210 */ /* 0x080fe20007f9e0ff */
[--C-:B------:R-:W-:Y:S01]  /*4d360*/  IMAD.X R51, R51, 0x1, R0.reuse, P5 ;  /* 0x0000000133337824 */ /* 0x100fe200028e0600 */
[----:B0-----:R-:W2:Y:S01]  /*4d370*/  LDL.LU R24, [R1+0x1014] ;  /* 0x0010140001187983 */ /* 0x001ea20000300800 */
[----:B------:R-:W-:Y:S02]  /*4d380*/  STL [R1+0x1018], R59 ;  /* 0x0010183b01007387 */ /* 0x000fe40000100800 */
[----:B------:R-:W-:Y:S02]  /*4d390*/  STL [R1+0x1010], R44 ;  /* 0x0010102c01007387 */ /* 0x000fe40000100800 */
[----:B------:R-:W-:Y:S01]  /*4d3a0*/  STL [R1+0x1034], R45 ;  /* 0x0010342d01007387 */ /* 0x000fe20000100800 */
[----:B------:R-:W-:Y:S01]  /*4d3b0*/  STL [R1+0x1008], R46 ;  /* 0x0010082e01007387 */ /* 0x000fe20000100800 */
[----:B------:R-:W-:Y:S01]  /*4d3c0*/  STL [R1+0x102c], R47 ;  /* 0x00102c2f01007387 */ /* 0x000fe20000100800 */
[----:B------:R-:W-:Y:S01]  /*4d3d0*/  IADD3 R3, P5, R3, R60, RZ ;  /* 0x0000003c03037210 */ /* 0x000fe20007fbe0ff */
[----:B------:R-:W2:Y:S01]  /*4d3e0*/  LDL.LU R11, [R1+0xfe8] ;  /* 0x000fe800010b7983 */ /* 0x000ea20000300800 */
[----:B------:R-:W-:Y:S01]  /*4d3f0*/  STL [R1+0x1000], R50 ;  /* 0x0010003201007387 */ /* 0x000fe20000100800 */
[----:B------:R-:W2:Y:S02]  /*4d400*/  LDL.LU R16, [R1+0x100c] ;  /* 0x00100c0001107983 */ /* 0x000ea40000300800 */
[----:B------:R-:W-:Y:S02]  /*4d410*/  STL [R1+0x1024], R51 ;  /* 0x0010243301007387 */ /* 0x000fe40000100800 */
[----:B------:R-:W2:Y:S01]  /*4d420*/  LDL.LU R8, [R1+0xfe0] ;  /* 0x000fe00001087983 */ /* 0x000ea20000300800 */
        /* <DEDUP_REMOVED lines=14> */
[----:B----4-:R-:W-:-:S05]  /*4d510*/  IMAD.X R61, R61, 0x1, R0, P6 ;  /* 0x000000013d3d7824 */ /* 0x010fca00030e0600 */
[----:B------:R0:W-:Y:S04]  /*4d520*/  STL [R1+0x101c], R61 ;  /* 0x00101c3d01007387 */ /* 0x0001e80000100800 */
[----:B0-----:R-:W4:Y:S01]  /*4d530*/  LDL.LU R61, [R1+0x1e9c] ;  /* 0x001e9c00013d7983 */ /* 0x001f220000300800 */
[----:B------:R-:W4:Y:S02]  /*4d540*/  LDL.LU R57, [R1+0xfd4] ;  /* 0x000fd40001397983 */ /* 0x000f240000300800 */
[----:B------:R-:W4:Y:S02]  /*4d550*/  LDL.LU R58, [R1+0x1ea0] ;  /* 0x001ea000013a7983 */ /* 0x000f240000300800 */
        /* <DEDUP_REMOVED lines=9> */
[----:B------:R-:W2:Y:S02]  /*4d5f0*/  LDL.LU R47, [R1+0x1ebc] ;  /* 0x001ebc00012f7983 */ /* 0x000ea40000300800 */
[----:B------:R-:W2:Y:S01]  /*4d600*/  LDL.LU R50, [R1+0x1e84] ;  /* 0x001e840001327983 */ /* 0x000ea20000300800 */
[-C--:B------:R-:W-:Y:S01]  /*4d610*/  IADD3 R11, P1, R11, R60.reuse, RZ ;  /* 0x0000003c0b0b7210 */ /* 0x080fe20007f3e0ff */
[--C-:B------:R-:W-:Y:S01]  /*4d620*/  IMAD.X R16, R16, 0x1, R0.reuse, P2 ;  /* 0x0000000110107824 */ /* 0x100fe200010e0600 */
[----:B------:R-:W2:Y:S01]  /*4d630*/  LDL.LU R51, [R1+0x1ec0] ;  /* 0x001ec00001337983 */ /* 0x000ea20000300800 */
[-C--:B------:R-:W-:Y:S01]  /*4d640*/  IADD3 R8, P2, R8, R60.reuse, RZ ;  /* 0x0000003c08087210 */ /* 0x080fe20007f5e0ff */
[--C-:B------:R-:W-:Y:S01]  /*4d650*/  IMAD.X R12, R12, 0x1, R0.reuse, P3 ;  /* 0x000000010c0c7824 */ /* 0x100fe200018e0600 */
[----:B------:R-:W-:Y:S01]  /*4d660*/  IADD3 R6, P3, R6, R60, RZ ;  /* 0x0000003c06067210 */ /* 0x000fe20007f7e0ff */
[----:B0-----:R-:W2:Y:S01]  /*4d670*/  LDL.LU R24, [R1+0x1e90] ;  /* 0x001e900001187983 */ /* 0x001ea20000300800 */
[----:B------:R-:W-:Y:S02]  /*4d680*/  STL [R1+0xfe8], R11 ;  /* 0x000fe80b01007387 */ /* 0x000fe40000100800 */
        /* <DEDUP_REMOVED lines=19> */
[----:B------:R-:W-:Y:S04]  /*4d7c0*/  STL [R1+0xfe4], R53 ;  /* 0x000fe43501007387 */ /* 0x000fe80000100800 */
[----:B0-----:R-:W2:Y:S01]  /*4d7d0*/  LDL.LU R3, [R1+0x1ec8] ;  /* 0x001ec80001037983 */ /* 0x001ea20000300800 */
[-C--:B------:R-:W-:Y:S01]  /*4d7e0*/  IADD3 R54, P1, R54, R60.reuse, RZ ;  /* 0x0000003c36367210 */ /* 0x080fe20007f3e0ff */
[----:B------:R-:W-:Y:S01]  /*4d7f0*/  IMAD.X R56, R56, 0x1, R0, P3 ;  /* 0x0000000138387824 */ /* 0x000fe200018e0600 */
[----:B------:R-:W-:-:S02]  /*4d800*/  IADD3 R55, P2, R55, R60, RZ ;  /* 0x0000003c37377210 */ /* 0x000fc40007f5e0ff */
[-C--:B----4-:R-:W-:Y:S01]  /*4d810*/  IADD3 R61, P3, R61, R60.reuse, RZ ;  /* 0x0000003c3d3d7210 */ /* 0x090fe20007f7e0ff */
[----:B------:R-:W-:Y:S01]  /*4d820*/  STL [R1+0x1e88], R54 ;  /* 0x001e883601007387 */ /* 0x000fe20000100800 */
[--C-:B------:R-:W-:Y:S02]  /*4d830*/  IMAD.X R57, R57, 0x1, R0.reuse, P4 ;  /* 0x0000000139397824 */ /* 0x100fe400020e0600 */
[----:B------:R-:W-:Y:S01]  /*4d840*/  IMAD.X R59, R59, 0x1, R0, P5 ;  /* 0x000000013b3b7824 */ /* 0x000fe200028e0600 */
[----:B------:R0:W-:Y:S01]  /*4d850*/  STL [R1+0x1e9c], R61 ;  /* 0x001e9c3d01007387 */ /* 0x0001e20000100800 */
[----:B------:R-:W-:Y:S01]  /*4d860*/  STL [R1+0x1e94], R55 ;  /* 0x001e943701007387 */ /* 0x000fe20000100800 */
[-C--:B------:R-:W-:Y:S02]  /*4d870*/  IADD3 R58, P4, R58, R60.reuse, RZ ;  /* 0x0000003c3a3a7210 */ /* 0x080fe40007f9e0ff */
[----:B0-----:R-:W4:Y:S01]  /*4d880*/  LDL.LU R61, [R1+0x1e98] ;  /* 0x001e9800013d7983 */ /* 0x001f220000300800 */
[----:B------:R-:W-:Y:S02]  /*4d890*/  STL [R1+0xfd8], R56 ;  /* 0x000fd83801007387 */ /* 0x000fe40000100800 */
[----:B------:R-:W-:Y:S01]  /*4d8a0*/  STL [R1+0xfd4], R57 ;  /* 0x000fd43901007387 */ /* 0x000fe20000100800 */
[----:B---3--:R-:W-:-:S05]  /*4d8b0*/  IADD3 R20, P5, R20, R60, RZ ;  /* 0x0000003c14147210 */ /* 0x008fca0007fbe0ff */
[----:B------:R0:W-:Y:S01]  /*4d8c0*/  STL [R1+0x1ea8], R20 ;  /* 0x001ea81401007387 */ /* 0x0001e20000100800 */
[----:B------:R-:W-:Y:S02]  /*4d8d0*/  STL [R1+0x1ea0], R58 ;  /* 0x001ea03a01007387 */ /* 0x000fe40000100800 */
[--C-:B------:R-:W-:Y:S01]  /*4d8e0*/  IMAD.X R44, R44, 0x1, R0.reuse, P6 ;  /* 0x000000012c2c7824 */ /* 0x100fe200030e0600 */
[-C--:B------:R-:W-:Y:S01]  /*4d8f0*/  IADD3 R45, P6, R45, R60.reuse, RZ ;  /* 0x0000003c2d2d7210 */ /* 0x080fe20007fde0ff */
[----:B0-----:R-:W3:Y:S01]  /*4d900*/  LDL.LU R20, [R1+0x1ed4] ;  /* 0x001ed40001147983 */ /* 0x001ee20000300800 */
[--C-:B------:R-:W-:Y:S02]  /*4d910*/  IMAD.X R46, R46, 0x1, R0.reuse, P1 ;  /* 0x000000012e2e7824 */ /* 0x100fe400008e0600 */
[----:B------:R-:W-:Y:S02]  /*4d920*/  STL [R1+0x1e70], R59 ;  /* 0x001e703b01007387 */ /* 0x000fe40000100800 */
[----:B------:R-:W-:Y:S01]  /*4d930*/  STL [R1+0x1e78], R44 ;  /* 0x001e782c01007387 */ /* 0x000fe20000100800 */
[----:B------:R-:W-:Y:S01]  /*4d940*/  STL [R1+0x1eb4], R45 ;  /* 0x001eb42d01007387 */ /* 0x000fe20000100800 */
[----:B------:R-:W-:Y:S01]  /*4d950*/  STL [R1+0xfd0], R46 ;  /* 0x000fd02e01007387 */ /* 0x000fe20000100800 */
[-C--:B--2---:R-:W-:Y:S01]  /*4d960*/  IADD3 R47, P1, R47, R60.reuse, RZ ;  /* 0x0000003c2f2f7210 */ /* 0x084fe20007f3e0ff */
[----:B------:R-:W-:Y:S01]  /*4d970*/  IMAD.X R50, R50, 0x1, R0, P2 ;  /* 0x0000000132327824 */ /* 0x000fe200010e0600 */
[----:B------:R-:W-:-:S03]  /*4d980*/  IADD3 R51, P2, R51, R60, RZ ;  /* 0x0000003c33337210 */ /* 0x000fc60007f5e0ff */
[----:B------:R-:W-:Y:S01]  /*4d990*/  STL [R1+0x1ebc], R47 ;  /* 0x001ebc2f01007387 */ /* 0x000fe20000100800 */
[----:B------:R-:W2:Y:S02]  /*4d9a0*/  LDL.LU R11, [R1+0x1e8c] ;  /* 0x001e8c00010b7983 */ /* 0x000ea40000300800 */
[----:B------:R-:W-:Y:S02]  /*4d9b0*/  STL [R1+0x1e84], R50 ;  /* 0x001e843201007387 */ /* 0x000fe40000100800 */
[----:B------:R-:W2:Y:S02]  /*4d9c0*/  LDL.LU R16, [R1+0x1edc] ;  /* 0x001edc0001107983 */ /* 0x000ea40000300800 */
[----:B------:R-:W-:Y:S01]  /*4d9d0*/  IMAD.X R24, R24, 0x1, R0, P3 ;  /* 0x0000000118187824 */ /* 0x000fe200018e0600 */
[----:B------:R-:W-:Y:S01]  /*4d9e0*/  STL [R1+0x1ec0], R51 ;  /* 0x001ec03301007387 */ /* 0x000fe20000100800 */
[----:B------:R-:W2:Y:S03]  /*4d9f0*/  LDL.LU R8, [R1+0x1ea4] ;  /* 0x001ea40001087983 */ /* 0x000ea60000300800 */
        /* <DEDUP_REMOVED lines=13> */
[----:B------:R-:W2:Y:S01]  /*4dad0*/  LDL.LU R56, [R1+0x1f14] ;  /* 0x001f140001387983 */ /* 0x000ea20000300800 */
[----:B------:R-:W-:-:S05]  /*4dae0*/  IADD3 R3, P3, R3, R60, RZ ;  /* 0x0000003c03037210 */ /* 0x000fca0007f7e0ff */
[----:B------:R0:W-:Y:S04]  /*4daf0*/  STL [R1+0x1ec8], R3 ;  /* 0x001ec80301007387 */ /* 0x0001e80000100800 */
[----:B0-----:R-:W2:Y:S01]  /*4db00*/  LDL.LU R3, [R1+0x1ecc] ;  /* 0x001ecc0001037983 */ /* 0x001ea20000300800 */
[----:B------:R-:W2:Y:S02]  /*4db10*/  LDL.LU R57, [R1+0x1f1c] ;  /* 0x001f1c0001397983 */ /* 0x000ea40000300800 */
[----:B------:R-:W2:Y:S02]  /*4db20*/  LDL.LU R58, [R1+0x1ee4] ;  /* 0x001ee400013a7983 */ /* 0x000ea40000300800 */
        /* <DEDUP_REMOVED lines=8> */
[----:B------:R0:W-:Y:S01]  /*4dbb0*/  STL [R1+0x1ed4], R20 ;  /* 0x001ed41401007387 */ /* 0x0001e20000100800 */
[----:B------:R-:W3:Y:S02]  /*4dbc0*/  LDL.LU R47, [R1+0x1eec] ;  /* 0x001eec00012f7983 */ /* 0x000ee40000300800 */
[----:B------:R-:W3:Y:S02]  /*4dbd0*/  LDL.LU R50, [R1+0x1f3c] ;  /* 0x001f3c0001327983 */ /* 0x000ee40000300800 */
[----:B------:R-:W3:Y:S01]  /*4dbe0*/  LDL.LU R51, [R1+0x1f04] ;  /* 0x001f040001337983 */ /* 0x000ee20000300800 */
[----:B0-----:R-:W3:Y:S01]  /*4dbf0*/  LDL.LU R20, [R1+0x1f40] ;  /* 0x001f400001147983 */ /* 0x001ee20000300800 */
[--C-:B--2---:R-:W-:Y:S01]  /*4dc00*/  IMAD.X R11, R11, 0x1, R0.reuse, P5 ;  /* 0x000000010b0b7824 */ /* 0x104fe200028e0600 */
[----:B------:R-:W-:Y:S01]  /*4dc10*/  IADD3 R16, P5, R16, R60, RZ ;  /* 0x0000003c10107210 */ /* 0x000fe20007fbe0ff */
[----:B------:R-:W-:-:S03]  /*4dc20*/  IMAD.X R8, R8, 0x1, R0, P6 ;  /* 0x0000000108087824 */ /* 0x000fc600030e0600 */
[----:B------:R-:W-:Y:S01]  /*4dc30*/  STL [R1+0x1e8c], R11 ;  /* 0x001e8c0b01007387 */ /* 0x000fe20000100800 */
[-C--:B------:R-:W-:Y:S01]  /*4dc40*/  IADD3 R12, P6, R12, R60.reuse, RZ ;  /* 0x0000003c0c0c7210 */ /* 0x080fe20007fde0ff */
[--C-:B------:R-:W-:Y:S01]  /*4dc50*/  IMAD.X R6, R6, 0x1, R0.reuse, P1 ;  /* 0x0000000106067824 */ /* 0x100fe200008e0600 */
[-C--:B------:R-:W-:Y:S01]  /*4dc60*/  IADD3 R10, P1, R10, R60.reuse, RZ ;  /* 0x0000003c0a0a7210 */ /* 0x080fe20007f3e0ff */
[----:B------:R-:W-:Y:S01]  /*4dc70*/  STL [R1+0x1edc], R16 ;  /* 0x001edc1001007387 */ /* 0x000fe20000100800 */
        /* <DEDUP_REMOVED lines=18> */
[----:B------:R-:W-:-:S02]  /*4dda0*/  IMAD.X R55, R55, 0x1, R0, P6 ;  /* 0x0000000137377824 */ /* 0x000fc400030e0600 */
[----:B------:R-:W-:Y:S01]  /*4ddb0*/  STL [R1+0x1f00], R53 ;  /* 0x001f003501007387 */ /* 0x000fe20000100800 */
[----:B0-----:R-:W2:Y:S01]  /*4ddc0*/  LDL.LU R24, [R1+0x1f10] ;  /* 0x001f100001187983 */ /* 0x001ea20000300800 */
[----:B------:R-:W-:Y:S02]  /*4ddd0*/  STL [R1+0x1ed0], R54 ;  /* 0x001ed03601007387 */ /* 0x000fe40000100800 */
[----:B------:R-:W-:-:S05]  /*4dde0*/  IMAD.X R3, R3, 0x1, R0, P1 ;  /* 0x0000000103037824 */ /* 0x000fca00008e0600 */
[----:B------:R0:W-:Y:S01]  /*4ddf0*/  STL [R1+0x1ecc], R3 ;  /* 0x001ecc0301007387 */ /* 0x0001e20000100800 */
[----:B------:R-:W-:Y:S03]  /*4de00*/  STL [R1+0x1ed8], R55 ;  /* 0x001ed83701007387 */ /* 0x000fe60000100800 */
[----:B0-----:R-:W2:Y:S01]  /*4de10*/  LDL.LU R3, [R1+0x1f48] ;  /* 0x001f480001037983 */ /* 0x001ea20000300800 */
[-C--:B------:R-:W-:Y:S02]  /*4de20*/  IADD3 R56, P6, R56, R60.reuse, RZ ;  /* 0x0000003c38387210 */ /* 0x080fe40007fde0ff */
[-C--:B------:R-:W-:Y:S01]  /*4de30*/  IADD3 R57, P1, R57, R60.reuse, RZ ;  /* 0x0000003c39397210 */ /* 0x080fe20007f3e0ff */
[--C-:B------:R-:W-:Y:S02]  /*4de40*/  IMAD.X R58, R58, 0x1, R0.reuse, P2 ;  /* 0x000000013a3a7824 */ /* 0x100fe400010e0600 */
[--C-:B----4-:R-:W-:Y:S01]  /*4de50*/  IMAD.X R61, R61, 0x1, R0.reuse, P3 ;  /* 0x000000013d3d7824 */ /* 0x110fe200018e0600 */
[----:B------:R-:W-:Y:S01]  /*4de60*/  STL [R1+0x1f14], R56 ;  /* 0x001f143801007387 */ /* 0x000fe20000100800 */
[-C--:B------:R-:W-:Y:S01]  /*4de70*/  IADD3 R59, P2, R59, R60.reuse, RZ ;  /* 0x0000003c3b3b7210 */ /* 0x080fe20007f5e0ff */
[----:B------:R-:W-:Y:S01]  /*4de80*/  STL [R1+0x1f1c], R57 ;  /* 0x001f1c3901007387 */ /* 0x000fe20000100800 */
[----:B------:R-:W-:Y:S01]  /*4de90*/  IADD3 R44, P3, R44, R60, RZ ;  /* 0x0000003c2c2c7210 */ /* 0x000fe20007f7e0ff */
[----:B------:R0:W-:Y:S01]  /*4dea0*/  STL [R1+0x1ef0], R61 ;  /* 0x001ef03d01007387 */ /* 0x0001e20000100800 */
[----:B------:R-:W-:-:S02]  /*4deb0*/  IMAD.X R45, R45, 0x1, R0, P4 ;  /* 0x000000012d2d7824 */ /* 0x000fc400020e0600 */
[----:B------:R1:W-:Y:S01]  /*4dec0*/  STL [R1+0x1ee4], R58 ;  /* 0x001ee43a01007387 */ /* 0x0003e20000100800 */
[-C--:B------:R-:W-:Y:S01]  /*4ded0*/  IADD3 R46, P4, R46, R60.reuse, RZ ;  /* 0x0000003c2e2e7210 */ /* 0x080fe20007f9e0ff */
[----:B0-----:R-:W4:Y:S01]  /*4dee0*/  LDL.LU R61, [R1+0x1f18] ;  /* 0x001f1800013d7983 */ /* 0x001f220000300800 */
[----:B------:R0:W-:Y:S02]  /*4def0*/  STL [R1+0x1f20], R59 ;  /* 0x001f203b01007387 */ /* 0x0001e40000100800 */
[--C-:B---3--:R-:W-:Y:S02]  /*4df00*/  IMAD.X R47, R47, 0x1, R0.reuse, P5 ;  /* 0x000000012f2f7824 */ /* 0x108fe400028e0600 */
[----:B------:R3:W-:Y:S01]  /*4df10*/  STL [R1+0x1f28], R44 ;  /* 0x001f282c01007387 */ /* 0x0007e20000100800 */
[----:B------:R-:W-:Y:S01]  /*4df20*/  IADD3 R50, P5, R50, R60, RZ ;  /* 0x0000003c32327210 */ /* 0x000fe20007fbe0ff */
[----:B------:R0:W-:Y:S01]  /*4df30*/  STL [R1+0x1ef8], R45 ;  /* 0x001ef82d01007387 */ /* 0x0001e20000100800 */
[----:B------:R-:W-:-:S02]  /*4df40*/  IMAD.X R51, R51, 0x1, R0, P6 ;  /* 0x0000000133337824 */ /* 0x000fc400030e0600 */
[----:B------:R-:W-:Y:S02]  /*4df50*/  STL [R1+0x1f34], R46 ;  /* 0x001f342e01007387 */ /* 0x000fe40000100800 */
[----:B------:R-:W-:Y:S01]  /*4df60*/  STL [R1+0x1eec], R47 ;  /* 0x001eec2f01007387 */ /* 0x000fe20000100800 */
[----:B------:R-:W4:Y:S01]  /*4df70*/  LDL.LU R11, [R1+0x1f54] ;  /* 0x001f5400010b7983 */ /* 0x000f220000300800 */
[----:B------:R-:W-:Y:S01]  /*4df80*/  STL [R1+0x1f3c], R50 ;  /* 0x001f3c3201007387 */ /* 0x000fe20000100800 */
[----:B------:R-:W-:Y:S01]  /*4df90*/  IADD3 R20, P6, R20, R60, RZ ;  /* 0x0000003c14147210 */ /* 0x000fe20007fde0ff */
[----:B------:R-:W4:Y:S01]  /*4dfa0*/  LDL.LU R16, [R1+0x1f0c] ;  /* 0x001f0c0001107983 */ /* 0x000f220000300800 */
[----:B------:R-:W-:Y:S01]  /*4dfb0*/  STL [R1+0x1f04], R51 ;  /* 0x001f043301007387 */ /* 0x000fe20000100800 */
[----:B------:R-:W4:Y:S02]  /*4dfc0*/  LDL.LU R8, [R1+0x1f5c] ;  /* 0x001f5c0001087983 */ /* 0x000f240000300800 */
[----:B------:R-:W-:Y:S02]  /*4dfd0*/  STL [R1+0x1f40], R20 ;  /* 0x001f401401007387 */ /* 0x000fe40000100800 */
        /* <DEDUP_REMOVED lines=10> */
[----:B-1----:R-:W4:Y:S02]  /*4e080*/  LDL.LU R58, [R1+0x1f50] ;  /* 0x001f5000013a7983 */ /* 0x002f240000300800 */
[----:B------:R-:W4:Y:S02]  /*4e090*/  LDL.LU R55, [R1+0x1f9c] ;  /* 0x001f9c0001377983 */ /* 0x000f240000300800 */
[----:B------:R-:W4:Y:S01]  /*4e0a0*/  LDL.LU R56, [R1+0x1f58] ;  /* 0x001f580001387983 */ /* 0x000f220000300800 */
[----:B------:R-:W4:Y:S01]  /*4e0b0*/  LDL.LU R57, [R1+0x1fac] ;  /* 0x001fac0001397983 */ /* 0x000f220000300800 */
[----:B--2---:R-:W-:-:S05]  /*4e0c0*/  IMAD.X R24, R24, 0x1, R0, P1 ;  /* 0x0000000118187824 */ /* 0x004fca00008e0600 */
[----:B------:R-:W-:Y:S01]  /*4e0d0*/  STL [R1+0x1f10], R24 ;  /* 0x001f101801007387 */ /* 0x000fe20000100800 */
[----:B0-----:R-:W2:Y:S02]  /*4e0e0*/  LDL.LU R59, [R1+0x1f4c] ;  /* 0x001f4c00013b7983 */ /* 0x001ea40000300800 */
[----:B---3--:R-:W3:Y:S02]  /*4e0f0*/  LDL.LU R44, [R1+0x2174] ;  /* 0x00217400012c7983 */ /* 0x008ee40000300800 */
[----:B------:R-:W3:Y:S01]  /*4e100*/  LDL.LU R45, [R1+0x1f64] ;  /* 0x001f6400012d7983 */ /* 0x000ee20000300800 */
[----:B------:R-:W-:-:S05]  /*4e110*/  IADD3 R3, P1, R3, R60, RZ ;  /* 0x0000003c03037210 */ /* 0x000fca0007f3e0ff */
[----:B------:R0:W-:Y:S04]  /*4e120*/  STL [R1+0x1f48], R3 ;  /* 0x001f480301007387 */ /* 0x0001e80000100800 */
[----:B0-----:R-:W3:Y:S01]  /*4e130*/  LDL.LU R3, [R1+0x2170] ;  /* 0x0021700001037983 */ /* 0x001ee20000300800 */
[----:B------:R-:W3:Y:S02]  /*4e140*/  LDL.LU R46, [R1+0x1f74] ;  /* 0x001f7400012e7983 */ /* 0x000ee40000300800 */
[----:B------:R-:W3:Y:S02]  /*4e150*/  LDL.LU R47, [R1+0x2168] ;  /* 0x00216800012f7983 */ /* 0x000ee40000300800 */
[----:B------:R-:W3:Y:S02]  /*4e160*/  LDL.LU R50, [R1+0x1f80] ;  /* 0x001f800001327983 */ /* 0x000ee40000300800 */
[----:B----4-:R-:W-:-:S05]  /*4e170*/  IMAD.X R61, R61, 0x1, R0, P2 ;  /* 0x000000013d3d7824 */ /* 0x010fca00010e0600 */
[----:B------:R0:W-:Y:S01]  /*4e180*/  STL [R1+0x1f18], R61 ;  /* 0x001f183d01007387 */ /* 0x0001e20000100800 */
[----:B------:R-:W4:Y:S02]  /*4e190*/  LDL.LU R51, [R1+0x2160] ;  /* 0x0021600001337983 */ /* 0x000f240000300800 */
[----:B------:R-:W4:Y:S02]  /*4e1a0*/  LDL.LU R20, [R1+0x1f90] ;  /* 0x001f900001147983 */ /* 0x000f240000300800 */
[----:B------:R-:W4:Y:S01]  /*4e1b0*/  LDL.LU R24, [R1+0x2158] ;  /* 0x0021580001187983 */ /* 0x000f220000300800 */
[-C--:B------:R-:W-:Y:S01]  /*4e1c0*/  IADD3 R11, P2, R11, R60.reuse, RZ ;  /* 0x0000003c0b0b7210 */ /* 0x080fe20007f5e0ff */
[--C-:B------:R-:W-:Y:S01]  /*4e1d0*/  IMAD.X R16, R16, 0x1, R0.reuse, P3 ;  /* 0x0000000110107824 */ /* 0x100fe200018e0600 */
[-C--:B------:R-:W-:Y:S01]  /*4e1e0*/  IADD3 R8, P3, R8, R60.reuse, RZ ;  /* 0x0000003c08087210 */ /* 0x080fe20007f7e0ff */
[----:B0-----:R-:W4:Y:S01]  /*4e1f0*/  LDL.LU R61, [R1+0x1f98] ;  /* 0x001f9800013d7983 */ /* 0x001f220000300800 */
[--C-:B------:R-:W-:Y:S01]  /*4e200*/  IMAD.X R12, R12, 0x1, R0.reuse, P4 ;  /* 0x000000010c0c7824 */ /* 0x100fe200020e0600 */
        /* <DEDUP_REMOVED lines=16> */
[----:B------:R-:W-:Y:S02]  /*4e310*/  STL [R1+0x1f78], R4 ;  /* 0x001f780401007387 */ /* 0x000fe40000100800 */
[----:B------:R-:W-:Y:S02]  /*4e320*/  STL [R1+0x1f2c], R7 ;  /* 0x001f2c0701007387 */ /* 0x000fe40000100800 */
[----:B------:R-:W-:Y:S01]  /*4e330*/  STL [R1+0x1f84], R52 ;  /* 0x001f843401007387 */ /* 0x000fe20000100800 */
[----:B------:R0:W-:Y:S01]  /*4e340*/  STL [R1+0x1f50], R58 ;  /* 0x001f503a01007387 */ /* 0x0001e20000100800 */
[----:B------:R-:W-:Y:S01]  /*4e350*/  IMAD.X R53, R53, 0x1, R0, P2 ;  /* 0x0000000135357824 */ /* 0x000fe200010e0600 */
[----:B------:R-:W-:Y:S01]  /*4e360*/  IADD3 R54, P2, R54, R60, RZ ;  /* 0x0000003c36367210 */ /* 0x000fe20007f5e0ff */
[----:B0-----:R-:W-:-:S04]  /*4e370*/  IMAD.MOV.U32 R58, RZ, RZ, c[0x0][0x18c] ;  /* 0x00006300ff3a7624 */ /* 0x001fc800078e00ff */
[----:B------:R-:W-:Y:S01]  /*4e380*/  IMAD.SHL.U32 R4, R58, 0x40, RZ ;  /* 0x000000403a047824 */ /* 0x000fe200078e00ff */
[-C--:B------:R-:W-:Y:S01]  /*4e390*/  IADD3 R55, P3, R55, R60.reuse, RZ ;  /* 0x0000003c37377210 */ /* 0x080fe20007f7e0ff */
[--C-:B------:R-:W-:Y:S02]  /*4e3a0*/  IMAD.X R56, R56, 0x1, R0.reuse, P4 ;  /* 0x0000000138387824 */ /* 0x100fe400020e0600 */
[----:B------:R-:W-:Y:S01]  /*4e3b0*/  IMAD.SHL.U32 R4, R4, 0x2, RZ ;  /* 0x0000000204047824 */ /* 0x000fe200078e00ff */
[----:B------:R-:W-:Y:S01]  /*4e3c0*/  IADD3 R57, P4, R57, R60, RZ ;  /* 0x0000003c39397210 */ /* 0x000fe20007f9e0ff */
[----:B------:R-:W-:Y:S01]  /*4e3d0*/  STL [R1+0x1f44], R53 ;  /* 0x001f443501007387 */ /* 0x000fe20000100800 */
[----:B------:R-:W-:Y:S02]  /*4e3e0*/  STL [R1+0x1f94], R54 ;  /* 0x001f943601007387 */ /* 0x000fe40000100800 */
[----:B------:R-:W-:Y:S02]  /*4e3f0*/  STL [R1+0x1f9c], R55 ;  /* 0x001f9c3701007387 */ /* 0x000fe40000100800 */
[----:B------:R-:W-:Y:S01]  /*4e400*/  STL [R1+0x1f58], R56 ;  /* 0x001f583801007387 */ /* 0x000fe20000100800 */
[----:B------:R-:W-:Y:S01]  /*4e410*/  STL [R1+0x1fac], R57 ;  /* 0x001fac3901007387 */ /* 0x000fe20000100800 */
[----:B--2---:R-:W-:-:S02]  /*4e420*/  IMAD.X R59, R59, 0x1, R0, P5 ;  /* 0x000000013b3b7824 */ /* 0x004fc400028e0600 */
[----:B---3--:R-:W-:Y:S01]  /*4e430*/  IMAD.X R45, R45, 0x1, R0, P6 ;  /* 0x000000012d2d7824 */ /* 0x008fe200030e0600 */
[----:B------:R-:W-:Y:S02]  /*4e440*/  IADD3 R44, P5, R44, R60, RZ ;  /* 0x0000003c2c2c7210 */ /* 0x000fe40007fbe0ff */
[----:B------:R-:W-:Y:S01]  /*4e450*/  STL [R1+0x1f4c], R59 ;  /* 0x001f4c3b01007387 */ /* 0x000fe20000100800 */
[----:B------:R-:W-:-:S05]  /*4e460*/  IADD3 R3, P6, R3, R4, RZ ;  /* 0x0000000403037210 */ /* 0x000fca0007fde0ff */
[----:B------:R0:W-:Y:S01]  /*4e470*/  STL [R1+0x2170], R3 ;  /* 0x0021700301007387 */ /* 0x0001e20000100800 */
[----:B------:R-:W-:Y:S03]  /*4e480*/  STL [R1+0x2174], R44 ;  /* 0x0021742c01007387 */ /* 0x000fe60000100800 */
[----:B0-----:R-:W2:Y:S01]  /*4e490*/  LDL.LU R3, [R1+0x1fa8] ;  /* 0x001fa80001037983 */ /* 0x001ea20000300800 */
[--C-:B------:R-:W-:Y:S01]  /*4e4a0*/  IMAD.X R46, R46, 0x1, R0.reuse, P1 ;  /* 0x000000012e2e7824 */ /* 0x100fe200008e0600 */
[-C--:B------:R-:W-:Y:S01]  /*4e4b0*/  IADD3 R47, P1, R47, R4.reuse, RZ ;  /* 0x000000042f2f7210 */ /* 0x080fe20007f3e0ff */
[--C-:B------:R-:W-:Y:S01]  /*4e4c0*/  IMAD.X R50, R50, 0x1, R0.reuse, P2 ;  /* 0x0000000132327824 */ /* 0x100fe200010e0600 */
[----:B----4-:R-:W-:Y:S01]  /*4e4d0*/  IADD3 R51, P2, R51, R4, RZ ;  /* 0x0000000433337210 */ /* 0x010fe20007f5e0ff */
        /* <DEDUP_REMOVED lines=11> */
[----:B------:R-:W-:Y:S01]  /*4e590*/  STL [R1+0x2158], R24 ;  /* 0x0021581801007387 */ /* 0x000fe20000100800 */
[----:B0-----:R-:W3:Y:S01]  /*4e5a0*/  LDL.LU R2, [R1+0x2490] ;  /* 0x0024900001027983 */ /* 0x001ee20000300800 */
[----:B------:R0:W-:Y:S02]  /*4e5b0*/  STL [R1+0x1f98], R61 ;  /* 0x001f983d01007387 */ /* 0x0001e40000100800 */
[----:B------:R-:W4:Y:S02]  /*4e5c0*/  LDL.LU R60, [R1+0x2148] ;  /* 0x00214800013c7983 */ /* 0x000f240000300800 */
        /* <DEDUP_REMOVED lines=20> */
[----:B0-----:R-:W3:Y:S01]  /*4e710*/  LDL.LU R61, [R1+0x211c] ;  /* 0x00211c00013d7983 */ /* 0x001ee20000300800 */
[----:B------:R-:W3:Y:S01]  /*4e720*/  LDL.LU R45, [R1+0x20f0] ;  /* 0x0020f000012d7983 */ /* 0x000ee20000300800 */
[----:B------:R-:W3:Y:S02]  /*4e730*/  LDL.LU R46, [R1+0x2114] ;  /* 0x00211400012e7983 */ /* 0x000ee40000300800 */
[----:B------:R-:W3:Y:S02]  /*4e740*/  LDL.LU R47, [R1+0x20e8] ;  /* 0x0020e800012f7983 */ /* 0x000ee40000300800 */
[----:B--2---:R-:W-:-:S05]  /*4e750*/  IMAD.X R3, R3, 0x1, R0, P5 ;  /* 0x0000000103037824 */ /* 0x004fca00028e0600 */
[----:B------:R0:W-:Y:S01]  /*4e760*/  STL [R1+0x1fa8], R3 ;  /* 0x001fa80301007387 */ /* 0x0001e20000100800 */
[----:B------:R-:W2:Y:S02]  /*4e770*/  LDL.LU R50, [R1+0x210c] ;  /* 0x00210c0001327983 */ /* 0x000ea40000300800 */
[----:B------:R-:W2:Y:S02]  /*4e780*/  LDL.LU R51, [R1+0x20e0] ;  /* 0x0020e00001337983 */ /* 0x000ea40000300800 */
[----:B------:R-:W2:Y:S01]  /*4e790*/  LDL.LU R20, [R1+0x2104] ;  /* 0x0021040001147983 */ /* 0x000ea20000300800 */
[----:B------:R-:W2:Y:S04]  /*4e7a0*/  LDL.LU R24, [R1+0x20d8] ;  /* 0x0020d80001187983 */ /* 0x000ea80000300800 */
[----:B0-----:R-:W2:Y:S01]  /*4e7b0*/  LDL.LU R3, [R1+0x20fc] ;  /* 0x0020fc0001037983 */ /* 0x001ea20000300800 */
[-C--:B----4-:R-:W-:Y:S01]  /*4e7c0*/  IADD3 R60, P5, R60, R4.reuse, RZ ;  /* 0x000000043c3c7210 */ /* 0x090fe20007fbe0ff */
[--C-:B---3--:R-:W-:Y:S01]  /*4e7d0*/  IMAD.X R15, R15, 0x1, R2.reuse, P6 ;  /* 0x000000010f0f7824 */ /* 0x108fe200030e0602 */
[-C--:B------:R-:W-:Y:S01]  /*4e7e0*/  IADD3 R17, P6, R17, R4.reuse, RZ ;  /* 0x0000000411117210 */ /* 0x080fe20007fde0ff */
[--C-:B------:R-:W-:Y:S01]  /*4e7f0*/  IMAD.X R11, R11, 0x1, R2.reuse, P1 ;  /* 0x000000010b0b7824 */ /* 0x100fe200008e0602 */
[----:B------:R-:W-:Y:S01]  /*4e800*/  IADD3 R16, P1, R16, R4, RZ ;  /* 0x0000000410107210 */ /* 0x000fe20007f3e0ff */
        /* <DEDUP_REMOVED lines=33> */
[-C--:B------:R-:W-:Y:S01]  /*4ea20*/  IADD3 R44, P3, R44, R4.reuse, RZ ;  /* 0x000000042c2c7210 */ /* 0x080fe20007f7e0ff */
[----:B------:R-:W-:Y:S02]  /*4ea30*/  STL [R1+0x212c], R57 ;  /* 0x00212c3901007387 */ /* 0x000fe40000100800 */
[----:B------:R-:W-:Y:S01]  /*4ea40*/  STL [R1+0x2100], R58 ;  /* 0x0021003a01007387 */ /* 0x000fe20000100800 */
[----:B------:R-:W-:Y:S01]  /*4ea50*/  IADD3 R45, P4, R45, R4, RZ ;  /* 0x000000042d2d7210 */ /* 0x000fe20007f9e0ff */
[----:B------:R0:W-:Y:S01]  /*4ea60*/  STL [R1+0x211c], R61 ;  /* 0x00211c3d01007387 */ /* 0x0001e20000100800 */
[----:B------:R-:W-:-:S02]  /*4ea70*/  IMAD.X R46, R46, 0x1, R2, P5 ;  /* 0x000000012e2e7824 */ /* 0x000fc400028e0602 */
[----:B------:R1:W-:Y:S01]  /*4ea80*/  STL [R1+0x2124], R59 ;  /* 0x0021243b01007387 */ /* 0x0003e20000100800 */
[-C--:B------:R-:W-:Y:S01]  /*4ea90*/  IADD3 R47, P5, R47, R4.reuse, RZ ;  /* 0x000000042f2f7210 */ /* 0x080fe20007fbe0ff */
[----:B0-----:R-:W3:Y:S01]  /*4eaa0*/  LDL.LU R61, [R1+0x20d0] ;  /* 0x0020d000013d7983 */ /* 0x001ee20000300800 */
[----:B------:R0:W-:Y:S02]  /*4eab0*/  STL [R1+0x20f8], R44 ;  /* 0x0020f82c01007387 */ /* 0x0001e40000100800 */
[----:B------:R-:W-:Y:S02]  /*4eac0*/  STL [R1+0x20f0], R45 ;  /* 0x0020f02d01007387 */ /* 0x000fe40000100800 */
[----:B------:R-:W-:Y:S01]  /*4ead0*/  STL [R1+0x2114], R46 ;  /* 0x0021142e01007387 */ /* 0x000fe20000100800 */
[----:B------:R-:W-:Y:S01]  /*4eae0*/  STL [R1+0x20e8], R47 ;  /* 0x0020e82f01007387 */ /* 0x000fe20000100800 */
[--C-:B--2---:R-:W-:Y:S01]  /*4eaf0*/  IMAD.X R50, R50, 0x1, R2.reuse, P6 ;  /* 0x0000000132327824 */ /* 0x104fe200030e0602 */
[-C--:B------:R-:W-:Y:S01]  /*4eb00*/  IADD3 R51, P6, R51, R4.reuse, RZ ;  /* 0x0000000433337210 */ /* 0x080fe20007fde0ff */
[----:B------:R-:W-:Y:S01]  /*4eb10*/  IMAD.X R20, R20, 0x1, R2, P1 ;  /* 0x0000000114147824 */ /* 0x000fe200008e0602 */
[----:B------:R-:W-:-:S02]  /*4eb20*/  IADD3 R24, P1, R24, R4, RZ ;  /* 0x0000000418187210 */ /* 0x000fc40007f3e0ff */
[----:B------:R-:W-:Y:S01]  /*4eb30*/  STL [R1+0x210c], R50 ;  /* 0x00210c3201007387 */ /* 0x000fe20000100800 */
[----:B------:R-:W-:Y:S02]  /*4eb40*/  STL [R1+0x20e0], R51 ;  /* 0x0020e03301007387 */ /* 0x000fe40000100800 */
[----:B------:R-:W2:Y:S02]  /*4eb50*/  LDL.LU R60, [R1+0x20f4] ;  /* 0x0020f400013c7983 */ /* 0x000ea40000300800 */
[----:B------:R-:W-:Y:S02]  /*4eb60*/  STL [R1+0x2104], R20 ;  /* 0x0021041401007387 */ /* 0x000fe40000100800 */
[----:B------:R-:W-:Y:S01]  /*4eb70*/  IMAD.X R3, R3, 0x1, R2, P2 ;  /* 0x0000000103037824 */ /* 0x000fe200010e0602 */
[----:B------:R-:W4:Y:S01]  /*4eb80*/  LDL.LU R15, [R1+0x20c8] ;  /* 0x0020c800010f7983 */ /* 0x000f220000300800 */
        /* <DEDUP_REMOVED lines=20> */
[----:B0-----:R-:W4:Y:S02]  /*4ecd0*/  LDL.LU R44, [R1+0x20a4] ;  /* 0x0020a400012c7983 */ /* 0x001f240000300800 */
[----:B------:R-:W4:Y:S01]  /*4ece0*/  LDL.LU R3, [R1+0x2078] ;  /* 0x0020780001037983 */ /* 0x000f220000300800 */
[----:B------:R-:W4:Y:S01]  /*4ecf0*/  LDL.LU R45, [R1+0x209c] ;  /* 0x00209c00012d7983 */ /* 0x000f220000300800 */
[----:B------:R-:W4:Y:S02]  /*4ed00*/  LDL.LU R46, [R1+0x2070] ;  /* 0x00207000012e7983 */ /* 0x000f240000300800 */
[----:B------:R-:W4:Y:S01]  /*4ed10*/  LDL.LU R47, [R1+0x2094] ;  /* 0x00209400012f7983 */ /* 0x000f220000300800 */
[----:B---3--:R-:W-:-:S05]  /*4ed20*/  IADD3 R61, P2, R61, R4, RZ ;  /* 0x000000043d3d7210 */ /* 0x008fca0007f5e0ff */
[----:B------:R0:W-:Y:S01]  /*4ed30*/  STL [R1+0x20d0], R61 ;  /* 0x0020d03d01007387 */ /* 0x0001e20000100800 */
[----:B------:R-:W3:Y:S02]  /*4ed40*/  LDL.LU R50, [R1+0x2068] ;  /* 0x0020680001327983 */ /* 0x000ee40000300800 */
[----:B------:R-:W3:Y:S02]  /*4ed50*/  LDL.LU R51, [R1+0x208c] ;  /* 0x00208c0001337983 */ /* 0x000ee40000300800 */
[----:B------:R-:W3:Y:S01]  /*4ed60*/  LDL.LU R20, [R1+0x2060] ;  /* 0x0020600001147983 */ /* 0x000ee20000300800 */
[----:B------:R-:W3:Y:S04]  /*4ed70*/  LDL.LU R24, [R1+0x2084] ;  /* 0x0020840001187983 */ /* 0x000ee80000300800 */
[----:B0-----:R-:W3:Y:S01]  /*4ed80*/  LDL.LU R61, [R1+0x2058] ;  /* 0x00205800013d7983 */ /* 0x001ee20000300800 */
[--C-:B--2---:R-:W-:Y:S01]  /*4ed90*/  IMAD.X R60, R60, 0x1, R2.reuse, P3 ;  /* 0x000000013c3c7824 */ /* 0x104fe200018e0602 */
[----:B----4-:R-:W-:Y:S01]  /*4eda0*/  IADD3 R15, P3, R15, R4, RZ ;  /* 0x000000040f0f7210 */ /* 0x010fe20007f7e0ff */
        /* <DEDUP_REMOVED lines=28> */
[----:B------:R-:W-:Y:S01]  /*4ef70*/  IADD3 R57, P5, R57, R4, RZ ;  /* 0x0000000439397210 */ /* 0x000fe20007fbe0ff */
[----:B------:R-:W-:Y:S01]  /*4ef80*/  STL [R1+0x2098], R53 ;  /* 0x0020983501007387 */ /* 0x000fe20000100800 */
[--C-:B------:R-:W-:Y:S02]  /*4ef90*/  IMAD.X R58, R58, 0x1, R2.reuse, P6 ;  /* 0x000000013a3a7824 */ /* 0x100fe400030e0602 */
[----:B------:R-:W-:-:S02]  /*4efa0*/  IMAD.X R44, R44, 0x1, R2, P1 ;  /* 0x000000012c2c7824 */ /* 0x000fc400008e0602 */
[----:B------:R-:W-:Y:S01]  /*4efb0*/  STL [R1+0x20bc], R54 ;  /* 0x0020bc3601007387 */ /* 0x000fe20000100800 */
[-C--:B------:R-:W-:Y:S01]  /*4efc0*/  IADD3 R3, P1, R3, R4.reuse, RZ ;  /* 0x0000000403037210 */ /* 0x080fe20007f3e0ff */
[----:B------:R-:W-:Y:S01]  /*4efd0*/  STL [R1+0x2090], R55 ;  /* 0x0020903701007387 */ /* 0x000fe20000100800 */
[-C--:B------:R-:W-:Y:S01]  /*4efe0*/  IADD3 R59, P6, R59, R4.reuse, RZ ;  /* 0x000000043b3b7210 */ /* 0x080fe20007fde0ff */
[----:B------:R-:W-:Y:S02]  /*4eff0*/  STL [R1+0x20b4], R56 ;  /* 0x0020b43801007387 */ /* 0x000fe40000100800 */
[----:B------:R-:W-:Y:S01]  /*4f000*/  STL [R1+0x2088], R57 ;  /* 0x0020883901007387 */ /* 0x000fe20000100800 */
[----:B------:R-:W-:Y:S01]  /*4f010*/  STL [R1+0x20ac], R58 ;  /* 0x0020ac3a01007387 */ /* 0x000fe20000100800 */
[----:B------:R0:W-:Y:S02]  /*4f020*/  STL [R1+0x2078], R3 ;  /* 0x0020780301007387 */ /* 0x0001e40000100800 */
[----:B------:R1:W-:Y:S01]  /*4f030*/  STL [R1+0x2080], R59 ;  /* 0x0020803b01007387 */ /* 0x0003e20000100800 */
[----:B0-----:R-:W2:Y:S01]  /*4f040*/  LDL.LU R3, [R1+0x207c] ;  /* 0x00207c0001037983 */ /* 0x001ea20000300800 */
[--C-:B------:R-:W-:Y:S01]  /*4f050*/  IMAD.X R45, R45, 0x1, R2.reuse, P2 ;  /* 0x000000012d2d7824 */ /* 0x100fe200010e0602 */
[-C--:B------:R-:W-:Y:S01]  /*4f060*/  IADD3 R46, P2, R46, R4.reuse, RZ ;  /* 0x000000042e2e7210 */ /* 0x080fe20007f5e0ff */
[--C-:B------:R-:W-:Y:S01]  /*4f070*/  IMAD.X R47, R47, 0x1, R2.reuse, P3 ;  /* 0x000000012f2f7824 */ /* 0x100fe200018e0602 */
[----:B------:R0:W-:Y:S02]  /*4f080*/  STL [R1+0x20a4], R44 ;  /* 0x0020a42c01007387 */ /* 0x0001e40000100800 */
[----:B------:R-:W-:Y:S02]  /*4f090*/  STL [R1+0x209c], R45 ;  /* 0x00209c2d01007387 */ /* 0x000fe40000100800 */
[----:B------:R-:W-:Y:S01]  /*4f0a0*/  STL [R1+0x2070], R46 ;  /* 0x0020702e01007387 */ /* 0x000fe20000100800 */
[----:B------:R-:W-:Y:S01]  /*4f0b0*/  STL [R1+0x2094], R47 ;  /* 0x0020942f01007387 */ /* 0x000fe20000100800 */
[-C--:B---3--:R-:W-:Y:S01]  /*4f0c0*/  IADD3 R50, P3, R50, R4.reuse, RZ ;  /* 0x0000000432327210 */ /* 0x088fe20007f7e0ff */
[--C-:B------:R-:W-:Y:S01]  /*4f0d0*/  IMAD.X R51, R51, 0x1, R2.reuse, P4 ;  /* 0x0000000133337824 */ /* 0x100fe200020e0602 */
[----:B------:R-:W-:Y:S01]  /*4f0e0*/  IADD3 R20, P4, R20, R4, RZ ;  /* 0x0000000414147210 */ /* 0x000fe20007f9e0ff */
[----:B------:R-:W-:-:S02]  /*4f0f0*/  IMAD.X R24, R24, 0x1, R2, P5 ;  /* 0x0000000118187824 */ /* 0x000fc400028e0602 */
[----:B------:R-:W-:Y:S01]  /*4f100*/  STL [R1+0x2068], R50 ;  /* 0x0020683201007387 */ /* 0x000fe20000100800 */
[----:B------:R-:W-:Y:S02]  /*4f110*/  STL [R1+0x208c], R51 ;  /* 0x00208c3301007387 */ /* 0x000fe40000100800 */
[----:B------:R-:W3:Y:S02]  /*4f120*/  LDL.LU R60, [R1+0x2050] ;  /* 0x00205000013c7983 */ /* 0x000ee40000300800 */
[----:B------:R-:W-:Y:S01]  /*4f130*/  STL [R1+0x2060], R20 ;  /* 0x0020601401007387 */ /* 0x000fe20000100800 */
[----:B------:R-:W-:Y:S01]  /*4f140*/  IADD3 R61, P5, R61, R4, RZ ;  /* 0x000000043d3d7210 */ /* 0x000fe20007fbe0ff */
        /* <DEDUP_REMOVED lines=25> */
[----:B------:R-:W4:Y:S02]  /*4f2e0*/  LDL.LU R47, [R1+0x1ff0] ;  /* 0x001ff000012f7983 */ /* 0x000f240000300800 */
[----:B--2---:R-:W-:-:S05]  /*4f2f0*/  IMAD.X R3, R3, 0x1, R2, P6 ;  /* 0x0000000103037824 */ /* 0x004fca00030e0602 */
[----:B------:R0:W-:Y:S01]  /*4f300*/  STL [R1+0x207c], R3 ;  /* 0x00207c0301007387 */ /* 0x0001e20000100800 */
[----:B------:R-:W2:Y:S02]  /*4f310*/  LDL.LU R50, [R1+0x2014] ;  /* 0x0020140001327983 */ /* 0x000ea40000300800 */
[----:B------:R-:W2:Y:S02]  /*4f320*/  LDL.LU R51, [R1+0x1fe8] ;  /* 0x001fe80001337983 */ /* 0x000ea40000300800 */
[----:B------:R-:W2:Y:S01]  /*4f330*/  LDL.LU R20, [R1+0x200c] ;  /* 0x00200c0001147983 */ /* 0x000ea20000300800 */
[----:B------:R-:W2:Y:S04]  /*4f340*/  LDL.LU R24, [R1+0x1fe0] ;  /* 0x001fe00001187983 */ /* 0x000ea80000300800 */
[----:B0-----:R-:W2:Y:S01]  /*4f350*/  LDL.LU R3, [R1+0x2004] ;  /* 0x0020040001037983 */ /* 0x001ea20000300800 */
[-C--:B---3--:R-:W-:Y:S01]  /*4f360*/  IADD3 R60, P6, R60, R4.reuse, RZ ;  /* 0x000000043c3c7210 */ /* 0x088fe20007fde0ff */
[----:B----4-:R-:W-:Y:S01]  /*4f370*/  IMAD.X R15, R15, 0x1, R2, P1 ;  /* 0x000000010f0f7824 */ /* 0x010fe200008e0602 */
[----:B------:R-:W-:-:S03]  /*4f380*/  IADD3 R17, P1, R17, R4, RZ ;  /* 0x0000000411117210 */ /* 0x000fc60007f3e0ff */
[----:B------:R-:W-:Y:S01]  /*4f390*/  STL [R1+0x2050], R60 ;  /* 0x0020503c01007387 */ /* 0x000fe20000100800 */
        /* <DEDUP_REMOVED lines=33> */
[----:B------:R-:W-:Y:S01]  /*4f5b0*/  STL [R1+0x2010], R56 ;  /* 0x0020103801007387 */ /* 0x000fe20000100800 */
[-C--:B------:R-:W-:Y:S01]  /*4f5c0*/  IADD3 R44, P4, R44, R4.reuse, RZ ;  /* 0x000000042c2c7210 */ /* 0x080fe20007f9e0ff */
[----:B------:R-:W-:Y:S01]  /*4f5d0*/  STL [R1+0x2034], R57 ;  /* 0x0020343901007387 */ /* 0x000fe20000100800 */
[----:B------:R-:W-:Y:S01]  /*4f5e0*/  STL [R1+0x2008], R58 ;  /* 0x0020083a01007387 */ /* 0x000fe20000100800 */
[-C--:B------:R-:W-:Y:S01]  /*4f5f0*/  IADD3 R45, P5, R45, R4.reuse, RZ ;  /* 0x000000042d2d7210 */ /* 0x080fe20007fbe0ff */
[----:B------:R0:W-:Y:S02]  /*4f600*/  STL [R1+0x2024], R61 ;  /* 0x0020243d01007387 */ /* 0x0001e40000100800 */
[----:B------:R-:W-:Y:S01]  /*4f610*/  IMAD.X R46, R46, 0x1, R2, P6 ;  /* 0x000000012e2e7824 */ /* 0x000fe200030e0602 */
[----:B------:R1:W-:Y:S01]  /*4f620*/  STL [R1+0x202c], R59 ;  /* 0x00202c3b01007387 */ /* 0x0003e20000100800 */
[----:B------:R-:W-:-:S03]  /*4f630*/  IADD3 R47, P6, R47, R4, RZ ;  /* 0x000000042f2f7210 */ /* 0x000fc60007fde0ff */
        /* <DEDUP_REMOVED lines=289> */
[----:B------:R3:W-:Y:S02]  /*50850*/  STL [R1+0x2240], R51 ;  /* 0x0022403301007387 */ /* 0x0007e40000100800 */
[----:B------:R-:W4:Y:S02]  /*50860*/  LDL.LU R60, [R1+0x228c] ;  /* 0x00228c00013c7983 */ /* 0x000f240000300800 */
[----:B------:R0:W-:Y:S01]  /*50870*/  STL [R1+0x227c], R20 ;  /* 0x00227c1401007387 */ /* 0x0001e20000100800 */
[----:B------:R-:W-:Y:S01]  /*50880*/  IADD3 R61, P1, R61, R4, RZ ;  /* 0x000000043d3d7210 */ /* 0x000fe20007f3e0ff */
[----:B------:R-:W4:Y:S01]  /*50890*/  LDL.LU R15, [R1+0x2258] ;  /* 0x00225800010f7983 */ /* 0x000f220000300800 */
[----:B------:R0:W-:Y:S02]  /*508a0*/  STL [R1+0x2248], R24 ;  /* 0x0022481801007387 */ /* 0x0001e40000100800 */
        /* <DEDUP_REMOVED lines=20> */
[----:B---3--:R-:W3:Y:S01]  /*509f0*/  LDL.LU R51, [R1+0x22a8] ;  /* 0x0022a80001337983 */ /* 0x008ee20000300800 */
        /* <DEDUP_REMOVED lines=11> */
[----:B------:R-:W-:Y:S01]  /*50ab0*/  IMAD.X R15, R15, 0x1, R2, P3 ;  /* 0x000000010f0f7824 */ /* 0x000fe200018e0602 */
        /* <DEDUP_REMOVED lines=32> */
[--C-:B---3--:R-:W-:Y:S01]  /*50cc0*/  IMAD.X R51, R51, 0x1, R2.reuse, P1 ;  /* 0x0000000133337824 */ /* 0x108fe200008e0602 */
        /* <DEDUP_REMOVED lines=9> */
[----:B------:R-:W-:Y:S01]  /*50d60*/  STL [R1+0x22a0], R59 ;  /* 0x0022a03b01007387 */ /* 0x000fe20000100800 */
[----:B------:R-:W-:-:S03]  /*50d70*/  IADD3 R47, P2, R47, R4, RZ ;  /* 0x000000042f2f7210 */ /* 0x000fc60007f5e0ff */
[----:B0-----:R-:W3:Y:S01]  /*50d80*/  LDL.LU R51, [R1+0x2304] ;  /* 0x0023040001337983 */ /* 0x001ee20000300800 */
[----:B------:R-:W-:Y:S02]  /*50d90*/  STL [R1+0x22dc], R44 ;  /* 0x0022dc2c01007387 */ /* 0x000fe40000100800 */
        /* <DEDUP_REMOVED lines=9> */
[----:B------:R0:W-:Y:S02]  /*50e30*/  STL [R1+0x22c0], R24 ;  /* 0x0022c01801007387 */ /* 0x0001e40000100800 */
[----:B------:R-:W-:Y:S01]  /*50e40*/  IMAD.X R3, R3, 0x1, R2, P5 ;  /* 0x0000000103037824 */ /* 0x000fe200028e0602 */
[----:B0-----:R-:W2:Y:S01]  /*50e50*/  LDL.LU R24, [R1+0x22d0] ;  /* 0x0022d00001187983 */ /* 0x001ea20000300800 */
[----:B------:R-:W4:Y:S02]  /*50e60*/  LDL.LU R20, [R1+0x230c] ;  /* 0x00230c0001147983 */ /* 0x000f240000300800 */
[----:B------:R0:W-:Y:S02]  /*50e70*/  STL [R1+0x22fc], R61 ;  /* 0x0022fc3d01007387 */ /* 0x0001e40000100800 */
[----:B0-----:R-:W4:Y:S01]  /*50e80*/  LDL.LU R61, [R1+0x22d8] ;  /* 0x0022d800013d7983 */ /* 0x001f220000300800 */
        /* <DEDUP_REMOVED lines=30> */
[----:B--2---:R-:W-:Y:S01]  /*51070*/  IMAD.X R24, R24, 0x1, R2, P6 ;  /* 0x0000000118187824 */ /* 0x004fe200030e0602 */
[----:B----4-:R-:W-:-:S04]  /*51080*/  IADD3 R20, P6, R20, R4, RZ ;  /* 0x0000000414147210 */ /* 0x010fc80007fde0ff */
[----:B------:R0:W-:Y:S01]  /*51090*/  STL [R1+0x22d0], R24 ;  /* 0x0022d01801007387 */ /* 0x0001e20000100800 */
[----:B------:R-:W-:-:S03]  /*510a0*/  IMAD.X R61, R61, 0x1, R2, P1 ;  /* 0x000000013d3d7824 */ /* 0x000fc600008e0602 */
[----:B0-----:R0:W5:Y:S01]  /*510b0*/  LDL.LU R24, [R1+0x248c] ;  /* 0x00248c0001187983 */ /* 0x0011620000300800 */
[----:B------:R1:W-:Y:S01]  /*510c0*/  STL [R1+0x230c], R20 ;  /* 0x00230c1401007387 */ /* 0x0003e20000100800 */
[-C--:B------:R-:W-:Y:S02]  /*510d0*/  IADD3 R3, P1, R3, R4.reuse, RZ ;  /* 0x0000000403037210 */ /* 0x080fe40007f3e0ff */
[----:B-1----:R0:W5:Y:S01]  /*510e0*/  LDL.LU R20, [R1+0x2488] ;  /* 0x0024880001147983 */ /* 0x0021620000300800 */
[----:B------:R1:W-:Y:S03]  /*510f0*/  STL [R1+0x22d8], R61 ;  /* 0x0022d83d01007387 */ /* 0x0003e60000100800 */
[----:B-1----:R0:W5:Y:S01]  /*51100*/  LDL.LU R61, [R1+0x2484] ;  /* 0x00248400013d7983 */ /* 0x0021620000300800 */
[----:B------:R1:W-:Y:S03]  /*51110*/  STL [R1+0x2314], R3 ;  /* 0x0023140301007387 */ /* 0x0003e60000100800 */
[----:B-1----:R-:W2:Y:S01]  /*51120*/  LDL.LU R3, [R1+0x2480] ;  /* 0x0024800001037983 */ /* 0x002ea20000300800 */
[--C-:B------:R-:W-:Y:S01]  /*51130*/  IMAD.X R60, R60, 0x1, R2.reuse, P2 ;  /* 0x000000013c3c7824 */ /* 0x100fe200010e0602 */
        /* <DEDUP_REMOVED lines=27> */
[----:B------:R-:W-:Y:S02]  /*512f0*/  STL [R1+0x2310], R52 ;  /* 0x0023103401007387 */ /* 0x000fe40000100800 */
[--C-:B------:R-:W-:Y:S01]  /*51300*/  IMAD.X R56, R56, 0x1, R2.reuse, P4 ;  /* 0x0000000138387824 */ /* 0x100fe200020e0602 */
[----:B------:R-:W-:Y:S01]  /*51310*/  STL [R1+0x234c], R53 ;  /* 0x00234c3501007387 */ /* 0x000fe20000100800 */
[----:B------:R-:W-:Y:S02]  /*51320*/  STL [R1+0x2318], R54 ;  /* 0x0023183601007387 */ /* 0x000fe40000100800 */
[----:B------:R-:W-:Y:S02]  /*51330*/  STL [R1+0x2354], R55 ;  /* 0x0023543701007387 */ /* 0x000fe40000100800 */
[----:B--2---:R-:W-:-:S05]  /*51340*/  IMAD.X R3, R3, 0x1, R2, P5 ;  /* 0x0000000103037824 */ /* 0x004fca00028e0602 */
[----:B------:R1:W-:Y:S01]  /*51350*/  STL [R1+0x2328], R3 ;  /* 0x0023280301007387 */ /* 0x0003e20000100800 */
[----:B------:R-:W-:Y:S03]  /*51360*/  STL [R1+0x2320], R56 ;  /* 0x0023203801007387 */ /* 0x000fe60000100800 */
[----:B-1----:R-:W2:Y:S01]  /*51370*/  LDL.LU R3, [R1+0x247c] ;  /* 0x00247c0001037983 */ /* 0x002ea20000300800 */
[-C--:B------:R-:W-:Y:S02]  /*51380*/  IADD3 R57, P4, R57, R4.reuse, RZ ;  /* 0x0000000439397210 */ /* 0x080fe40007f9e0ff */
[-C--:B------:R-:W-:Y:S01]  /*51390*/  IADD3 R58, P5, R58, R4.reuse, RZ ;  /* 0x000000043a3a7210 */ /* 0x080fe20007fbe0ff */
[--C-:B------:R-:W-:Y:S01]  /*513a0*/  IMAD.X R59, R59, 0x1, R2.reuse, P6 ;  /* 0x000000013b3b7824 */ /* 0x100fe200030e0602 */
[-C--:B------:R-:W-:Y:S01]  /*513b0*/  IADD3 R44, P6, R44, R4.reuse, RZ ;  /* 0x000000042c2c7210 */ /* 0x080fe20007fde0ff */
[--C-:B---3--:R-:W-:Y:S01]  /*513c0*/  IMAD.X R45, R45, 0x1, R2.reuse, P1 ;  /* 0x000000012d2d7824 */ /* 0x108fe200008e0602 */
[----:B------:R-:W-:Y:S01]  /*513d0*/  STL [R1+0x235c], R57 ;  /* 0x00235c3901007387 */ /* 0x000fe20000100800 */
[----:B------:R-:W-:Y:S01]  /*513e0*/  IADD3 R46, P1, R46, R4, RZ ;  /* 0x000000042e2e7210 */ /* 0x000fe20007f3e0ff */
[----:B------:R-:W-:Y:S02]  /*513f0*/  STL [R1+0x2364], R58 ;  /* 0x0023643a01007387 */ /* 0x000fe40000100800 */
[--C-:B------:R-:W-:Y:S01]  /*51400*/  IMAD.X R47, R47, 0x1, R2.reuse, P2 ;  /* 0x000000012f2f7824 */ /* 0x100fe200010e0602 */
[----:B------:R-:W-:Y:S01]  /*51410*/  STL [R1+0x2330], R59 ;  /* 0x0023303b01007387 */ /* 0x000fe20000100800 */
[----:B------:R-:W-:Y:S02]  /*51420*/  STL [R1+0x236c], R44 ;  /* 0x00236c2c01007387 */ /* 0x000fe40000100800 */
[----:B------:R-:W-:Y:S02]  /*51430*/  STL [R1+0x2338], R45 ;  /* 0x0023382d01007387 */ /* 0x000fe40000100800 */
[----:B------:R-:W-:Y:S01]  /*51440*/  STL [R1+0x2370], R46 ;  /* 0x0023702e01007387 */ /* 0x000fe20000100800 */
[----:B------:R-:W-:Y:S01]  /*51450*/  STL [R1+0x2340], R47 ;  /* 0x0023402f01007387 */ /* 0x000fe20000100800 */
[----:B------:R-:W-:-:S02]  /*51460*/  IMAD.X R50, R50, 0x1, R2, P3 ;  /* 0x0000000132327824 */ /* 0x000fc400018e0602 */
[----:B------:R-:W-:Y:S02]  /*51470*/  IMAD.X R51, R51, 0x1, R2, P4 ;  /* 0x0000000133337824 */ /* 0x000fe400020e0602 */
[----:B------:R-:W-:-:S04]  /*51480*/  IMAD.MOV.U32 R60, RZ, RZ, c[0x0][0x188] ;  /* 0x00006200ff3c7624 */ /* 0x000fc800078e00ff */
[----:B------:R-:W-:-:S04]  /*51490*/  IMAD.SHL.U32 R60, R60, 0x40, RZ ;  /* 0x000000403c3c7824 */ /* 0x000fc800078e00ff */
[----:B------:R-:W-:Y:S02]  /*514a0*/  IMAD.SHL.U32 R60, R60, 0x2, RZ ;  /* 0x000000023c3c7824 */ /* 0x000fe400078e00ff */
[----:B--2---:R-:W-:-:S05]  /*514b0*/  IMAD.X R3, R3, 0x1, R2, P5 ;  /* 0x0000000103037824 */ /* 0x004fca00028e0602 */
[----:B------:R1:W-:Y:S01]  /*514c0*/  STL [R1+0x2358], R3 ;  /* 0x0023580301007387 */ /* 0x0003e20000100800 */
[----:B------:R0:W-:Y:S03]  /*514d0*/  STL [R1+0x2348], R50 ;  /* 0x0023483201007387 */ /* 0x0001e60000100800 */
[----:B-1----:R-:W1:Y:S01]  /*514e0*/  S2R R3, SR_TID.X ;  /* 0x0000000000037919 */ /* 0x002e620000002100 */
[----:B------:R0:W-:Y:S01]  /*514f0*/  STL [R1+0x2350], R51 ;  /* 0x0023503301007387 */ /* 0x0001e20000100800 */
[----:B-1----:R-:W-:-:S05]  /*51500*/  LOP3.LUT R3, R3, 0x1f, RZ, 0xc0, !PT ;  /* 0x0000001f03037812 */ /* 0x002fca00078ec0ff */
[----:B------:R-:W-:Y:S02]  /*51510*/  IMAD.SHL.U32 R3, R3, 0x2, RZ ;  /* 0x0000000203037824 */ /* 0x000fe400078e00ff */
[----:B0-----:R-:W2:Y:S04]  /*51520*/  LDL.LU R50, [R1+0x2360] ;  /* 0x0023600001327983 */ /* 0x001ea80000300800 */
[----:B------:R-:W3:Y:S01]  /*51530*/  LDL.LU R51, [R1+0x2368] ;  /* 0x0023680001337983 */ /* 0x000ee20000300800 */
[----:B------:R-:W-:Y:S02]  /*51540*/  IMAD.MOV.U32 R4, RZ, RZ, R13 ;  /* 0x000000ffff047224 */ /* 0x000fe400078e000d */
[----:B------:R-:W-:Y:S02]  /*51550*/  IMAD.MOV.U32 R5, RZ, RZ, R19 ;  /* 0x000000ffff057224 */ /* 0x000fe400078e0013 */
[----:B------:R-:W-:Y:S02]  /*51560*/  IMAD.MOV.U32 R6, RZ, RZ, R14 ;  /* 0x000000ffff067224 */ /* 0x000fe400078e000e */
[----:B------:R-:W-:-:S02]  /*51570*/  IMAD.MOV.U32 R7, RZ, RZ, R18 ;  /* 0x000000ffff077224 */ /* 0x000fc400078e0012 */
[--C-:B--2---:R-:W-:Y:S02]  /*51580*/  IMAD.X R50, R50, 0x1, R2.reuse, P6 ;  /* 0x0000000132327824 */ /* 0x104fe400030e0602 */
[----:B---3--:R-:W-:-:S03]  /*51590*/  IMAD.X R51, R51, 0x1, R2, P1 ;  /* 0x0000000133337824 */ /* 0x008fc600008e0602 */
[----:B------:R0:W-:Y:S04]  /*515a0*/  STL [R1+0x2360], R50 ;  /* 0x0023603201007387 */ /* 0x0001e80000100800 */
[----:B------:R0:W-:Y:S04]  /*515b0*/  STL.64 [R1+0xcc0], R4 ;  /* 0x000cc00401007387 */ /* 0x0001e80000100a00 */
[----:B------:R0:W-:Y:S04]  /*515c0*/  STL [R1+0x2368], R51 ;  /* 0x0023683301007387 */ /* 0x0001e80000100800 */
[----:B------:R0:W-:Y:S01]  /*515d0*/  STL.64 [R1+0xcc8], R6 ;  /* 0x000cc80601007387 */ /* 0x0001e20000100a00 */
[----:B------:R-:W-:Y:S01]  /*515e0*/  @!P0 CALL.REL.NOINC `(.L_x_2) ;  /* 0x0000001000008944 */ /* 0x000fe20003c00000 */
[----:B------:R-:W-:Y:S05]  /*515f0*/  BRA `(.L_x_3) ;  /* 0xfffc0f3000007947 */ /* 0x000fea000383ffff */
.L_x_2:
[----:B0-----:R-:W2:Y:S01]  /*51600*/  LDL.LU R4, [R1+0xac] ;  /* 0x0000ac0001047983 */ /* 0x001ea20000300800 */
[----:B------:R-:W-:-:S02]  /*51610*/  IMAD.MOV.U32 R16, RZ, RZ, R34 ;  /* 0x000000ffff107224 */ /* 0x000fc400078e0022 */
[----:B------:R-:W-:Y:S01]  /*51620*/  IMAD.MOV.U32 R11, RZ, RZ, R35 ;  /* 0x000000ffff0b7224 */ /* 0x000fe200078e0023 */
[----:B------:R-:W2:Y:S01]  /*51630*/  LDL.LU R7, [R1+0xa8] ;  /* 0x0000a80001077983 */ /* 0x000ea20000300800 */
[----:B------:R-:W-:Y:S02]  /*51640*/  IMAD.MOV.U32 R12, RZ, RZ, R30 ;  /* 0x000000ffff0c7224 */ /* 0x000fe400078e001e */
[----:B------:R-:W-:Y:S01]  /*51650*/  IMAD.MOV.U32 R8, RZ, RZ, R31 ;  /* 0x000000ffff087224 */ /* 0x000fe200078e001f */
[----:B------:R-:W3:Y:S01]  /*51660*/  LDL.LU R52, [R1+0xbc] ;  /* 0x0000bc0001347983 */ /* 0x000ee20000300800 */
[----:B------:R-:W-:Y:S02]  /*51670*/  IMAD.MOV.U32 R13, RZ, RZ, R26 ;  /* 0x000000ffff0d7224 */ /* 0x000fe400078e001a */
[----:B------:R-:W-:Y:S01]  /*51680*/  IMAD.MOV.U32 R19, RZ, RZ, R27 ;  /* 0x000000ffff137224 */ /* 0x000fe200078e001b */
[----:B------:R-:W3:Y:S01]  /*51690*/  LDL.LU R53, [R1+0xb8] ;  /* 0x0000b80001357983 */ /* 0x000ee20000300800 */
[----:B------:R-:W-:-:S02]  /*516a0*/  IMAD.MOV.U32 R60, RZ, RZ, R22 ;  /* 0x000000ffff3c7224 */ /* 0x000fc400078e0016 */
[----:B------:R-:W-:Y:S01]  /*516b0*/  IMAD.MOV.U32 R2, RZ, RZ, R23 ;  /* 0x000000ffff027224 */ /* 0x000fe200078e0017 */
[----:B------:R-:W4:Y:S01]  /*516c0*/  LDL.LU R54, [R1+0xcc] ;  /* 0x0000cc0001367983 */ /* 0x000f220000300800 */
[----:B------:R-:W-:Y:S02]  /*516d0*/  IMAD.MOV.U32 R14, RZ, RZ, R36 ;  /* 0x000000ffff0e7224 */ /* 0x000fe400078e0024 */
[----:B------:R-:W-:Y:S01]  /*516e0*/  IMAD.MOV.U32 R18, RZ, RZ, R37 ;  /* 0x000000ffff127224 */ /* 0x000fe200078e0025 */
[----:B------:R-:W4:Y:S01]  /*516f0*/  LDL.LU R55, [R1+0xc8] ;  /* 0x0000c80001377983 */ /* 0x000f220000300800 */
[----:B------:R-:W-:Y:S02]  /*51700*/  IMAD.MOV.U32 R15, RZ, RZ, R38 ;  /* 0x000000ffff0f7224 */ /* 0x000fe400078e0026 */
[----:B------:R-:W-:Y:S01]  /*51710*/  IMAD.MOV.U32 R17, RZ, RZ, R39 ;  /* 0x000000ffff117224 */ /* 0x000fe200078e0027 */
[----:B------:R-:W4:Y:S01]  /*51720*/  LDL.LU R34, [R1+0x28c] ;  /* 0x00028c0001227983 */ /* 0x000f220000300800 */
[----:B------:R-:W-:-:S02]  /*51730*/  IMAD.MOV.U32 R9, RZ, RZ, R40 ;  /* 0x000000ffff097224 */ /* 0x000fc400078e0028 */
[----:B------:R-:W-:Y:S01]  /*51740*/  IMAD.MOV.U32 R5, RZ, RZ, R41 ;  /* 0x000000ffff057224 */ /* 0x000fe200078e0029 */
[----:B------:R-:W4:Y:S01]  /*51750*/  LDL.LU R35, [R1+0x288] ;  /* 0x0002880001237983 */ /* 0x000f220000300800 */
[----:B------:R-:W-:Y:S02]  /*51760*/  IMAD.MOV.U32 R10, RZ, RZ, R42 ;  /* 0x000000ffff0a7224 */ /* 0x000fe400078e002a */
[----:B------:R-:W-:Y:S01]  /*51770*/  IMAD.MOV.U32 R6, RZ, RZ, R43 ;  /* 0x000000ffff067224 */ /* 0x000fe200078e002b */
[----:B------:R-:W4:Y:S04]  /*51780*/  LDL.LU R56, [R1+0xa4] ;  /* 0x0000a40001387983 */ /* 0x000f280000300800 */
        /* <DEDUP_REMOVED lines=23> */
[----:B-----5:R-:W-:Y:S04]  /*51900*/  STL [R1+0x24fc], R48 ;  /* 0x0024fc3001007387 */ /* 0x020fe80000100800 */
[----:B------:R-:W-:Y:S04]  /*51910*/  STL [R1+0x24f8], R49 ;  /* 0x0024f83101007387 */ /* 0x000fe80000100800 */
[----:B------:R-:W-:Y:S01]  /*51920*/  STL [R1+0x24f4], R21 ;  /* 0x0024f41501007387 */ /* 0x000fe20000100800 */
[----:B------:R-:W-:-:S03]  /*51930*/  F2FP.BF16.PACK_AB R3, R60, R2 ;  /* 0x000000023c03723e */ /* 0x000fc600000010ff */
[----:B------:R-:W-:Y:S04]  /*51940*/  STL [R1+0x24f0], R20 ;  /* 0x0024f01401007387 */ /* 0x000fe80000100800 */
[----:B------:R-:W-:Y:S04]  /*51950*/  STL [R1+0x24ec], R25 ;  /* 0x0024ec1901007387 */ /* 0x000fe80000100800 */
[----:B------:R-:W-:Y:S04]  /*51960*/  STL [R1+0x24e8], R24 ;  /* 0x0024e81801007387 */ /* 0x000fe80000100800 */
[----:B------:R-:W-:Y:S01]  /*51970*/  STL [R1+0x24e0], R29 ;  /* 0x0024e01d01007387 */ /* 0x000fe20000100800 */
[----:B------:R-:W-:-:S03]  /*51980*/  F2FP.BF16.PACK_AB R2, R13, R19 ;  /* 0x000000130d02723e */ /* 0x000fc600000010ff */
[----:B------:R-:W-:Y:S01]  /*51990*/  STL [R1+0x24dc], R28 ;  /* 0x0024dc1c01007387 */ /* 0x000fe20000100800 */
[----:B------:R-:W-:-:S03]  /*519a0*/  F2FP.BF16.PACK_AB R0, R14, R18 ;  /* 0x000000120e00723e */ /* 0x000fc600000010ff */
[----:B------:R-:W-:Y:S04]  /*519b0*/  STL [R1+0x24d0], R33 ;  /* 0x0024d02101007387 */ /* 0x000fe80000100800 */
[----:B------:R-:W-:Y:S04]  /*519c0*/  STL [R1+0x24cc], R32 ;  /* 0x0024cc2001007387 */ /* 0x000fe80000100800 */
[----:B------:R-:W-:Y:S04]  /*519d0*/  STL [R1+0x247c], R61 ;  /* 0x00247c3d01007387 */ /* 0x000fe80000100800 */
[----:B------:R0:W-:Y:S04]  /*519e0*/  STL [R1+0x43c], R3 ;  /* 0x00043c0301007387 */ /* 0x0001e80000100800 */
[----:B------:R1:W-:Y:S01]  /*519f0*/  STL [R1+0x438], R2 ;  /* 0x0004380201007387 */ /* 0x0003e20000100800 */
[----:B0-----:R-:W-:-:S03]  /*51a00*/  F2FP.BF16.PACK_AB R3, R15, R17 ;  /* 0x000000110f03723e */ /* 0x001fc600000010ff */
[----:B------:R0:W-:Y:S01]  /*51a10*/  STL [R1+0x434], R0 ;  /* 0x0004340001007387 */ /* 0x0001e20000100800 */
[----:B-1----:R-:W-:-:S03]  /*51a20*/  F2FP.BF16.PACK_AB R2, R11, R16 ;  /* 0x000000100b02723e */ /* 0x002fc600000010ff */
[----:B------:R1:W-:Y:S01]  /*51a30*/  STL [R1+0x430], R3 ;  /* 0x0004300301007387 */ /* 0x0003e20000100800 */
[----:B0-----:R-:W-:-:S03]  /*51a40*/  F2FP.BF16.PACK_AB R0, R8, R12 ;  /* 0x0000000c0800723e */ /* 0x001fc600000010ff */
[----:B------:R0:W-:Y:S01]  /*51a50*/  STL [R1+0x42c], R2 ;  /* 0x00042c0201007387 */ /* 0x0001e20000100800 */
[----:B-1----:R-:W-:-:S03]  /*51a60*/  F2FP.BF16.PACK_AB R3, R6, R10 ;  /* 0x0000000a0603723e */ /* 0x002fc600000010ff */
[----:B------:R2:W-:Y:S04]  /*51a70*/  STL [R1+0x428], R0 ;  /* 0x0004280001007387 */ /* 0x0005e80000100800 */
[----:B------:R3:W-:Y:S01]  /*51a80*/  STL [R1+0x424], R3 ;  /* 0x0004240301007387 */ /* 0x0007e20000100800 */
[----:B0-----:R-:W-:-:S05]  /*51a90*/  F2FP.BF16.PACK_AB R2, R5, R9 ;  /* 0x000000090502723e */ /* 0x001fca00000010ff */
[----:B------:R4:W-:Y:S01]  /*51aa0*/  STL [R1+0x420], R2 ;  /* 0x0004200201007387 */ /* 0x0009e20000100800 */
[----:B--2---:R-:W-:Y:S02]  /*51ab0*/  F2FP.BF16.PACK_AB R0, R4, R7 ;  /* 0x000000070400723e */ /* 0x004fe400000010ff */
[----:B---3--:R-:W-:-:S03]  /*51ac0*/  F2FP.BF16.PACK_AB R3, R52, R53 ;  /* 0x000000353403723e */ /* 0x008fc600000010ff */
[----:B------:R0:W-:Y:S04]  /*51ad0*/  STL [R1+0x41c], R0 ;  /* 0x00041c0001007387 */ /* 0x0001e80000100800 */
[----:B------:R1:W-:Y:S01]  /*51ae0*/  STL [R1+0x418], R3 ;  /* 0x0004180301007387 */ /* 0x0003e20000100800 */
[----:B----4-:R-:W-:Y:S02]  /*51af0*/  F2FP.BF16.PACK_AB R2, R54, R55 ;  /* 0x000000373602723e */ /* 0x010fe400000010ff */
[----:B0-----:R-:W-:-:S03]  /*51b00*/  F2FP.BF16.PACK_AB R0, R34, R35 ;  /* 0x000000232200723e */ /* 0x001fc600000010ff */
[----:B------:R0:W-:Y:S01]  /*51b10*/  STL [R1+0x414], R2 ;  /* 0x0004140201007387 */ /* 0x0001e20000100800 */
[----:B-1----:R-:W-:-:S03]  /*51b20*/  F2FP.BF16.PACK_AB R3, R56, R57 ;  /* 0x000000393803723e */ /* 0x002fc600000010ff */
[----:B------:R1:W-:Y:S04]  /*51b30*/  STL [R1+0x410], R0 ;  /* 0x0004100001007387 */ /* 0x0003e80000100800 */
[----:B------:R2:W-:Y:S01]  /*51b40*/  STL [R1+0x40c], R3 ;  /* 0x00040c0301007387 */ /* 0x0005e20000100800 */
[----:B0-----:R-:W-:Y:S02]  /*51b50*/  F2FP.BF16.PACK_AB R2, R58, R59 ;  /* 0x0000003b3a02723e */ /* 0x001fe400000010ff */
[----:B-1----:R-:W-:-:S03]  /*51b60*/  F2FP.BF16.PACK_AB R0, R30, R31 ;  /* 0x0000001f1e00723e */ /* 0x002fc600000010ff */
[----:B------:R0:W-:Y:S01]  /*51b70*/  STL [R1+0x408], R2 ;  /* 0x0004080201007387 */ /* 0x0001e20000100800 */
[----:B--2---:R-:W-:-:S03]  /*51b80*/  F2FP.BF16.PACK_AB R3, R26, R27 ;  /* 0x0000001b1a03723e */ /* 0x004fc600000010ff */
        /* <DEDUP_REMOVED lines=13> */
[----:B------:R-:W-:Y:S04]  /*51c60*/  STL [R1+0x3e8], R3 ;  /* 0x0003e80301007387 */ /* 0x000fe80000100800 */
[----:B------:R-:W2:Y:S01]  /*51c70*/  LDL.LU R61, [R1+0x358] ;  /* 0x00035800013d7983 */ /* 0x000ea20000300800 */
[----:B0-----:R-:W-:Y:S02]  /*51c80*/  F2FP.BF16.PACK_AB R2, R46, R47 ;  /* 0x0000002f2e02723e */ /* 0x001fe400000010ff */
[----:B-1----:R-:W-:-:S03]  /*51c90*/  F2FP.BF16.PACK_AB R0, R50, R51 ;  /* 0x000000333200723e */ /* 0x002fc600000010ff */
[----:B------:R-:W-:Y:S04]  /*51ca0*/  STL [R1+0x3e4], R2 ;  /* 0x0003e40201007387 */ /* 0x000fe80000100800 */
[----:B--2---:R0:W-:Y:S04]  /*51cb0*/  STL [R1+0x2514], R61 ;  /* 0x0025143d01007387 */ /* 0x0041e80000100800 */
[----:B------:R-:W-:Y:S04]  /*51cc0*/  STL [R1+0x3e0], R0 ;  /* 0x0003e00001007387 */ /* 0x000fe80000100800 */
[----:B0-----:R-:W2:Y:S04]  /*51cd0*/  LDL.LU R61, [R1+0x348] ;  /* 0x00034800013d7983 */ /* 0x001ea80000300800 */
[----:B------:R-:W3:Y:S04]  /*51ce0*/  LDL.LU R32, [R1+0x17c] ;  /* 0x00017c0001207983 */ /* 0x000ee80000300800 */
[----:B---3--:R0:W-:Y:S04]  /*51cf0*/  STL [R1+0x2510], R32 ;  /* 0x0025102001007387 */ /* 0x0081e80000100800 */
[----:B0-----:R-:W3:Y:S04]  /*51d00*/  LDL.LU R32, [R1+0x35c] ;  /* 0x00035c0001207983 */ /* 0x001ee80000300800 */
[----:B---3--:R0:W-:Y:S04]  /*51d10*/  STL [R1+0x2518], R32 ;  /* 0x0025182001007387 */ /* 0x0081e80000100800 */
[----:B0-----:R-:W2:Y:S04]  /*51d20*/  LDL.LU R32, [R1+0x34c] ;  /* 0x00034c0001207983 */ /* 0x001ea80000300800 */
[----:B------:R-:W3:Y:S04]  /*51d30*/  LDL.LU R33, [R1+0x178] ;  /* 0x0001780001217983 */ /* 0x000ee80000300800 */
[----:B------:R-:W4:Y:S04]  /*51d40*/  LDL.LU R28, [R1+0x13c] ;  /* 0x00013c00011c7983 */ /* 0x000f280000300800 */
[----:B------:R-:W4:Y:S04]  /*51d50*/  LDL.LU R29, [R1+0x138] ;  /* 0x00013800011d7983 */ /* 0x000f280000300800 */
[----:B------:R-:W3:Y:S04]  /*51d60*/  LDL.LU R24, [R1+0x344] ;  /* 0x0003440001187983 */ /* 0x000ee80000300800 */
        /* <DEDUP_REMOVED lines=54> */
[----:B------:R-:W3:Y:S01]  /*520d0*/  LDL.LU R51, [R1+0x2c0] ;  /* 0x0002c00001337983 */ /* 0x000ee20000300800 */
[----:B--2---:R-:W-:-:S03]  /*520e0*/  F2FP.BF16.PACK_AB R61, R32, R61 ;  /* 0x0000003d203d723e */ /* 0x004fc600000010ff */
[----:B------:R-:W2:Y:S04]  /*520f0*/  LDL.LU R32, [R1+0x2518] ;  /* 0x0025180001207983 */ /* 0x000ea80000300800 */
[----:B------:R0:W-:Y:S04]  /*52100*/  STL [R1+0x3dc], R61 ;  /* 0x0003dc3d01007387 */ /* 0x0001e80000100800 */
[----:B0-----:R-:W2:Y:S02]  /*52110*/  LDL.LU R61, [R1+0x2514] ;  /* 0x00251400013d7983 */ /* 0x001ea40000300800 */
[----:B--2---:R-:W-:-:S02]  /*52120*/  F2FP.BF16.PACK_AB R61, R32, R61 ;  /* 0x0000003d203d723e */ /* 0x004fc400000010ff */
[----:B------:R-:W2:Y:S01]  /*52130*/  LDL.LU R32, [R1+0x2510] ;  /* 0x0025100001207983 */ /* 0x000ea20000300800 */
[----:B----4-:R-:W-:Y:S02]  /*52140*/  F2FP.BF16.PACK_AB R28, R28, R29 ;  /* 0x0000001d1c1c723e */ /* 0x010fe400000010ff */
[----:B---3--:R-:W-:Y:S01]  /*52150*/  F2FP.BF16.PACK_AB R24, R24, R25 ;  /* 0x000000191818723e */ /* 0x008fe200000010ff */
[----:B------:R-:W-:Y:S01]  /*52160*/  STL [R1+0x3d8], R61 ;  /* 0x0003d83d01007387 */ /* 0x000fe20000100800 */
[----:B------:R-:W-:Y:S02]  /*52170*/  F2FP.BF16.PACK_AB R21, R20, R21 ;  /* 0x000000151415723e */ /* 0x000fe400000010ff */
[----:B------:R-:W-:Y:S02]  /*52180*/  F2FP.BF16.PACK_AB R20, R49, R48 ;  /* 0x000000303114723e */ /* 0x000fe400000010ff */
[----:B------:R-:W-:Y:S02]  /*52190*/  F2FP.BF16.PACK_AB R0, R3, R0 ;  /* 0x000000000300723e */ /* 0x000fe400000010ff */
[----:B------:R-:W-:-:S02]  /*521a0*/  F2FP.BF16.PACK_AB R3, R60, R2 ;  /* 0x000000023c03723e */ /* 0x000fc400000010ff */
[----:B------:R-:W-:Y:S02]  /*521b0*/  F2FP.BF16.PACK_AB R2, R13, R19 ;  /* 0x000000130d02723e */ /* 0x000fe400000010ff */
[----:B--2---:R-:W-:-:S05]  /*521c0*/  F2FP.BF16.PACK_AB R32, R32, R33 ;  /* 0x000000212020723e */ /* 0x004fca00000010ff */
[----:B------:R-:W-:Y:S04]  /*521d0*/  STL [R1+0x3d4], R32 ;  /* 0x0003d42001007387 */ /* 0x000fe80000100800 */
[----:B------:R-:W-:Y:S04]  /*521e0*/  STL [R1+0x3d0], R28 ;  /* 0x0003d01c01007387 */ /* 0x000fe80000100800 */
[----:B------:R-:W-:Y:S04]  /*521f0*/  STL [R1+0x2ac], R24 ;  /* 0x0002ac1801007387 */ /* 0x000fe80000100800 */
[----:B------:R-:W-:Y:S04]  /*52200*/  STL [R1+0x2a8], R21 ;  /* 0x0002a81501007387 */ /* 0x000fe80000100800 */
[----:B------:R-:W-:Y:S04]  /*52210*/  STL [R1+0x2a4], R20 ;  /* 0x0002a41401007387 */ /* 0x000fe80000100800 */
[----:B------:R0:W-:Y:S04]  /*52220*/  STL [R1+0x2a0], R0 ;  /* 0x0002a00001007387 */ /* 0x0001e80000100800 */
[----:B------:R1:W-:Y:S04]  /*52230*/  STL [R1+0x29c], R3 ;  /* 0x00029c0301007387 */ /* 0x0003e80000100800 */
[----:B------:R2:W-:Y:S01]  /*52240*/  STL [R1+0x298], R2 ;  /* 0x0002980201007387 */ /* 0x0005e20000100800 */
[----:B0-----:R-:W-:-:S02]  /*52250*/  F2FP.BF16.PACK_AB R0, R14, R18 ;  /* 0x000000120e00723e */ /* 0x001fc400000010ff */
        /* <DEDUP_REMOVED lines=39> */
[----:B------:R-:W-:Y:S04]  /*524d0*/  STL [R1+0x248], R3 ;  /* 0x0002480301007387 */ /* 0x000fe80000100800 */
[----:B------:R-:W2:Y:S04]  /*524e0*/  LDL.LU R61, [R1+0x128] ;  /* 0x00012800013d7983 */ /* 0x000ea80000300800 */
[----:B------:R-:W-:Y:S04]  /*524f0*/  STL [R1+0x244], R2 ;  /* 0x0002440201007387 */ /* 0x000fe80000100800 */
[----:B------:R-:W3:Y:S01]  /*52500*/  LDL.LU R32, [R1+0x14c] ;  /* 0x00014c0001207983 */ /* 0x000ee20000300800 */
[----:B0-----:R-:W-:-:S05]  /*52510*/  F2FP.BF16.PACK_AB R0, R50, R51 ;  /* 0x000000333200723e */ /* 0x001fca00000010ff */
[----:B------:R-:W-:Y:S04]  /*52520*/  STL [R1+0x240], R0 ;  /* 0x0002400001007387 */ /* 0x000fe80000100800 */
        /* <DEDUP_REMOVED lines=63> */
[----:B------:R-:W-:Y:S01]  /*52920*/  STL [R1+0x23c], R61 ;  /* 0x00023c3d01007387 */ /* 0x000fe20000100800 */
[----:B----4-:R-:W-:Y:S02]  /*52930*/  F2FP.BF16.PACK_AB R28, R28, R29 ;  /* 0x0000001d1c1c723e */ /* 0x010fe400000010ff */
[----:B---3--:R-:W-:Y:S02]  /*52940*/  F2FP.BF16.PACK_AB R24, R24, R25 ;  /* 0x000000191818723e */ /* 0x008fe400000010ff */
[----:B------:R-:W-:Y:S02]  /*52950*/  F2FP.BF16.PACK_AB R21, R20, R21 ;  /* 0x000000151415723e */ /* 0x000fe400000010ff */
[----:B------:R-:W-:-:S02]  /*52960*/  F2FP.BF16.PACK_AB R20, R49, R48 ;  /* 0x000000303114723e */ /* 0x000fc400000010ff */
[----:B------:R-:W-:Y:S02]  /*52970*/  F2FP.BF16.PACK_AB R0, R3, R0 ;  /* 0x000000000300723e */ /* 0x000fe400000010ff */
[----:B------:R-:W-:Y:S02]  /*52980*/  F2FP.BF16.PACK_AB R3, R60, R2 ;  /* 0x000000023c03723e */ /* 0x000fe400000010ff */
        /* <DEDUP_REMOVED lines=371> */
[----:B------:R0:W-:Y:S01]  /*540c0*/  STL [R1+0xc8], R48 ;  /* 0x0000c83001007387 */ /* 0x0001e20000100800 */
[----:B----4-:R-:W-:-:S03]  /*540d0*/  F2FP.BF16.PACK_AB R25, R20, R25 ;  /* 0x000000191419723e */ /* 0x010fc600000010ff */
[----:B0-----:R-:W4:Y:S01]  /*540e0*/  LDL.LU R48, [R1+0x24fc] ;  /* 0x0024fc0001307983 */ /* 0x001f220000300800 */
[----:B---3--:R-:W-:Y:S02]  /*540f0*/  F2FP.BF16.PACK_AB R61, R24, R61 ;  /* 0x0000003d183d723e */ /* 0x008fe400000010ff */
[----:B------:R-:W-:Y:S02]  /*54100*/  F2FP.BF16.PACK_AB R32, R32, R33 ;  /* 0x000000212020723e */ /* 0x000fe400000010ff */
[----:B------:R-:W-:Y:S02]  /*54110*/  F2FP.BF16.PACK_AB R28, R28, R29 ;  /* 0x0000001d1c1c723e */ /* 0x000fe400000010ff */
[----:B------:R-:W-:Y:S02]  /*54120*/  F2FP.BF16.PACK_AB R0, R3, R0 ;  /* 0x000000000300723e */ /* 0x000fe400000010ff */
[----:B------:R-:W-:Y:S02]  /*54130*/  F2FP.BF16.PACK_AB R3, R60, R2 ;  /* 0x000000023c03723e */ /* 0x000fe400000010ff */
[----:B------:R-:W-:-:S02]  /*54140*/  F2FP.BF16.PACK_AB R2, R13, R19 ;  /* 0x000000130d02723e */ /* 0x000fc400000010ff */
[----:B--2---:R-:W-:Y:S02]  /*54150*/  F2FP.BF16.PACK_AB R21, R49, R21 ;  /* 0x000000153115723e */ /* 0x004fe400000010ff */
[----:B------:R-:W4:Y:S04]  /*54160*/  LDL.LU R49, [R1+0x24f8] ;  /* 0x0024f80001317983 */ /* 0x000f280000300800 */
[----:B------:R0:W-:Y:S04]  /*54170*/  STL [R1+0xc4], R21 ;  /* 0x0000c41501007387 */ /* 0x0001e80000100800 */
[----:B0-----:R-:W2:Y:S04]  /*54180*/  LDL.LU R21, [R1+0x24f4] ;  /* 0x0024f40001157983 */ /* 0x001ea80000300800 */
[----:B------:R-:W3:Y:S04]  /*54190*/  LDL.LU R20, [R1+0x24f0] ;  /* 0x0024f00001147983 */ /* 0x000ee80000300800 */
[----:B------:R0:W-:Y:S04]  /*541a0*/  STL [R1+0xc0], R25 ;  /* 0x0000c01901007387 */ /* 0x0001e80000100800 */
[----:B0-----:R-:W2:Y:S04]  /*541b0*/  LDL.LU R25, [R1+0x24ec] ;  /* 0x0024ec0001197983 */ /* 0x001ea80000300800 */
[----:B------:R-:W2:Y:S04]  /*541c0*/  LDL.LU R24, [R1+0x24e8] ;  /* 0x0024e80001187983 */ /* 0x000ea80000300800 */
        /* <DEDUP_REMOVED lines=46> */
[----:B------:R-:W-:Y:S01]  /*544b0*/  STL [R1+0x58], R3 ;  /* 0x0000580301007387 */ /* 0x000fe20000100800 */
[----:B-1----:R-:W-:-:S03]  /*544c0*/  F2FP.BF16.PACK_AB R0, R50, R51 ;  /* 0x000000333200723e */ /* 0x002fc600000010ff */
[----:B------:R-:W2:Y:S04]  /*544d0*/  LDL.LU R44, [R1+0x914] ;  /* 0x00091400012c7983 */ /* 0x000ea80000300800 */
[----:B------:R2:W-:Y:S04]  /*544e0*/  STL [R1+0x54], R2 ;  /* 0x0000540201007387 */ /* 0x0005e80000100800 */
[----:B------:R-:W2:Y:S04]  /*544f0*/  LDL.LU R45, [R1+0x910] ;  /* 0x00091000012d7983 */ /* 0x000ea80000300800 */
[----:B------:R0:W-:Y:S04]  /*54500*/  STL [R1+0x50], R0 ;  /* 0x0000500001007387 */ /* 0x0001e80000100800 */
[----:B------:R-:W0:Y:S04]  /*54510*/  LDL.LU R50, [R1+0x924] ;  /* 0x0009240001327983 */ /* 0x000e280000300800 */
[----:B------:R-:W0:Y:S04]  /*54520*/  LDL.LU R51, [R1+0x920] ;  /* 0x0009200001337983 */ /* 0x000e280000300800 */
[----:B------:R-:W3:Y:S04]  /*54530*/  LDL.LU R14, [R1+0x934] ;  /* 0x00093400010e7983 */ /* 0x000ee80000300800 */
[----:B------:R-:W3:Y:S04]  /*54540*/  LDL.LU R18, [R1+0x930] ;  /* 0x0009300001127983 */ /* 0x000ee80000300800 */
        /* <DEDUP_REMOVED lines=32> */
[----:B------:R-:W4:Y:S01]  /*54750*/  LDL.LU R38, [R1+0x9ac] ;  /* 0x0009ac0001267983 */ /* 0x000f220000300800 */
[----:B--2---:R-:W-:-:S05]  /*54760*/  F2FP.BF16.PACK_AB R2, R44, R45 ;  /* 0x0000002d2c02723e */ /* 0x004fca00000010ff */
[----:B------:R3:W-:Y:S04]  /*54770*/  STL [R1+0x4c], R2 ;  /* 0x00004c0201007387 */ /* 0x0007e80000100800 */
[----:B------:R-:W2:Y:S01]  /*54780*/  LDL.LU R39, [R1+0x9a8] ;  /* 0x0009a80001277983 */ /* 0x000ea20000300800 */
[----:B0-----:R-:W-:-:S05]  /*54790*/  F2FP.BF16.PACK_AB R0, R50, R51 ;  /* 0x000000333200723e */ /* 0x001fca00000010ff */
[----:B------:R4:W-:Y:S04]  /*547a0*/  STL [R1+0x48], R0 ;  /* 0x0000480001007387 */ /* 0x0009e80000100800 */
[----:B------:R-:W2:Y:S01]  /*547b0*/  LDL.LU R40, [R1+0x9bc] ;  /* 0x0009bc0001287983 */ /* 0x000ea20000300800 */
[----:B---3--:R-:W-:-:S03]  /*547c0*/  F2FP.BF16.PACK_AB R2, R14, R18 ;  /* 0x000000120e02723e */ /* 0x008fc600000010ff */
[----:B------:R-:W3:Y:S04]  /*547d0*/  LDL.LU R41, [R1+0x9b8] ;  /* 0x0009b80001297983 */ /* 0x000ee80000300800 */
[----:B------:R-:W3:Y:S01]  /*547e0*/  LDL.LU R42, [R1+0x9cc] ;  /* 0x0009cc00012a7983 */ /* 0x000ee20000300800 */
[----:B----4-:R-:W-:-:S03]  /*547f0*/  F2FP.BF16.PACK_AB R0, R46, R47 ;  /* 0x0000002f2e00723e */ /* 0x010fc600000010ff */
[----:B------:R-:W4:Y:S04]  /*54800*/  LDL.LU R43, [R1+0x9c8] ;  /* 0x0009c800012b7983 */ /* 0x000f280000300800 */
[----:B------:R-:W4:Y:S04]  /*54810*/  LDL.LU R44, [R1+0x50c] ;  /* 0x00050c00012c7983 */ /* 0x000f280000300800 */
[----:B------:R-:W4:Y:S04]  /*54820*/  LDL.LU R45, [R1+0x508] ;  /* 0x00050800012d7983 */ /* 0x000f280000300800 */
[----:B------:R-:W4:Y:S04]  /*54830*/  LDL.LU R50, [R1+0x9a4] ;  /* 0x0009a40001327983 */ /* 0x000f280000300800 */
[----:B------:R-:W4:Y:S04]  /*54840*/  LDL.LU R51, [R1+0x9a0] ;  /* 0x0009a00001337983 */ /* 0x000f280000300800 */
[----:B------:R-:W4:Y:S04]  /*54850*/  LDL.LU R46, [R1+0x9b4] ;  /* 0x0009b400012e7983 */ /* 0x000f280000300800 */
[----:B------:R0:W-:Y:S01]  /*54860*/  STL [R1+0x44], R2 ;  /* 0x0000440201007387 */ /* 0x0001e20000100800 */
[----:B------:R-:W-:-:S03]  /*54870*/  F2FP.BF16.PACK_AB R3, R11, R16 ;  /* 0x000000100b03723e */ /* 0x000fc600000010ff */
[----:B------:R-:W4:Y:S04]  /*54880*/  LDL.LU R47, [R1+0x9b0] ;  /* 0x0009b000012f7983 */ /* 0x000f280000300800 */
[----:B------:R1:W-:Y:S01]  /*54890*/  STL [R1+0x40], R0 ;  /* 0x0000400001007387 */ /* 0x0003e20000100800 */
[----:B0-----:R-:W-:Y:S02]  /*548a0*/  F2FP.BF16.PACK_AB R2, R8, R12 ;  /* 0x0000000c0802723e */ /* 0x001fe400000010ff */
[----:B-1----:R-:W-:-:S05]  /*548b0*/  F2FP.BF16.PACK_AB R0, R15, R17 ;  /* 0x000000110f00723e */ /* 0x002fca00000010ff */
[----:B------:R0:W-:Y:S04]  /*548c0*/  STL [R1+0x3c], R0 ;  /* 0x00003c0001007387 */ /* 0x0001e80000100800 */
[----:B------:R1:W-:Y:S04]  /*548d0*/  STL [R1+0x38], R3 ;  /* 0x0000380301007387 */ /* 0x0003e80000100800 */
[----:B------:R1:W-:Y:S01]  /*548e0*/  STL [R1+0x34], R2 ;  /* 0x0000340201007387 */ /* 0x0003e20000100800 */
[----:B0-----:R-:W-:Y:S02]  /*548f0*/  F2FP.BF16.PACK_AB R0, R6, R10 ;  /* 0x0000000a0600723e */ /* 0x001fe400000010ff */
[----:B-1----:R-:W-:-:S03]  /*54900*/  F2FP.BF16.PACK_AB R3, R5, R9 ;  /* 0x000000090503723e */ /* 0x002fc600000010ff */
[----:B------:R0:W-:Y:S01]  /*54910*/  STL [R1+0x30], R0 ;  /* 0x0000300001007387 */ /* 0x0001e20000100800 */
[----:B------:R-:W-:-:S03]  /*54920*/  F2FP.BF16.PACK_AB R2, R4, R7 ;  /* 0x000000070402723e */ /* 0x000fc600000010ff */
        /* <DEDUP_REMOVED lines=16> */
[----:B------:R0:W-:Y:S04]  /*54a30*/  STL [R1+0xc], R0 ;  /* 0x00000c0001007387 */ /* 0x0001e80000100800 */
[----:B------:R-:W-:Y:S01]  /*54a40*/  STL [R1+0x8], R3 ;  /* 0x0000080301007387 */ /* 0x000fe20000100800 */
[----:B------:R-:W-:Y:S02]  /*54a50*/  F2FP.BF16.PACK_AB R2, R36, R37 ;  /* 0x000000252402723e */ /* 0x000fe400000010ff */
[----:B0-----:R-:W-:Y:S02]  /*54a60*/  F2FP.BF16.PACK_AB R0, R49, R48 ;  /* 0x000000303100723e */ /* 0x001fe400000010ff */
[----:B------:R-:W4:Y:S04]  /*54a70*/  LDL.LU R48, [R1+0x9c4] ;  /* 0x0009c40001307983 */ /* 0x000f280000300800 */
[----:B------:R-:W-:Y:S04]  /*54a80*/  STL [R1+0x4], R2 ;  /* 0x0000040201007387 */ /* 0x000fe80000100800 */
[----:B------:R-:W4:Y:S04]  /*54a90*/  LDL.LU R49, [R1+0x9c0] ;  /* 0x0009c00001317983 */ /* 0x000f280000300800 */
[----:B------:R-:W-:Y:S01]  /*54aa0*/  STL [R1], R0 ;  /* 0x0000000001007387 */ /* 0x000fe20000100800 */
[----:B--2---:R-:W-:-:S05]  /*54ab0*/  F2FP.BF16.PACK_AB R7, R38, R39 ;  /* 0x000000272607723e */ /* 0x004fca00000010ff */
[----:B------:R-:W-:Y:S01]  /*54ac0*/  STL [R1+0x2480], R7 ;  /* 0x0024800701007387 */ /* 0x000fe20000100800 */
[----:B---3--:R-:W-:Y:S02]  /*54ad0*/  F2FP.BF16.PACK_AB R6, R40, R41 ;  /* 0x000000292806723e */ /* 0x008fe400000010ff */
[----:B----4-:R-:W-:-:S03]  /*54ae0*/  F2FP.BF16.PACK_AB R5, R42, R43 ;  /* 0x0000002b2a05723e */ /* 0x010fc600000010ff */
[----:B------:R-:W-:Y:S01]  /*54af0*/  STL [R1+0x2484], R6 ;  /* 0x0024840601007387 */ /* 0x000fe20000100800 */
[----:B------:R-:W-:-:S03]  /*54b00*/  F2FP.BF16.PACK_AB R4, R44, R45 ;  /* 0x0000002d2c04723e */ /* 0x000fc600000010ff */
[----:B------:R-:W-:Y:S04]  /*54b10*/  STL [R1+0x2488], R5 ;  /* 0x0024880501007387 */ /* 0x000fe80000100800 */
[----:B------:R-:W-:Y:S01]  /*54b20*/  STL [R1+0x248c], R4 ;  /* 0x00248c0401007387 */ /* 0x000fe20000100800 */
[----:B------:R-:W-:-:S03]  /*54b30*/  F2FP.BF16.PACK_AB R11, R50, R51 ;  /* 0x00000033320b723e */ /* 0x000fc600000010ff */
[----:B------:R-:W2:Y:S04]  /*54b40*/  LDL.LU R50, [R1+0x504] ;  /* 0x0005040001327983 */ /* 0x000ea80000300800 */
[----:B------:R-:W2:Y:S04]  /*54b50*/  LDL.LU R51, [R1+0x500] ;  /* 0x0005000001337983 */ /* 0x000ea80000300800 */
[----:B------:R-:W-:Y:S04]  /*54b60*/  STL [R1+0x2490], R11 ;  /* 0x0024900b01007387 */ /* 0x000fe80000100800 */
        /* <DEDUP_REMOVED lines=12> */
[----:B------:R-:W-:-:S03]  /*54c30*/  F2FP.BF16.PACK_AB R10, R46, R47 ;  /* 0x0000002f2e0a723e */ /* 0x000fc600000010ff */
        /* <DEDUP_REMOVED lines=8> */
[----:B------:R-:W-:Y:S04]  /*54cc0*/  STL [R1+0x2494], R10 ;  /* 0x0024940a01007387 */ /* 0x000fe80000100800 */
[----:B------:R-:W4:Y:S04]  /*54cd0*/  LDL.LU R44, [R1+0xa3c] ;  /* 0x000a3c00012c7983 */ /* 0x000f280000300800 */
[----:B------:R-:W4:Y:S04]  /*54ce0*/  LDL.LU R45, [R1+0xa4c] ;  /* 0x000a4c00012d7983 */ /* 0x000f280000300800 */
[----:B------:R-:W4:Y:S04]  /*54cf0*/  LDL.LU R46, [R1+0xa14] ;  /* 0x000a1400012e7983 */ /* 0x000f280000300800 */
[----:B------:R-:W4:Y:S01]  /*54d00*/  LDL.LU R47, [R1+0xa10] ;  /* 0x000a1000012f7983 */ /* 0x000f220000300800 */
[----:B------:R-:W-:-:S03]  /*54d10*/  F2FP.BF16.PACK_AB R9, R48, R49 ;  /* 0x000000313009723e */ /* 0x000fc600000010ff */
[----:B------:R-:W4:Y:S04]  /*54d20*/  LDL.LU R48, [R1+0xa24] ;  /* 0x000a240001307983 */ /* 0x000f280000300800 */
[----:B------:R-:W4:Y:S04]  /*54d30*/  LDL.LU R49, [R1+0xa20] ;  /* 0x000a200001317983 */ /* 0x000f280000300800 */
[----:B------:R-:W-:Y:S01]  /*54d40*/  STL [R1+0x2498], R9 ;  /* 0x0024980901007387 */ /* 0x000fe20000100800 */
[----:B--2---:R-:W-:-:S03]  /*54d50*/  F2FP.BF16.PACK_AB R8, R50, R51 ;  /* 0x000000333208723e */ /* 0x004fc600000010ff */
[----:B------:R-:W2:Y:S04]  /*54d60*/  LDL.LU R50, [R1+0xa34] ;  /* 0x000a340001327983 */ /* 0x000ea80000300800 */
[----:B------:R-:W2:Y:S01]  /*54d70*/  LDL.LU R51, [R1+0xa44] ;  /* 0x000a440001337983 */ /* 0x000ea20000300800 */
[----:B---3--:R-:W-:-:S03]  /*54d80*/  F2FP.BF16.PACK_AB R15, R34, R35 ;  /* 0x00000023220f723e */ /* 0x008fc600000010ff */
[----:B------:R-:W-:Y:S01]  /*54d90*/  STL [R1+0x249c], R8 ;  /* 0x00249c0801007387 */ /* 0x000fe20000100800 */
[----:B----4-:R-:W-:-:S03]  /*54da0*/  F2FP.BF16.PACK_AB R14, R56, R57 ;  /* 0x00000039380e723e */ /* 0x010fc600000010ff */
[----:B------:R-:W-:Y:S01]  /*54db0*/  STL [R1+0x24a0], R15 ;  /* 0x0024a00f01007387 */ /* 0x000fe20000100800 */
[----:B------:R-:W-:-:S03]  /*54dc0*/  F2FP.BF16.PACK_AB R13, R58, R59 ;  /* 0x0000003b3a0d723e */ /* 0x000fc600000010ff */
        /* <DEDUP_REMOVED lines=22> */
[----:B------:R-:W-:Y:S04]  /*54f30*/  STL [R1+0x24d8], R27 ;  /* 0x0024d81b01007387 */ /* 0x000fe80000100800 */
[----:B------:R0:W-:Y:S04]  /*54f40*/  STL [R1+0x24e4], R26 ;  /* 0x0024e41a01007387 */ /* 0x0001e80000100800 */
[----:B0-----:R-:W3:Y:S04]  /*54f50*/  LDL.LU R26, [R1+0xa5c] ;  /* 0x000a5c00011a7983 */ /* 0x001ee80000300800 */
        /* <DEDUP_REMOVED lines=36> */
[----:B--2---:R-:W-:-:S02]  /*551a0*/  F2FP.BF16.PACK_AB R25, R50, R25 ;  /* 0x000000193219723e */ /* 0x004fc400000010ff */
[----:B------:R-:W-:Y:S02]  /*551b0*/  F2FP.BF16.PACK_AB R24, R51, R24 ;  /* 0x000000183318723e */ /* 0x000fe400000010ff */
[----:B------:R-:W2:Y:S04]  /*551c0*/  LDL.LU R51, [R1+0xac0] ;  /* 0x000ac00001337983 */ /* 0x000ea80000300800 */
        /* <DEDUP_REMOVED lines=20> */
[----:B------:R-:W2:Y:S01]  /*55310*/  LDL.LU R56, [R1+0xb34] ;  /* 0x000b340001387983 */ /* 0x000ea20000300800 */
[----:B---3--:R-:W-:-:S03]  /*55320*/  F2FP.BF16.PACK_AB R31, R26, R31 ;  /* 0x0000001f1a1f723e */ /* 0x008fc600000010ff */
[----:B------:R0:W5:Y:S01]  /*55330*/  LDL.LU R26, [R1+0x24e4] ;  /* 0x0024e400011a7983 */ /* 0x0001620000300800 */
[----:B----4-:R-:W-:-:S03]  /*55340*/  F2FP.BF16.PACK_AB R30, R29, R30 ;  /* 0x0000001e1d1e723e */ /* 0x010fc600000010ff */
[----:B------:R-:W3:Y:S02]  /*55350*/  LDL.LU R29, [R1+0x24e0] ;  /* 0x0024e000011d7983 */ /* 0x000ee40000300800 */
[----:B---3--:R-:W-:Y:S02]  /*55360*/  F2FP.BF16.PACK_AB R29, R28, R29 ;  /* 0x0000001d1c1d723e */ /* 0x008fe400000010ff */
[----:B------:R-:W3:Y:S01]  /*55370*/  LDL.LU R28, [R1+0x24dc] ;  /* 0x0024dc00011c7983 */ /* 0x000ee20000300800 */
[----:B------:R-:W-:Y:S02]  /*55380*/  F2FP.BF16.PACK_AB R35, R20, R35 ;  /* 0x000000231423723e */ /* 0x000fe400000010ff */
[----:B------:R-:W-:Y:S02]  /*55390*/  F2FP.BF16.PACK_AB R34, R33, R34 ;  /* 0x000000222122723e */ /* 0x000fe400000010ff */
[----:B---3--:R-:W-:Y:S02]  /*553a0*/  F2FP.BF16.PACK_AB R28, R27, R28 ;  /* 0x0000001c1b1c723e */ /* 0x008fe400000010ff */
[----:B------:R0:W5:Y:S04]  /*553b0*/  LDL.LU R27, [R1+0x24d8] ;  /* 0x0024d800011b7983 */ /* 0x0001680000300800 */
[----:B------:R0:W5:Y:S04]  /*553c0*/  LDL.LU R20, [R1+0x24d4] ;  /* 0x0024d40001147983 */ /* 0x0001680000300800 */
[----:B------:R-:W3:Y:S02]  /*553d0*/  LDL.LU R33, [R1+0x24d0] ;  /* 0x0024d00001217983 */ /* 0x000ee40000300800 */
[----:B---3--:R-:W-:-:S02]  /*553e0*/  F2FP.BF16.PACK_AB R33, R32, R33 ;  /* 0x000000212021723e */ /* 0x008fc400000010ff */
[----:B------:R-:W3:Y:S01]  /*553f0*/  LDL.LU R32, [R1+0x24cc] ;  /* 0x0024cc0001207983 */ /* 0x000ee20000300800 */
[----:B------:R-:W-:Y:S02]  /*55400*/  F2FP.BF16.PACK_AB R39, R22, R39 ;  /* 0x000000271627723e */ /* 0x000fe400000010ff */
[----:B------:R-:W-:Y:S02]  /*55410*/  F2FP.BF16.PACK_AB R38, R23, R38 ;  /* 0x000000261726723e */ /* 0x000fe400000010ff */
[----:B------:R-:W-:Y:S02]  /*55420*/  F2FP.BF16.PACK_AB R37, R16, R37 ;  /* 0x000000251025723e */ /* 0x000fe400000010ff */
[----:B------:R-:W-:Y:S02]  /*55430*/  F2FP.BF16.PACK_AB R36, R17, R36 ;  /* 0x000000241124723e */ /* 0x000fe400000010ff */
[----:B------:R-:W-:Y:S02]  /*55440*/  F2FP.BF16.PACK_AB R43, R18, R43 ;  /* 0x0000002b122b723e */ /* 0x000fe400000010ff */
[----:B------:R-:W-:-:S02]  /*55450*/  F2FP.BF16.PACK_AB R42, R19, R42 ;  /* 0x0000002a132a723e */ /* 0x000fc400000010ff */
[----:B------:R-:W-:Y:S02]  /*55460*/  F2FP.BF16.PACK_AB R41, R12, R41 ;  /* 0x000000290c29723e */ /* 0x000fe400000010ff */
[----:B------:R-:W-:Y:S02]  /*55470*/  F2FP.BF16.PACK_AB R40, R13, R40 ;  /* 0x000000280d28723e */ /* 0x000fe400000010ff */
[----:B------:R-:W-:Y:S02]  /*55480*/  F2FP.BF16.PACK_AB R47, R14, R47 ;  /* 0x0000002f0e2f723e */ /* 0x000fe400000010ff */
[----:B------:R-:W-:Y:S02]  /*55490*/  F2FP.BF16.PACK_AB R46, R15, R46 ;  /* 0x0000002e0f2e723e */ /* 0x000fe400000010ff */
[----:B------:R-:W-:Y:S02]  /*554a0*/  F2FP.BF16.PACK_AB R45, R8, R45 ;  /* 0x0000002d082d723e */ /* 0x000fe400000010ff */
[----:B------:R-:W-:-:S02]  /*554b0*/  F2FP.BF16.PACK_AB R44, R9, R44 ;  /* 0x0000002c092c723e */ /* 0x000fc400000010ff */
[----:B--2---:R-:W-:Y:S02]  /*554c0*/  F2FP.BF16.PACK_AB R51, R10, R51 ;  /* 0x000000330a33723e */ /* 0x004fe400000010ff */
[----:B------:R-:W-:Y:S02]  /*554d0*/  F2FP.BF16.PACK_AB R50, R11, R50 ;  /* 0x000000320b32723e */ /* 0x000fe400000010ff */
[----:B------:R-:W-:Y:S02]  /*554e0*/  F2FP.BF16.PACK_AB R49, R4, R49 ;  /* 0x000000310431723e */ /* 0x000fe400000010ff */
[----:B------:R-:W-:Y:S02]  /*554f0*/  F2FP.BF16.PACK_AB R48, R5, R48 ;  /* 0x000000300530723e */ /* 0x000fe400000010ff */
[----:B------:R-:W-:Y:S02]  /*55500*/  F2FP.BF16.PACK_AB R55, R6, R55 ;  /* 0x000000370637723e */ /* 0x000fe400000010ff */
[----:B------:R-:W-:-:S02]  /*55510*/  F2FP.BF16.PACK_AB R54, R7, R54 ;  /* 0x000000360736723e */ /* 0x000fc400000010ff */
[----:B------:R-:W-:Y:S02]  /*55520*/  F2FP.BF16.PACK_AB R53, R61, R53 ;  /* 0x000000353d35723e */ /* 0x000fe400000010ff */
[----:B---3--:R-:W-:Y:S02]  /*55530*/  F2FP.BF16.PACK_AB R32, R21, R32 ;  /* 0x000000201520723e */ /* 0x008fe400000010ff */
[----:B------:R0:W5:Y:S04]  /*55540*/  LDL.LU R21, [R1+0x24c8] ;  /* 0x0024c80001157983 */ /* 0x0001680000300800 */
        /* <DEDUP_REMOVED lines=18> */
[----:B------:R-:W2:Y:S01]  /*55670*/  LDL.LU R61, [R1+0x247c] ;  /* 0x00247c00013d7983 */ /* 0x000ea20000300800 */
[----:B------:R-:W-:-:S02]  /*55680*/  F2FP.BF16.PACK_AB R52, R3, R52 ;  /* 0x000000340334723e */ /* 0x000fc400000010ff */
[----:B------:R-:W-:Y:S02]  /*55690*/  F2FP.BF16.PACK_AB R59, R0, R59 ;  /* 0x0000003b003b723e */ /* 0x000fe400000010ff */
[----:B------:R-:W-:Y:S02]  /*556a0*/  F2FP.BF16.PACK_AB R58, R60, R58 ;  /* 0x0000003a3c3a723e */ /* 0x000fe400000010ff */
[----:B------:R-:W-:Y:S02]  /*556b0*/  F2FP.BF16.PACK_AB R57, R2, R57 ;  /* 0x000000390239723e */ /* 0x000fe400000010ff */
[----:B--2---:R-:W-:Y:S02]  /*556c0*/  F2FP.BF16.PACK_AB R56, R56, R61 ;  /* 0x0000003d3838723e */ /* 0x004fe400000010ff */
.L_x_1:
[----:B0-----:R-:W2:Y:S04]  /*556d0*/  LDL.LU R60, [R1+0x2390] ;  /* 0x00239000013c7983 */ /* 0x001ea80000300800 */
[----:B------:R-:W3:Y:S04]  /*556e0*/  LDL.LU R3, [R1+0x238c] ;  /* 0x00238c0001037983 */ /* 0x000ee80000300800 */
[----:B------:R-:W4:Y:S04]  /*556f0*/  LDL.LU R61, [R1+0x2388] ;  /* 0x00238800013d7983 */ /* 0x000f280000300800 */
[----:B------:R-:W4:Y:S04]  /*55700*/  LDL.LU R2, [R1+0x2384] ;  /* 0x0023840001027983 */ /* 0x000f280000300800 */
[----:B------:R-:W4:Y:S04]  /*55710*/  LDL.LU R0, [R1+0x2380] ;  /* 0x0023800001007983 */ /* 0x000f280000300800 */
[----:B------:R-:W-:Y:S01]  /*55720*/  BAR.SYNC.DEFER_BLOCKING 0x0 ;  /* 0x0000000000007b1d */ /* 0x000fe20000010000 */
[----:B--2---:R-:W-:-:S05]  /*55730*/  ISETP.GE.AND P5, PT, R60, c[0x0][0x17c], PT ;  /* 0x00005f003c007a0c */ /* 0x004fca0003fa6270 */
[----:B------:R-:W2:Y:S01]  /*55740*/  LDL.LU R60, [R1+0x237c] ;  /* 0x00237c00013c7983 */ /* 0x000ea20000300800 */
[----:B---3--:R-:W-:-:S03]  /*55750*/  ISETP.GE.AND P4, PT, R3, c[0x0][0x17c], PT ;  /* 0x00005f0003007a0c */ /* 0x008fc60003f86270 */
[----:B------:R-:W0:Y:S01]  /*55760*/  S2R R3, SR_TID.X ;  /* 0x0000000000037919 */ /* 0x000e220000002100 */
[----:B----4-:R-:W-:Y:S02]  /*55770*/  ISETP.GE.AND P3, PT, R61, c[0x0][0x17c], PT ;  /* 0x00005f003d007a0c */ /* 0x010fe40003f66270 */
[----:B------:R-:W-:Y:S02]  /*55780*/  ISETP.GE.AND P2, PT, R2, c[0x0][0x17c], PT ;  /* 0x00005f0002007a0c */ /* 0x000fe40003f46270 */
[----:B------:R-:W-:Y:S01]  /*55790*/  ISETP.GE.AND P1, PT, R0, c[0x0][0x17c], PT ;  /* 0x00005f0000007a0c */ /* 0x000fe20003f26270 */
[C---:B0-----:R-:W-:Y:S02]  /*557a0*/  IMAD.SHL.U32 R0, R3.reuse, 0x40, RZ ;  /* 0x0000004003007824 */ /* 0x041fe400078e00ff */
[----:B------:R-:W-:-:S03]  /*557b0*/  IMAD.SHL.U32 R2, R3, 0x20, RZ ;  /* 0x0000002003027824 */ /* 0x000fc600078e00ff */
[----:B------:R-:W-:-:S04]  /*557c0*/  LOP3.LUT R0, R0, 0x600, RZ, 0xc0, !PT ;  /* 0x0000060000007812 */ /* 0x000fc800078ec0ff */
[----:B------:R-:W-:Y:S01]  /*557d0*/  LOP3.LUT R0, R0, 0x60, R2, 0xf8, !PT ;  /* 0x0000006000007812 */ /* 0x000fe200078ef802 */
[C---:B------:R-:W-:Y:S01]  /*557e0*/  IMAD.SHL.U32 R2, R3.reuse, 0x4, RZ ;  /* 0x0000000403027824 */ /* 0x040fe200078e00ff */
[----:B------:R-:W-:-:S04]  /*557f0*/  LOP3.LUT R3, R3, 0x1f, RZ, 0xc0, !PT ;  /* 0x0000001f03037812 */ /* 0x000fc800078ec0ff */
[----:B------:R-:W-:-:S05]  /*55800*/  LOP3.LUT R0, R0, 0x70, R2, 0x78, !PT ;  /* 0x0000007000007812 */ /* 0x000fca00078e7802 */
[----:B------:R0:W-:Y:S04]  /*55810*/  STS.128 [R0+0x80], R52 ;  /* 0x0000803400007388 */ /* 0x0001e80000000c00 */
[----:B------:R-:W-:Y:S04]  /*55820*/  STS.128 [R0], R56 ;  /* 0x0000003800007388 */ /* 0x000fe80000000c00 */
[----:B------:R-:W-:Y:S04]  /*55830*/  STS.128 [R0+0x100], R48 ;  /* 0x0001003000007388 */ /* 0x000fe80000000c00 */
[----:B------:R-:W-:Y:S01]  /*55840*/  STS.128 [R0+0x180], R44 ;  /* 0x0001802c00007388 */ /* 0x000fe20000000c00 */
[----:B------:R-:W-:-:S06]  /*55850*/  NOP ;  /* 0x0000000000007918 */ /* 0x000fcc0000000000 */
[----:B--2---:R-:W-:-:S05]  /*55860*/  LOP3.LUT R2, R60, 0x600, RZ, 0xc0, !PT ;  /* 0x000006003c027812 */ /* 0x004fca00078ec0ff */
[----:B0-----:R-:W-:-:S05]  /*55870*/  IMAD R53, R3, 0x10, R2 ;  /* 0x0000001003357824 */ /* 0x001fca00078e0202 */
[C---:B------:R-:W-:Y:S01]  /*55880*/  LOP3.LUT R52, R53.reuse, 0x20, RZ, 0x3c, !PT ;  /* 0x0000002035347812 */ /* 0x040fe200078e3cff */
[----:B------:R-:W0:Y:S01]  /*55890*/  LDS.128 R48, [R53] ;  /* 0x0000000035307984 */ /* 0x000e220000000c00 */
[C---:B------:R-:W-:Y:S02]  /*558a0*/  LOP3.LUT R60, R53.reuse, 0x40, RZ, 0x3c, !PT ;  /* 0x00000040353c7812 */ /* 0x040fe400078e3cff */
[----:B------:R-:W-:Y:S01]  /*558b0*/  LOP3.LUT R3, R53, 0x60, RZ, 0x3c, !PT ;  /* 0x0000006035037812 */ /* 0x000fe200078e3cff */
[----:B------:R-:W1:Y:S04]  /*558c0*/  LDS.128 R44, [R52] ;  /* 0x00000000342c7984 */ /* 0x000e680000000c00 */
[----:B------:R-:W-:Y:S04]  /*558d0*/  STL [R1+0x4a4], R53 ;  /* 0x0004a43501007387 */ /* 0x000fe80000100800 */
[----:B------:R-:W-:Y:S04]  /*558e0*/  STL [R1+0x4a0], R52 ;  /* 0x0004a03401007387 */ /* 0x000fe80000100800 */
[----:B0-----:R-:W-:Y:S04]  /*558f0*/  STL.64 [R1+0x2e0], R48 ;  /* 0x0002e03001007387 */ /* 0x001fe80000100a00 */
[----:B------:R-:W-:Y:S04]  /*55900*/  STL.64 [R1+0x2e8], R50 ;  /* 0x0002e83201007387 */ /* 0x000fe80000100a00 */
[----:B------:R-:W-:Y:S04]  /*55910*/  STL [R1+0x4a8], R60 ;  /* 0x0004a83c01007387 */ /* 0x000fe80000100800 */
[----:B------:R-:W0:Y:S04]  /*55920*/  LDS.128 R48, [R60] ;  /* 0x000000003c307984 */ /* 0x000e280000000c00 */
[----:B-1----:R-:W-:Y:S04]  /*55930*/  STL.64 [R1+0x330], R44 ;  /* 0x0003302c01007387 */ /* 0x002fe80000100a00 */
[----:B------:R-:W-:Y:S04]  /*55940*/  STL.64 [R1+0x338], R46 ;  /* 0x0003382e01007387 */ /* 0x000fe80000100a00 */
[----:B------:R-:W1:Y:S01]  /*55950*/  LDS.128 R44, [R3] ;  /* 0x00000000032c7984 */ /* 0x000e620000000c00 */
[----:B------:R-:W-:-:S06]  /*55960*/  NOP ;  /* 0x0000000000007918 */ /* 0x000fcc0000000000 */
[----:B------:R-:W-:Y:S04]  /*55970*/  STL [R1+0x4ac], R3 ;  /* 0x0004ac0301007387 */ /* 0x000fe80000100800 */
[----:B------:R2:W-:Y:S04]  /*55980*/  STS.128 [R0], R40 ;  /* 0x0000002800007388 */ /* 0x0005e80000000c00 */
[----:B0-----:R-:W-:Y:S04]  /*55990*/  STL.64 [R1+0x3c0], R48 ;  /* 0x0003c03001007387 */ /* 0x001fe80000100a00 */
[----:B------:R-:W-:Y:S04]  /*559a0*/  STL.64 [R1+0x3c8], R50 ;  /* 0x0003c83201007387 */ /* 0x000fe80000100a00 */
[----:B------:R-:W3:Y:S04]  /*559b0*/  LDL.LU R56, [R1+0x10] ;  /* 0x0000100001387983 */ /* 0x000ee80000300800 */
[----:B-1----:R-:W-:Y:S04]  /*559c0*/  STL.64 [R1+0x440], R44 ;  /* 0x0004402c01007387 */ /* 0x002fe80000100a00 */
[----:B------:R-:W-:Y:S04]  /*559d0*/  STL.64 [R1+0x448], R46 ;  /* 0x0004482e01007387 */ /* 0x000fe80000100a00 */
[----:B------:R-:W3:Y:S04]  /*559e0*/  LDL.LU R57, [R1+0x14] ;  /* 0x0000140001397983 */ /* 0x000ee80000300800 */
[----:B------:R-:W3:Y:S04]  /*559f0*/  LDL.LU R58, [R1+0x18] ;  /* 0x00001800013a7983 */ /* 0x000ee80000300800 */
[----:B------:R-:W3:Y:S04]  /*55a00*/  LDL.LU R59, [R1+0x1c] ;  /* 0x00001c00013b7983 */ /* 0x000ee80000300800 */
[----:B--2---:R-:W3:Y:S04]  /*55a10*/  LDL.LU R40, [R1] ;  /* 0x0000000001287983 */ /* 0x004ee80000300800 */
[----:B------:R-:W3:Y:S04]  /*55a20*/  LDL.LU R41, [R1+0x4] ;  /* 0x0000040001297983 */ /* 0x000ee80000300800 */
[----:B------:R-:W3:Y:S04]  /*55a30*/  LDL.LU R42, [R1+0x8] ;  /* 0x00000800012a7983 */ /* 0x000ee80000300800 */
[----:B------:R-:W3:Y:S04]  /*55a40*/  LDL.LU R43, [R1+0xc] ;  /* 0x00000c00012b7983 */ /* 0x000ee80000300800 */
[----:B------:R-:W-:Y:S04]  /*55a50*/  STS.128 [R0+0x80], R36 ;  /* 0x0000802400007388 */ /* 0x000fe80000000c00 */
[----:B------:R-:W-:Y:S04]  /*55a60*/  STS.128 [R0+0x100], R32 ;  /* 0x0001002000007388 */ /* 0x000fe80000000c00 */
[----:B------:R-:W-:Y:S01]  /*55a70*/  STS.128 [R0+0x180], R28 ;  /* 0x0001801c00007388 */ /* 0x000fe20000000c00 */
[----:B------:R-:W-:-:S06]  /*55a80*/  NOP ;  /* 0x0000000000007918 */ /* 0x000fcc0000000000 */
[----:B------:R-:W0:Y:S04]  /*55a90*/  LDS.128 R28, [R53] ;  /* 0x00000000351c7984 */ /* 0x000e280000000c00 */
[----:B------:R-:W1:Y:S04]  /*55aa0*/  LDS.128 R36, [R52] ;  /* 0x0000000034247984 */ /* 0x000e680000000c00 */
[----:B------:R-:W4:Y:S04]  /*55ab0*/  LDS.128 R32, [R60] ;  /* 0x000000003c207984 */ /* 0x000f280000000c00 */
[----:B0-----:R-:W-:Y:S04]  /*55ac0*/  STL.64 [R1+0x2d0], R28 ;  /* 0x0002d01c01007387 */ /* 0x001fe80000100a00 */
[----:B------:R-:W-:Y:S04]  /*55ad0*/  STL.64 [R1+0x2d8], R30 ;  /* 0x0002d81e01007387 */ /* 0x000fe80000100a00 */
[----:B------:R-:W0:Y:S01]  /*55ae0*/  LDS.128 R28, [R3] ;  /* 0x00000000031c7984 */ /* 0x000e220000000c00 */
[----:B------:R-:W-:-:S06]  /*55af0*/  NOP ;  /* 0x0000000000007918 */ /* 0x000fcc0000000000 */
[----:B-----5:R-:W-:Y:S04]  /*55b00*/  STS.128 [R0], R24 ;  /* 0x0000001800007388 */ /* 0x020fe80000000c00 */
[----:B------:R-:W-:Y:S04]  /*55b10*/  STS.128 [R0+0x80], R20 ;  /* 0x0000801400007388 */ /* 0x000fe80000000c00 */
[----:B------:R-:W-:Y:S04]  /*55b20*/  STS.128 [R0+0x100], R16 ;  /* 0x0001001000007388 */ /* 0x000fe80000000c00 */
[----:B------:R-:W-:Y:S01]  /*55b30*/  STS.128 [R0+0x180], R12 ;  /* 0x0001800c00007388 */ /* 0x000fe20000000c00 */
[----:B------:R-:W-:-:S06]  /*55b40*/  NOP ;  /* 0x0000000000007918 */ /* 0x000fcc0000000000 */
[----:B------:R-:W0:Y:S04]  /*55b50*/  LDS.128 R12, [R53] ;  /* 0x00000000350c7984 */ /* 0x000e280000000c00 */
[----:B-1----:R-:W-:Y:S04]  /*55b60*/  STL.64 [R1+0x320], R36 ;  /* 0x0003202401007387 */ /* 0x002fe80000100a00 */
[----:B------:R-:W-:Y:S04]  /*55b70*/  STL.64 [R1+0x328], R38 ;  /* 0x0003282601007387 */ /* 0x000fe80000100a00 */
[----:B----4-:R-:W-:Y:S04]  /*55b80*/  STL.64 [R1+0x3b0], R32 ;  /* 0x0003b02001007387 */ /* 0x010fe80000100a00 */
[----:B------:R-:W-:Y:S04]  /*55b90*/  STL.64 [R1+0x3b8], R34 ;  /* 0x0003b82201007387 */ /* 0x000fe80000100a00 */
[----:B------:R-:W1:Y:S04]  /*55ba0*/  LDS.128 R20, [R52] ;  /* 0x0000000034147984 */ /* 0x000e680000000c00 */
[----:B0-----:R-:W-:Y:S04]  /*55bb0*/  STL.64 [R1+0x3a0], R28 ;  /* 0x0003a01c01007387 */ /* 0x001fe80000100a00 */
[----:B------:R-:W-:Y:S04]  /*55bc0*/  STL.64 [R1+0x3a8], R30 ;  /* 0x0003a81e01007387 */ /* 0x000fe80000100a00 */
[----:B------:R-:W0:Y:S04]  /*55bd0*/  LDS.128 R16, [R60] ;  /* 0x000000003c107984 */ /* 0x000e280000000c00 */
[----:B------:R-:W-:Y:S04]  /*55be0*/  STL.64 [R1+0x2c0], R12 ;  /* 0x0002c00c01007387 */ /* 0x000fe80000100a00 */
[----:B------:R-:W-:Y:S04]  /*55bf0*/  STL.64 [R1+0x2c8], R14 ;  /* 0x0002c80e01007387 */ /* 0x000fe80000100a00 */
[----:B------:R-:W4:Y:S01]  /*55c00*/  LDS.128 R12, [R3] ;  /* 0x00000000030c7984 */ /* 0x000f220000000c00 */
[----:B------:R-:W-:-:S06]  /*55c10*/  NOP ;  /* 0x0000000000007918 */ /* 0x000fcc0000000000 */
[----:B-1----:R-:W-:Y:S04]  /*55c20*/  STL.64 [R1+0x310], R20 ;  /* 0x0003101401007387 */ /* 0x002fe80000100a00 */
[----:B------:R-:W-:Y:S04]  /*55c30*/  STL.64 [R1+0x318], R22 ;  /* 0x0003181601007387 */ /* 0x000fe80000100a00 */
[----:B------:R-:W2:Y:S04]  /*55c40*/  LDL.LU R48, [R1+0x40] ;  /* 0x0000400001307983 */ /* 0x000ea80000300800 */
[----:B0-----:R-:W-:Y:S04]  /*55c50*/  STL.64 [R1+0x390], R16 ;  /* 0x0003901001007387 */ /* 0x001fe80000100a00 */
[----:B------:R-:W-:Y:S04]  /*55c60*/  STL.64 [R1+0x398], R18 ;  /* 0x0003981201007387 */ /* 0x000fe80000100a00 */
[----:B----4-:R-:W-:Y:S04]  /*55c70*/  STL.64 [R1+0x380], R12 ;  /* 0x0003800c01007387 */ /* 0x010fe80000100a00 */
[----:B------:R-:W-:Y:S04]  /*55c80*/  STL.64 [R1+0x388], R14 ;  /* 0x0003880e01007387 */ /* 0x000fe80000100a00 */
        /* <DEDUP_REMOVED lines=11> */
[----:B------:R-:W-:Y:S04]  /*55d40*/  STS.128 [R0], R8 ;  /* 0x0000000800007388 */ /* 0x000fe80000000c00 */
[----:B------:R-:W-:Y:S04]  /*55d50*/  STS.128 [R0+0x80], R4 ;  /* 0x0000800400007388 */ /* 0x000fe80000000c00 */
[----:B---3--:R-:W-:Y:S04]  /*55d60*/  STS.128 [R0+0x180], R56 ;  /* 0x0001803800007388 */ /* 0x008fe80000000c00 */
[----:B------:R-:W-:Y:S01]  /*55d70*/  STS.128 [R0+0x100], R40 ;  /* 0x0001002800007388 */ /* 0x000fe20000000c00 */
[----:B------:R-:W-:-:S06]  /*55d80*/  NOP ;  /* 0x0000000000007918 */ /* 0x000fcc0000000000 */
[----:B------:R-:W0:Y:S04]  /*55d90*/  LDS.128 R4, [R53] ;  /* 0x0000000035047984 */ /* 0x000e280000000c00 */
[----:B------:R-:W1:Y:S04]  /*55da0*/  LDS.128 R12, [R52] ;  /* 0x00000000340c7984 */ /* 0x000e680000000c00 */
[----:B------:R-:W3:Y:S04]  /*55db0*/  LDS.128 R8, [R60] ;  /* 0x000000003c087984 */ /* 0x000ee80000000c00 */
[----:B0-----:R-:W-:Y:S04]  /*55dc0*/  STL.64 [R1+0x2b0], R4 ;  /* 0x0002b00401007387 */ /* 0x001fe80000100a00 */
[----:B------:R-:W-:Y:S04]  /*55dd0*/  STL.64 [R1+0x2b8], R6 ;  /* 0x0002b80601007387 */ /* 0x000fe80000100a00 */
[----:B------:R-:W0:Y:S01]  /*55de0*/  LDS.128 R4, [R3] ;  /* 0x0000000003047984 */ /* 0x000e220000000c00 */
[----:B------:R-:W-:-:S06]  /*55df0*/  NOP ;  /* 0x0000000000007918 */ /* 0x000fcc0000000000 */
[----:B-1----:R-:W-:Y:S04]  /*55e00*/  STL.64 [R1+0x300], R12 ;  /* 0x0003000c01007387 */ /* 0x002fe80000100a00 */
[----:B------:R-:W-:Y:S04]  /*55e10*/  STL.64 [R1+0x308], R14 ;  /* 0x0003080e01007387 */ /* 0x000fe80000100a00 */
[----:B------:R-:W4:Y:S04]  /*55e20*/  LDL.LU R40, [R1+0x80] ;  /* 0x0000800001287983 */ /* 0x000f280000300800 */
[----:B---3--:R-:W-:Y:S04]  /*55e30*/  STL.64 [R1+0x370], R8 ;  /* 0x0003700801007387 */ /* 0x008fe80000100a00 */
[----:B------:R-:W-:Y:S04]  /*55e40*/  STL.64 [R1+0x378], R10 ;  /* 0x0003780a01007387 */ /* 0x000fe80000100a00 */
[----:B0-----:R-:W-:Y:S04]  /*55e50*/  STL.64 [R1+0x360], R4 ;  /* 0x0003600401007387 */ /* 0x001fe80000100a00 */
[----:B------:R-:W-:Y:S04]  /*55e60*/  STL.64 [R1+0x368], R6 ;  /* 0x0003680601007387 */ /* 0x000fe80000100a00 */
[----:B------:R-:W4:Y:S04]  /*55e70*/  LDL.LU R41, [R1+0x84] ;  /* 0x0000840001297983 */ /* 0x000f280000300800 */
[----:B------:R-:W4:Y:S04]  /*55e80*/  LDL.LU R42, [R1+0x88] ;  /* 0x00008800012a7983 */ /* 0x000f280000300800 */
[----:B------:R-:W4:Y:S04]  /*55e90*/  LDL.LU R43, [R1+0x8c] ;  /* 0x00008c00012b7983 */ /* 0x000f280000300800 */
[----:B------:R-:W3:Y:S04]  /*55ea0*/  LDL.LU R20, [R1+0x50] ;  /* 0x0000500001147983 */ /* 0x000ee80000300800 */
[----:B------:R-:W3:Y:S04]  /*55eb0*/  LDL.LU R21, [R1+0x54] ;  /* 0x0000540001157983 */ /* 0x000ee80000300800 */
        /* <DEDUP_REMOVED lines=14> */
[----:B--2---:R-:W-:Y:S04]  /*55fa0*/  STS.128 [R0+0x100], R48 ;  /* 0x0001003000007388 */ /* 0x004fe80000000c00 */
[----:B------:R0:W-:Y:S04]  /*55fb0*/  STS.128 [R0+0x80], R44 ;  /* 0x0000802c00007388 */ /* 0x0001e80000000c00 */
[----:B0-----:R-:W2:Y:S04]  /*55fc0*/  LDL.LU R44, [R1+0xc0] ;  /* 0x0000c000012c7983 */ /* 0x001ea80000300800 */
[----:B------:R-:W2:Y:S04]  /*55fd0*/  LDL.LU R45, [R1+0xc4] ;  /* 0x0000c400012d7983 */ /* 0x000ea80000300800 */
[----:B------:R-:W2:Y:S04]  /*55fe0*/  LDL.LU R46, [R1+0xc8] ;  /* 0x0000c800012e7983 */ /* 0x000ea80000300800 */
[----:B------:R0:W-:Y:S04]  /*55ff0*/  STS.128 [R0], R36 ;  /* 0x0000002400007388 */ /* 0x0001e80000000c00 */
[----:B------:R-:W2:Y:S04]  /*56000*/  LDL.LU R47, [R1+0xcc] ;  /* 0x0000cc00012f7983 */ /* 0x000ea80000300800 */
[----:B0-----:R-:W2:Y:S04]  /*56010*/  LDL.LU R36, [R1+0xb0] ;  /* 0x0000b00001247983 */ /* 0x001ea80000300800 */
        /* <DEDUP_REMOVED lines=11> */
[----:B---3--:R-:W-:Y:S01]  /*560d0*/  STS.128 [R0+0x180], R20 ;  /* 0x0001801400007388 */ /* 0x008fe20000000c00 */
        /* <DEDUP_REMOVED lines=10> */
[----:B---3--:R-:W-:Y:S04]  /*56180*/  STL.64 [R1+0x350], R8 ;  /* 0x0003500801007387 */ /* 0x008fe80000100a00 */
[----:B----4-:R-:W-:Y:S04]  /*56190*/  STS.128 [R0], R24 ;  /* 0x0000001800007388 */ /* 0x010fe80000000c00 */
[----:B------:R-:W-:Y:S04]  /*561a0*/  STS.128 [R0+0x80], R28 ;  /* 0x0000801c00007388 */ /* 0x000fe80000000c00 */
[----:B------:R-:W-:Y:S04]  /*561b0*/  STS.128 [R0+0x100], R40 ;  /* 0x0001002800007388 */ /* 0x000fe80000000c00 */
[----:B------:R-:W-:Y:S01]  /*561c0*/  STS.128 [R0+0x180], R56 ;  /* 0x0001803800007388 */ /* 0x000fe20000000c00 */
[----:B------:R-:W-:-:S06]  /*561d0*/  NOP ;  /* 0x0000000000007918 */ /* 0x000fcc0000000000 */
[----:B------:R-:W-:Y:S04]  /*561e0*/  STL.64 [R1+0x358], R10 ;  /* 0x0003580a01007387 */ /* 0x000fe80000100a00 */
[----:B0-----:R-:W-:Y:S04]  /*561f0*/  STL.64 [R1+0x340], R4 ;  /* 0x0003400401007387 */ /* 0x001fe80000100a00 */
[----:B------:R-:W0:Y:S04]  /*56200*/  LDS.128 R12, [R53] ;  /* 0x00000000350c7984 */ /* 0x000e280000000c00 */
[----:B------:R-:W-:Y:S04]  /*56210*/  STL.64 [R1+0x348], R6 ;  /* 0x0003480601007387 */ /* 0x000fe80000100a00 */
[----:B------:R-:W1:Y:S04]  /*56220*/  LDS.128 R4, [R60] ;  /* 0x000000003c047984 */ /* 0x000e680000000c00 */
[----:B------:R-:W3:Y:S04]  /*56230*/  LDS.128 R8, [R52] ;  /* 0x0000000034087984 */ /* 0x000ee80000000c00 */
[----:B0-----:R-:W-:Y:S04]  /*56240*/  STL.64 [R1+0x40], R12 ;  /* 0x0000400c01007387 */ /* 0x001fe80000100a00 */
[----:B------:R-:W-:Y:S04]  /*56250*/  STL.64 [R1+0x48], R14 ;  /* 0x0000480e01007387 */ /* 0x000fe80000100a00 */
[----:B-1----:R-:W-:Y:S04]  /*56260*/  STL [R1+0x74], R5 ;  /* 0x0000740501007387 */ /* 0x002fe80000100800 */
[----:B---3--:R-:W-:Y:S04]  /*56270*/  STL.64 [R1+0x60], R8 ;  /* 0x0000600801007387 */ /* 0x008fe80000100a00 */
[----:B------:R-:W-:Y:S04]  /*56280*/  STL.64 [R1+0x68], R10 ;  /* 0x0000680a01007387 */ /* 0x000fe80000100a00 */
[----:B------:R-:W-:Y:S04]  /*56290*/  STL.64 [R1+0x78], R6 ;  /* 0x0000780601007387 */ /* 0x000fe80000100a00 */
[----:B------:R-:W3:Y:S04]  /*562a0*/  LDL.LU R56, [R1+0xf0] ;  /* 0x0000f00001387983 */ /* 0x000ee80000300800 */
[----:B------:R-:W3:Y:S04]  /*562b0*/  LDL.LU R57, [R1+0xf4] ;  /* 0x0000f40001397983 */ /* 0x000ee80000300800 */
[----:B------:R-:W3:Y:S04]  /*562c0*/  LDL.LU R58, [R1+0xf8] ;  /* 0x0000f800013a7983 */ /* 0x000ee80000300800 */
[----:B------:R-:W3:Y:S01]  /*562d0*/  LDL.LU R59, [R1+0xfc] ;  /* 0x0000fc00013b7983 */ /* 0x000ee20000300800 */
[----:B------:R-:W-:-:S03]  /*562e0*/  IMAD.MOV.U32 R61, RZ, RZ, R4 ;  /* 0x000000ffff3d7224 */ /* 0x000fc600078e0004 */
[----:B------:R-:W0:Y:S01]  /*562f0*/  LDS.128 R4, [R3] ;  /* 0x0000000003047984 */ /* 0x000e220000000c00 */
[----:B------:R-:W-:-:S06]  /*56300*/  NOP ;  /* 0x0000000000007918 */ /* 0x000fcc0000000000 */
[----:B------:R-:W4:Y:S04]  /*56310*/  LDL.LU R40, [R1+0xe0] ;  /* 0x0000e00001287983 */ /* 0x000f280000300800 */
[----:B------:R-:W4:Y:S04]  /*56320*/  LDL.LU R41, [R1+0xe4] ;  /* 0x0000e40001297983 */ /* 0x000f280000300800 */
[----:B------:R-:W4:Y:S04]  /*56330*/  LDL.LU R42, [R1+0xe8] ;  /* 0x0000e800012a7983 */ /* 0x000f280000300800 */
[----:B------:R-:W4:Y:S04]  /*56340*/  LDL.LU R43, [R1+0xec] ;  /* 0x0000ec00012b7983 */ /* 0x000f280000300800 */
[----:B------:R-:W-:Y:S04]  /*56350*/  STL [R1+0x24d0], R61 ;  /* 0x0024d03d01007387 */ /* 0x000fe80000100800 */
[----:B--2---:R-:W-:Y:S04]  /*56360*/  STS.128 [R0], R32 ;  /* 0x0000002000007388 */ /* 0x004fe80000000c00 */
[----:B------:R-:W-:Y:S04]  /*56370*/  STS.128 [R0+0x80], R36 ;  /* 0x0000802400007388 */ /* 0x000fe80000000c00 */
[----:B------:R-:W-:Y:S04]  /*56380*/  STS.128 [R0+0x100], R44 ;  /* 0x0001002c00007388 */ /* 0x000fe80000000c00 */
[----:B------:R-:W-:Y:S01]  /*56390*/  STS.128 [R0+0x180], R48 ;  /* 0x0001803000007388 */ /* 0x000fe20000000c00 */
[----:B------:R-:W-:-:S06]  /*563a0*/  NOP ;  /* 0x0000000000007918 */ /* 0x000fcc0000000000 */
[----:B0-----:R-:W-:Y:S04]  /*563b0*/  STL.64 [R1+0x30], R4 ;  /* 0x0000300401007387 */ /* 0x001fe80000100a00 */
[----:B------:R-:W-:Y:S04]  /*563c0*/  STL.64 [R1+0x38], R6 ;  /* 0x0000380601007387 */ /* 0x000fe80000100a00 */
[----:B------:R-:W0:Y:S04]  /*563d0*/  LDS.128 R4, [R52] ;  /* 0x0000000034047984 */ /* 0x000e280000000c00 */
[----:B------:R-:W1:Y:S04]  /*563e0*/  LDS.128 R8, [R53] ;  /* 0x0000000035087984 */ /* 0x000e680000000c00 */
[----:B------:R-:W2:Y:S04]  /*563f0*/  LDS.128 R32, [R60] ;  /* 0x000000003c207984 */ /* 0x000ea80000000c00 */
[----:B------:R-:W2:Y:S01]  /*56400*/  LDS.128 R20, [R3] ;  /* 0x0000000003147984 */ /* 0x000ea20000000c00 */
[----:B------:R-:W-:-:S06]  /*56410*/  NOP ;  /* 0x0000000000007918 */ /* 0x000fcc0000000000 */
[----:B0-----:R-:W-:Y:S04]  /*56420*/  STL [R1+0x14], R5 ;  /* 0x0000140501007387 */ /* 0x001fe80000100800 */
[----:B-1----:R0:W-:Y:S04]  /*56430*/  STL.64 [R1+0x20], R8 ;  /* 0x0000200801007387 */ /* 0x0021e80000100a00 */
[----:B------:R1:W-:Y:S04]  /*56440*/  STL.64 [R1+0x28], R10 ;  /* 0x0000280a01007387 */ /* 0x0003e80000100a00 */
[----:B------:R0:W-:Y:S04]  /*56450*/  STL.64 [R1+0x18], R6 ;  /* 0x0000180601007387 */ /* 0x0001e80000100a00 */
        /* <DEDUP_REMOVED lines=8> */
[----:B--2---:R-:W-:Y:S04]  /*564e0*/  STL [R1+0x24ac], R33 ;  /* 0x0024ac2101007387 */ /* 0x004fe80000100800 */
[----:B------:R-:W-:Y:S04]  /*564f0*/  STL [R1+0x24a4], R34 ;  /* 0x0024a42201007387 */ /* 0x000fe80000100800 */
[----:B------:R-:W-:Y:S04]  /*56500*/  STL [R1+0x24a0], R35 ;  /* 0x0024a02301007387 */ /* 0x000fe80000100800 */
[----:B------:R-:W-:Y:S04]  /*56510*/  STL [R1+0x24d4], R32 ;  /* 0x0024d42001007387 */ /* 0x000fe80000100800 */
[----:B------:R-:W-:Y:S04]  /*56520*/  STL [R1+0x24b4], R21 ;  /* 0x0024b41501007387 */ /* 0x000fe80000100800 */
[----:B------:R-:W-:Y:S04]  /*56530*/  STL [R1+0x24b0], R22 ;  /* 0x0024b01601007387 */ /* 0x000fe80000100800 */
[----:B------:R-:W-:Y:S04]  /*56540*/  STL [R1+0x24a8], R23 ;  /* 0x0024a81701007387 */ /* 0x000fe80000100800 */
[----:B------:R-:W-:Y:S04]  /*56550*/  STL [R1+0x24d8], R20 ;  /* 0x0024d81401007387 */ /* 0x000fe80000100800 */
[----:B------:R-:W2:Y:S04]  /*56560*/  LDL.LU R16, [R1+0x140] ;  /* 0x0001400001107983 */ /* 0x000ea80000300800 */
[----:B------:R-:W2:Y:S04]  /*56570*/  LDL.LU R17, [R1+0x144] ;  /* 0x0001440001117983 */ /* 0x000ea80000300800 */
[----:B------:R-:W2:Y:S04]  /*56580*/  LDL.LU R18, [R1+0x148] ;  /* 0x0001480001127983 */ /* 0x000ea80000300800 */
[----:B------:R-:W2:Y:S01]  /*56590*/  LDL.LU R19, [R1+0x14c] ;  /* 0x00014c0001137983 */ /* 0x000ea20000300800 */
[----:B------:R-:W-:-:S03]  /*565a0*/  IMAD.MOV.U32 R61, RZ, RZ, R4 ;  /* 0x000000ffff3d7224 */ /* 0x000fc600078e0004 */
[----:B0-----:R-:W2:Y:S04]  /*565b0*/  LDL.LU R8, [R1+0x130] ;  /* 0x0001300001087983 */ /* 0x001ea80000300800 */
[----:B------:R-:W2:Y:S04]  /*565c0*/  LDL.LU R9, [R1+0x134] ;  /* 0x0001340001097983 */ /* 0x000ea80000300800 */
[----:B-1----:R-:W2:Y:S04]  /*565d0*/  LDL.LU R10, [R1+0x138] ;  /* 0x00013800010a7983 */ /* 0x002ea80000300800 */
[----:B------:R-:W2:Y:S04]  /*565e0*/  LDL.LU R11, [R1+0x13c] ;  /* 0x00013c00010b7983 */ /* 0x000ea80000300800 */
[----:B------:R-:W2:Y:S04]  /*565f0*/  LDL.LU R4, [R1+0x120] ;  /* 0x0001200001047983 */ /* 0x000ea80000300800 */
[----:B------:R-:W2:Y:S04]  /*56600*/  LDL.LU R5, [R1+0x124] ;  /* 0x0001240001057983 */ /* 0x000ea80000300800 */
[----:B------:R-:W2:Y:S04]  /*56610*/  LDL.LU R6, [R1+0x128] ;  /* 0x0001280001067983 */ /* 0x000ea80000300800 */
[----:B------:R-:W2:Y:S04]  /*56620*/  LDL.LU R7, [R1+0x12c] ;  /* 0x00012c0001077983 */ /* 0x000ea80000300800 */
[----:B---3--:R0:W-:Y:S04]  /*56630*/  STS.128 [R0+0x80], R56 ;  /* 0x0000803800007388 */ /* 0x0081e80000000c00 */
[----:B0-----:R-:W3:Y:S04]  /*56640*/  LDL.LU R56, [R1+0x150] ;  /* 0x0001500001387983 */ /* 0x001ee80000300800 */
[----:B------:R-:W3:Y:S04]  /*56650*/  LDL.LU R57, [R1+0x154] ;  /* 0x0001540001397983 */ /* 0x000ee80000300800 */
[----:B------:R-:W3:Y:S04]  /*56660*/  LDL.LU R58, [R1+0x158] ;  /* 0x00015800013a7983 */ /* 0x000ee80000300800 */
[----:B------:R-:W3:Y:S04]  /*56670*/  LDL.LU R59, [R1+0x15c] ;  /* 0x00015c00013b7983 */ /* 0x000ee80000300800 */
[----:B----4-:R-:W-:Y:S04]  /*56680*/  STS.128 [R0+0x100], R44 ;  /* 0x0001002c00007388 */ /* 0x010fe80000000c00 */
[----:B------:R0:W-:Y:S04]  /*56690*/  STS.128 [R0+0x180], R48 ;  /* 0x0001803000007388 */ /* 0x0001e80000000c00 */
[----:B0-----:R-:W3:Y:S04]  /*566a0*/  LDL.LU R48, [R1+0x190] ;  /* 0x0001900001307983 */ /* 0x001ee80000300800 */
        /* <DEDUP_REMOVED lines=15> */
[----:B------:R-:W-:Y:S01]  /*567a0*/  STS.128 [R0], R40 ;  /* 0x0000002800007388 */ /* 0x000fe20000000c00 */
[----:B------:R-:W-:-:S06]  /*567b0*/  NOP ;  /* 0x0000000000007918 */ /* 0x000fcc0000000000 */
[----:B------:R-:W0:Y:S04]  /*567c0*/  LDS.128 R40, [R53] ;  /* 0x0000000035287984 */ /* 0x000e280000000c00 */
[----:B------:R-:W1:Y:S04]  /*567d0*/  LDS.128 R36, [R52] ;  /* 0x0000000034247984 */ /* 0x000e680000000c00 */
[----:B------:R-:W1:Y:S04]  /*567e0*/  LDS.128 R28, [R60] ;  /* 0x000000003c1c7984 */ /* 0x000e680000000c00 */
[----:B------:R-:W-:Y:S01]  /*567f0*/  LDS.128 R24, [R3] ;  /* 0x0000000003187984 */ /* 0x000fe20000000c00 */
[----:B------:R-:W-:-:S06]  /*56800*/  NOP ;  /* 0x0000000000007918 */ /* 0x000fcc0000000000 */
[----:B--2---:R-:W-:Y:S04]  /*56810*/  STS.128 [R0], R4 ;  /* 0x0000000400007388 */ /* 0x004fe80000000c00 */
[----:B------:R-:W-:Y:S04]  /*56820*/  STS.128 [R0+0x80], R8 ;  /* 0x0000800800007388 */ /* 0x000fe80000000c00 */
[----:B------:R-:W-:Y:S04]  /*56830*/  STS.128 [R0+0x100], R16 ;  /* 0x0001001000007388 */ /* 0x000fe80000000c00 */
[----:B0-----:R-:W-:Y:S04]  /*56840*/  STL.64 [R1+0x24b8], R42 ;  /* 0x0024b82a01007387 */ /* 0x001fe80000100a00 */
[----:B-1----:R-:W-:Y:S04]  /*56850*/  STL.64 [R1+0x24c0], R38 ;  /* 0x0024c02601007387 */ /* 0x002fe80000100a00 */
[----:B------:R-:W-:Y:S04]  /*56860*/  STL.64 [R1+0x24c8], R30 ;  /* 0x0024c81e01007387 */ /* 0x000fe80000100a00 */
[----:B---3--:R-:W-:Y:S01]  /*56870*/  STS.128 [R0+0x180], R56 ;  /* 0x0001803800007388 */ /* 0x008fe20000000c00 */
[----:B------:R-:W-:-:S06]  /*56880*/  NOP ;  /* 0x0000000000007918 */ /* 0x000fcc0000000000 */
[----:B------:R-:W0:Y:S04]  /*56890*/  LDS.128 R4, [R53] ;  /* 0x0000000035047984 */ /* 0x000e280000000c00 */
[----:B------:R-:W1:Y:S04]  /*568a0*/  LDS.128 R16, [R52] ;  /* 0x0000000034107984 */ /* 0x000e680000000c00 */
[----:B------:R-:W2:Y:S04]  /*568b0*/  LDS.128 R8, [R60] ;  /* 0x000000003c087984 */ /* 0x000ea80000000c00 */
[----:B0-----:R-:W-:Y:S04]  /*568c0*/  STL.64 [R1+0x100], R4 ;  /* 0x0001000401007387 */ /* 0x001fe80000100a00 */
[----:B------:R-:W-:Y:S04]  /*568d0*/  STL.64 [R1+0x108], R6 ;  /* 0x0001080601007387 */ /* 0x000fe80000100a00 */
[----:B------:R-:W0:Y:S01]  /*568e0*/  LDS.128 R4, [R3] ;  /* 0x0000000003047984 */ /* 0x000e220000000c00 */
[----:B------:R-:W-:-:S06]  /*568f0*/  NOP ;  /* 0x0000000000007918 */ /* 0x000fcc0000000000 */
[----:B-1----:R1:W-:Y:S04]  /*56900*/  STL.64 [R1+0x450], R16 ;  /* 0x0004501001007387 */ /* 0x0023e80000100a00 */
[----:B------:R3:W-:Y:S04]  /*56910*/  STL.64 [R1+0x458], R18 ;  /* 0x0004581201007387 */ /* 0x0007e80000100a00 */
[----:B-1----:R-:W4:Y:S04]  /*56920*/  LDL.LU R16, [R1+0x1c0] ;  /* 0x0001c00001107983 */ /* 0x002f280000300800 */
[----:B--2---:R1:W-:Y:S04]  /*56930*/  STL.64 [R1+0x480], R8 ;  /* 0x0004800801007387 */ /* 0x0043e80000100a00 */
[----:B------:R2:W-:Y:S04]  /*56940*/  STL.64 [R1+0x488], R10 ;  /* 0x0004880a01007387 */ /* 0x0005e80000100a00 */
[----:B0-----:R0:W-:Y:S04]  /*56950*/  STL.64 [R1+0x490], R4 ;  /* 0x0004900401007387 */ /* 0x0011e80000100a00 */
[----:B------:R0:W-:Y:S04]  /*56960*/  STL.64 [R1+0x498], R6 ;  /* 0x0004980601007387 */ /* 0x0001e80000100a00 */
[----:B------:R-:W4:Y:S04]  /*56970*/  LDL.LU R17, [R1+0x1c4] ;  /* 0x0001c40001117983 */ /* 0x000f280000300800 */
[----:B---3--:R-:W4:Y:S04]  /*56980*/  LDL.LU R18, [R1+0x1c8] ;  /* 0x0001c80001127983 */ /* 0x008f280000300800 */
[----:B------:R-:W4:Y:S04]  /*56990*/  LDL.LU R19, [R1+0x1cc] ;  /* 0x0001cc0001137983 */ /* 0x000f280000300800 */
[----:B-1----:R-:W3:Y:S04]  /*569a0*/  LDL.LU R8, [R1+0x1b0] ;  /* 0x0001b00001087983 */ /* 0x002ee80000300800 */
[----:B------:R-:W3:Y:S04]  /*569b0*/  LDL.LU R9, [R1+0x1b4] ;  /* 0x0001b40001097983 */ /* 0x000ee80000300800 */
[----:B--2---:R-:W3:Y:S04]  /*569c0*/  LDL.LU R10, [R1+0x1b8] ;  /* 0x0001b800010a7983 */ /* 0x004ee80000300800 */
[----:B------:R-:W3:Y:S04]  /*569d0*/  LDL.LU R11, [R1+0x1bc] ;  /* 0x0001bc00010b7983 */ /* 0x000ee80000300800 */
        /* <DEDUP_REMOVED lines=8> */
[----:B------:R-:W-:Y:S04]  /*56a60*/  STS.128 [R0+0x100], R44 ;  /* 0x0001002c00007388 */ /* 0x000fe80000000c00 */
[----:B------:R-:W-:Y:S04]  /*56a70*/  STS.128 [R0+0x180], R48 ;  /* 0x0001803000007388 */ /* 0x000fe80000000c00 */
[----:B------:R-:W-:Y:S04]  /*56a80*/  STS.128 [R0+0x80], R12 ;  /* 0x0000800c00007388 */ /* 0x000fe80000000c00 */
[----:B------:R-:W-:Y:S01]  /*56a90*/  STS.128 [R0], R32 ;  /* 0x0000002000007388 */ /* 0x000fe20000000c00 */
[----:B------:R-:W-:-:S06]  /*56aa0*/  NOP ;  /* 0x0000000000007918 */ /* 0x000fcc0000000000 */
[----:B------:R-:W0:Y:S04]  /*56ab0*/  LDS.128 R12, [R53] ;  /* 0x00000000350c7984 */ /* 0x000e280000000c00 */
[----:B------:R-:W1:Y:S04]  /*56ac0*/  LDS.128 R32, [R52] ;  /* 0x0000000034207984 */ /* 0x000e680000000c00 */
[----:B------:R-:W1:Y:S04]  /*56ad0*/  LDS.128 R20, [R60] ;  /* 0x000000003c147984 */ /* 0x000e680000000c00 */
[----:B0-----:R-:W-:Y:S04]  /*56ae0*/  STL.64 [R1+0xf0], R12 ;  /* 0x0000f00c01007387 */ /* 0x001fe80000100a00 */
[----:B------:R-:W-:Y:S04]  /*56af0*/  STL.64 [R1+0xf8], R14 ;  /* 0x0000f80e01007387 */ /* 0x000fe80000100a00 */
[----:B------:R-:W0:Y:S01]  /*56b00*/  LDS.128 R12, [R3] ;  /* 0x00000000030c7984 */ /* 0x000e220000000c00 */
[----:B------:R-:W-:-:S06]  /*56b10*/  NOP ;  /* 0x0000000000007918 */ /* 0x000fcc0000000000 */
[----:B-1----:R-:W-:Y:S04]  /*56b20*/  STL.64 [R1+0x180], R32 ;  /* 0x0001802001007387 */ /* 0x002fe80000100a00 */
[----:B------:R-:W-:Y:S04]  /*56b30*/  STL.64 [R1+0x188], R34 ;  /* 0x0001882201007387 */ /* 0x000fe80000100a00 */
[----:B------:R-:W4:Y:S04]  /*56b40*/  LDL.LU R44, [R1+0x200] ;  /* 0x00020000012c7983 */ /* 0x000f280000300800 */
[----:B------:R-:W-:Y:S04]  /*56b50*/  STL.64 [R1+0x460], R20 ;  /* 0x0004601401007387 */ /* 0x000fe80000100a00 */
[----:B------:R-:W-:Y:S04]  /*56b60*/  STL.64 [R1+0x468], R22 ;  /* 0x0004681601007387 */ /* 0x000fe80000100a00 */
[----:B0-----:R0:W-:Y:S04]  /*56b70*/  STL.64 [R1+0x470], R12 ;  /* 0x0004700c01007387 */ /* 0x0011e80000100a00 */
[----:B------:R1:W-:Y:S04]  /*56b80*/  STL.64 [R1+0x478], R14 ;  /* 0x0004780e01007387 */ /* 0x0003e80000100a00 */
[----:B------:R-:W4:Y:S04]  /*56b90*/  LDL.LU R45, [R1+0x204] ;  /* 0x00020400012d7983 */ /* 0x000f280000300800 */
[----:B------:R-:W4:Y:S04]  /*56ba0*/  LDL.LU R46, [R1+0x208] ;  /* 0x00020800012e7983 */ /* 0x000f280000300800 */
[----:B------:R-:W4:Y:S04]  /*56bb0*/  LDL.LU R47, [R1+0x20c] ;  /* 0x00020c00012f7983 */ /* 0x000f280000300800 */
[----:B0-----:R-:W4:Y:S04]  /*56bc0*/  LDL.LU R12, [R1+0x1f0] ;  /* 0x0001f000010c7983 */ /* 0x001f280000300800 */
[----:B------:R-:W4:Y:S04]  /*56bd0*/  LDL.LU R13, [R1+0x1f4] ;  /* 0x0001f400010d7983 */ /* 0x000f280000300800 */
[----:B-1----:R-:W4:Y:S04]  /*56be0*/  LDL.LU R14, [R1+0x1f8] ;  /* 0x0001f800010e7983 */ /* 0x002f280000300800 */
        /* <DEDUP_REMOVED lines=9> */
[----:B----4-:R-:W-:Y:S04]  /*56c80*/  STS.128 [R0+0x100], R16 ;  /* 0x0001001000007388 */ /* 0x010fe80000000c00 */
[----:B---3--:R-:W-:Y:S04]  /*56c90*/  STS.128 [R0+0x80], R8 ;  /* 0x0000800800007388 */ /* 0x008fe80000000c00 */
[----:B------:R-:W-:Y:S04]  /*56ca0*/  STS.128 [R0], R4 ;  /* 0x0000000400007388 */ /* 0x000fe80000000c00 */
        /* <DEDUP_REMOVED lines=9> */
[----:B-1----:R1:W-:Y:S04]  /*56d40*/  STL.64 [R1+0x170], R16 ;  /* 0x0001701001007387 */ /* 0x0023e80000100a00 */
[----:B------:R4:W-:Y:S04]  /*56d50*/  STL.64 [R1+0x178], R18 ;  /* 0x0001781201007387 */ /* 0x0009e80000100a00 */
[----:B-1----:R-:W2:Y:S04]  /*56d60*/  LDL.LU R16, [R1+0x240] ;  /* 0x0002400001107983 */ /* 0x002ea80000300800 */
[----:B---3--:R1:W-:Y:S04]  /*56d70*/  STL.64 [R1+0x1a0], R8 ;  /* 0x0001a00801007387 */ /* 0x0083e80000100a00 */
[----:B------:R3:W-:Y:S04]  /*56d80*/  STL.64 [R1+0x1a8], R10 ;  /* 0x0001a80a01007387 */ /* 0x0007e80000100a00 */
[----:B0-----:R0:W-:Y:S04]  /*56d90*/  STL.64 [R1+0x190], R4 ;  /* 0x0001900401007387 */ /* 0x0011e80000100a00 */
[----:B------:R0:W-:Y:S04]  /*56da0*/  STL.64 [R1+0x198], R6 ;  /* 0x0001980601007387 */ /* 0x0001e80000100a00 */
[----:B------:R-:W2:Y:S04]  /*56db0*/  LDL.LU R17, [R1+0x244] ;  /* 0x0002440001117983 */ /* 0x000ea80000300800 */
[----:B----4-:R-:W2:Y:S04]  /*56dc0*/  LDL.LU R18, [R1+0x248] ;  /* 0x0002480001127983 */ /* 0x010ea80000300800 */
[----:B------:R-:W2:Y:S04]  /*56dd0*/  LDL.LU R19, [R1+0x24c] ;  /* 0x00024c0001137983 */ /* 0x000ea80000300800 */
[----:B-1----:R-:W4:Y:S04]  /*56de0*/  LDL.LU R8, [R1+0x230] ;  /* 0x0002300001087983 */ /* 0x002f280000300800 */
[----:B------:R-:W4:Y:S04]  /*56df0*/  LDL.LU R9, [R1+0x234] ;  /* 0x0002340001097983 */ /* 0x000f280000300800 */
[----:B---3--:R-:W4:Y:S04]  /*56e00*/  LDL.LU R10, [R1+0x238] ;  /* 0x00023800010a7983 */ /* 0x008f280000300800 */
[----:B------:R-:W4:Y:S04]  /*56e10*/  LDL.LU R11, [R1+0x23c] ;  /* 0x00023c00010b7983 */ /* 0x000f280000300800 */
[----:B0-----:R-:W4:Y:S04]  /*56e20*/  LDL.LU R4, [R1+0x220] ;  /* 0x0002200001047983 */ /* 0x001f280000300800 */
[----:B------:R-:W4:Y:S04]  /*56e30*/  LDL.LU R5, [R1+0x224] ;  /* 0x0002240001057983 */ /* 0x000f280000300800 */
[----:B------:R-:W4:Y:S04]  /*56e40*/  LDL.LU R6, [R1+0x228] ;  /* 0x0002280001067983 */ /* 0x000f280000300800 */
[----:B------:R-:W4:Y:S04]  /*56e50*/  LDL.LU R7, [R1+0x22c] ;  /* 0x00022c0001077983 */ /* 0x000f280000300800 */
[----:B------:R-:W4:Y:S04]  /*56e60*/  LDL.LU R56, [R1+0x250] ;  /* 0x0002500001387983 */ /* 0x000f280000300800 */
[----:B------:R-:W4:Y:S04]  /*56e70*/  LDL.LU R57, [R1+0x254] ;  /* 0x0002540001397983 */ /* 0x000f280000300800 */
[----:B------:R-:W4:Y:S04]  /*56e80*/  LDL.LU R58, [R1+0x258] ;  /* 0x00025800013a7983 */ /* 0x000f280000300800 */
[----:B------:R-:W4:Y:S04]  /*56e90*/  LDL.LU R59, [R1+0x25c] ;  /* 0x00025c00013b7983 */ /* 0x000f280000300800 */
[----:B------:R-:W-:Y:S04]  /*56ea0*/  STS.128 [R0+0x80], R12 ;  /* 0x0000800c00007388 */ /* 0x000fe80000000c00 */
[----:B------:R-:W-:Y:S04]  /*56eb0*/  STS.128 [R0+0x100], R44 ;  /* 0x0001002c00007388 */ /* 0x000fe80000000c00 */
[----:B------:R-:W-:Y:S04]  /*56ec0*/  STS.128 [R0], R32 ;  /* 0x0000002000007388 */ /* 0x000fe80000000c00 */
[----:B------:R-:W-:Y:S01]  /*56ed0*/  STS.128 [R0+0x180], R48 ;  /* 0x0001803000007388 */ /* 0x000fe20000000c00 */
        /* <DEDUP_REMOVED lines=31> */
[----:B----4-:R-:W-:Y:S04]  /*570d0*/  STS.128 [R0+0x80], R8 ;  /* 0x0000800800007388 */ /* 0x010fe80000000c00 */
[----:B------:R-:W-:Y:S04]  /*570e0*/  STS.128 [R0], R4 ;  /* 0x0000000400007388 */ /* 0x000fe80000000c00 */
[----:B------:R-:W-:Y:S01]  /*570f0*/  STS.128 [R0+0x180], R56 ;  /* 0x0001803800007388 */ /* 0x000fe20000000c00 */
        /* <DEDUP_REMOVED lines=10> */
[----:B-1----:R-:W3:Y:S04]  /*571a0*/  LDL.LU R16, [R1+0x3e0] ;  /* 0x0003e00001107983 */ /* 0x002ee80000300800 */
[----:B--2---:R1:W-:Y:S04]  /*571b0*/  STL.64 [R1+0x120], R8 ;  /* 0x0001200801007387 */ /* 0x0043e80000100a00 */
[----:B------:R2:W-:Y:S04]  /*571c0*/  STL.64 [R1+0x128], R10 ;  /* 0x0001280a01007387 */ /* 0x0005e80000100a00 */
[----:B0-----:R0:W-:Y:S04]  /*571d0*/  STL.64 [R1+0x110], R4 ;  /* 0x0001100401007387 */ /* 0x0011e80000100a00 */
[----:B------:R0:W-:Y:S04]  /*571e0*/  STL.64 [R1+0x118], R6 ;  /* 0x0001180601007387 */ /* 0x0001e80000100a00 */
[----:B------:R-:W3:Y:S04]  /*571f0*/  LDL.LU R17, [R1+0x3e4] ;  /* 0x0003e40001117983 */ /* 0x000ee80000300800 */
[----:B----4-:R-:W3:Y:S04]  /*57200*/  LDL.LU R18, [R1+0x3e8] ;  /* 0x0003e80001127983 */ /* 0x010ee80000300800 */
[----:B------:R-:W3:Y:S04]  /*57210*/  LDL.LU R19, [R1+0x3ec] ;  /* 0x0003ec0001137983 */ /* 0x000ee80000300800 */
[----:B-1----:R-:W4:Y:S04]  /*57220*/  LDL.LU R8, [R1+0x3d0] ;  /* 0x0003d00001087983 */ /* 0x002f280000300800 */
[----:B------:R-:W4:Y:S04]  /*57230*/  LDL.LU R9, [R1+0x3d4] ;  /* 0x0003d40001097983 */ /* 0x000f280000300800 */
[----:B--2---:R-:W4:Y:S04]  /*57240*/  LDL.LU R10, [R1+0x3d8] ;  /* 0x0003d800010a7983 */ /* 0x004f280000300800 */
[----:B------:R-:W4:Y:S04]  /*57250*/  LDL.LU R11, [R1+0x3dc] ;  /* 0x0003dc00010b7983 */ /* 0x000f280000300800 */
        /* <DEDUP_REMOVED lines=8> */
[----:B------:R-:W-:Y:S04]  /*572e0*/  STS.128 [R0+0x80], R12 ;  /* 0x0000800c00007388 */ /* 0x000fe80000000c00 */
[----:B------:R0:W-:Y:S04]  /*572f0*/  STS.128 [R0+0x100], R44 ;  /* 0x0001002c00007388 */ /* 0x0001e80000000c00 */
[----:B------:R-:W-:Y:S04]  /*57300*/  STS.128 [R0], R32 ;  /* 0x0000002000007388 */ /* 0x000fe80000000c00 */
[----:B0-----:R-:W2:Y:S04]  /*57310*/  LDL.LU R44, [R1+0x420] ;  /* 0x00042000012c7983 */ /* 0x001ea80000300800 */
[----:B------:R-:W-:Y:S01]  /*57320*/  STS.128 [R0+0x180], R48 ;  /* 0x0001803000007388 */ /* 0x000fe20000000c00 */
[----:B------:R-:W-:-:S06]  /*57330*/  NOP ;  /* 0x0000000000007918 */ /* 0x000fcc0000000000 */
[----:B------:R-:W0:Y:S04]  /*57340*/  LDS.128 R12, [R53] ;  /* 0x00000000350c7984 */ /* 0x000e280000000c00 */
[----:B------:R-:W1:Y:S04]  /*57350*/  LDS.128 R20, [R52] ;  /* 0x0000000034147984 */ /* 0x000e680000000c00 */
[----:B0-----:R0:W-:Y:S04]  /*57360*/  STL.64 [R1+0xb0], R12 ;  /* 0x0000b00c01007387 */ /* 0x0011e80000100a00 */
[----:B------:R0:W-:Y:S04]  /*57370*/  STL.64 [R1+0xb8], R14 ;  /* 0x0000b80e01007387 */ /* 0x0001e80000100a00 */
[----:B------:R-:W2:Y:S04]  /*57380*/  LDL.LU R45, [R1+0x424] ;  /* 0x00042400012d7983 */ /* 0x000ea80000300800 */
[----:B------:R-:W2:Y:S04]  /*57390*/  LDL.LU R46, [R1+0x428] ;  /* 0x00042800012e7983 */ /* 0x000ea80000300800 */
        /* <DEDUP_REMOVED lines=13> */
[----:B-1----:R-:W-:Y:S04]  /*57470*/  STL.64 [R1+0xa0], R20 ;  /* 0x0000a01401007387 */ /* 0x002fe80000100a00 */
[----:B------:R-:W-:Y:S04]  /*57480*/  STL.64 [R1+0xa8], R22 ;  /* 0x0000a81601007387 */ /* 0x000fe80000100a00 */
[----:B------:R-:W0:Y:S04]  /*57490*/  LDS.128 R20, [R60] ;  /* 0x000000003c147984 */ /* 0x000e280000000c00 */
[----:B0-----:R-:W-:Y:S04]  /*574a0*/  STL.64 [R1+0x90], R20 ;  /* 0x0000901401007387 */ /* 0x001fe80000100a00 */
[----:B------:R-:W-:Y:S04]  /*574b0*/  STL.64 [R1+0x98], R22 ;  /* 0x0000981601007387 */ /* 0x000fe80000100a00 */
[----:B------:R-:W0:Y:S01]  /*574c0*/  LDS.128 R20, [R3] ;  /* 0x0000000003147984 */ /* 0x000e220000000c00 */
[----:B------:R-:W-:-:S06]  /*574d0*/  NOP ;  /* 0x0000000000007918 */ /* 0x000fcc0000000000 */
[----:B---3--:R-:W-:Y:S04]  /*574e0*/  STS.128 [R0+0x100], R16 ;  /* 0x0001001000007388 */ /* 0x008fe80000000c00 */
[----:B----4-:R-:W-:Y:S04]  /*574f0*/  STS.128 [R0+0x80], R8 ;  /* 0x0000800800007388 */ /* 0x010fe80000000c00 */
[----:B--2---:R-:W-:Y:S04]  /*57500*/  STS.128 [R0], R4 ;  /* 0x0000000400007388 */ /* 0x004fe80000000c00 */
[----:B------:R-:W-:Y:S01]  /*57510*/  STS.128 [R0+0x180], R56 ;  /* 0x0001803800007388 */ /* 0x000fe20000000c00 */
[----:B------:R-:W-:-:S06]  /*57520*/  NOP ;  /* 0x0000000000007918 */ /* 0x000fcc0000000000 */
[----:B------:R-:W1:Y:S04]  /*57530*/  LDS.128 R56, [R53] ;  /* 0x0000000035387984 */ /* 0x000e680000000c00 */
[----:B------:R-:W3:Y:S04]  /*57540*/  LDS.128 R52, [R52] ;  /* 0x0000000034347984 */ /* 0x000ee80000000c00 */
[----:B------:R-:W3:Y:S04]  /*57550*/  LDS.128 R16, [R60] ;  /* 0x000000003c107984 */ /* 0x000ee80000000c00 */
[----:B------:R-:W4:Y:S01]  /*57560*/  LDS.128 R4, [R3] ;  /* 0x0000000003047984 */ /* 0x000f220000000c00 */
[----:B------:R-:W-:-:S06]  /*57570*/  NOP ;  /* 0x0000000000007918 */ /* 0x000fcc0000000000 */
[----:B0-----:R0:W-:Y:S04]  /*57580*/  STL.64 [R1+0x80], R20 ;  /* 0x0000801401007387 */ /* 0x0011e80000100a00 */
[----:B------:R1:W-:Y:S04]  /*57590*/  STL.64 [R1+0x88], R22 ;  /* 0x0000881601007387 */ /* 0x0003e80000100a00 */
[----:B0-----:R-:W2:Y:S04]  /*575a0*/  LDL.LU R20, [R1+0x24d8] ;  /* 0x0024d80001147983 */ /* 0x001ea80000300800 */
[----:B-1----:R-:W-:Y:S04]  /*575b0*/  STL [R1+0x2490], R57 ;  /* 0x0024903901007387 */ /* 0x002fe80000100800 */
[----:B------:R-:W-:Y:S04]  /*575c0*/  STL [R1+0x2488], R58 ;  /* 0x0024883a01007387 */ /* 0x000fe80000100800 */
[----:B------:R-:W-:Y:S04]  /*575d0*/  STL [R1+0x2484], R59 ;  /* 0x0024843b01007387 */ /* 0x000fe80000100800 */
[----:B------:R-:W2:Y:S04]  /*575e0*/  LDL.LU R22, [R1+0x2e0] ;  /* 0x0002e00001167983 */ /* 0x000ea80000300800 */
[----:B---3--:R-:W-:Y:S04]  /*575f0*/  STL [R1+0x2498], R53 ;  /* 0x0024983501007387 */ /* 0x008fe80000100800 */
[----:B------:R-:W-:Y:S04]  /*57600*/  STL [R1+0x2494], R54 ;  /* 0x0024943601007387 */ /* 0x000fe80000100800 */
[----:B------:R-:W-:Y:S04]  /*57610*/  STL [R1+0x248c], R55 ;  /* 0x00248c3701007387 */ /* 0x000fe80000100800 */
[----:B------:R-:W-:Y:S04]  /*57620*/  STL [R1+0x249c], R19 ;  /* 0x00249c1301007387 */ /* 0x000fe80000100800 */
[----:B------:R-:W3:Y:S04]  /*57630*/  LDL.LU R8, [R1+0xf94] ;  /* 0x000f940001087983 */ /* 0x000ee80000300800 */
[----:B------:R-:W2:Y:S04]  /*57640*/  LDL.LU R21, [R1+0x2d0] ;  /* 0x0002d00001157983 */ /* 0x000ea80000300800 */
[----:B----4-:R0:W-:Y:S04]  /*57650*/  STL [R1+0x2480], R7 ;  /* 0x0024800701007387 */ /* 0x0101e80000100800 */
[----:B0-----:R-:W4:Y:S04]  /*57660*/  LDL.LU R7, [R1+0xf90] ;  /* 0x000f900001077983 */ /* 0x001f280000300800 */
[----:B------:R0:W-:Y:S04]  /*57670*/  STS.128 [R0], R32 ;  /* 0x0000002000007388 */ /* 0x0001e80000000c00 */
[----:B0-----:R-:W2:Y:S04]  /*57680*/  LDL.LU R32, [R1+0x24d4] ;  /* 0x0024d40001207983 */ /* 0x001ea80000300800 */
[----:B------:R-:W2:Y:S04]  /*57690*/  LDL R53, [R1+0xf98] ;  /* 0x000f980001357983 */ /* 0x000ea80000100800 */
[----:B------:R-:W2:Y:S04]  /*576a0*/  LDL.LU R35, [R1+0x2c0] ;  /* 0x0002c00001237983 */ /* 0x000ea80000300800 */
[----:B------:R-:W2:Y:S04]  /*576b0*/  LDL.LU R34, [R1+0x2b0] ;  /* 0x0002b00001227983 */ /* 0x000ea80000300800 */
[----:B------:R-:W2:Y:S04]  /*576c0*/  LDL.LU R33, [R1+0x50] ;  /* 0x0000500001217983 */ /* 0x000ea80000300800 */
[----:B------:R-:W2:Y:S04]  /*576d0*/  LDL.LU R42, [R1+0x40] ;  /* 0x00004000012a7983 */ /* 0x000ea80000300800 */
[----:B------:R-:W2:Y:S04]  /*576e0*/  LDL R59, [R1+0xf9c] ;  /* 0x000f9c00013b7983 */ /* 0x000ea80000100800 */
[----:B------:R-:W2:Y:S04]  /*576f0*/  LDL R58, [R1+0xfa0] ;  /* 0x000fa000013a7983 */ /* 0x000ea80000100800 */
[----:B------:R-:W2:Y:S04]  /*57700*/  LDL R55, [R1+0xfa4] ;  /* 0x000fa40001377983 */ /* 0x000ea80000100800 */
[----:B------:R-:W2:Y:S04]  /*57710*/  LDL.LU R23, [R1+0x2394] ;  /* 0x0023940001177983 */ /* 0x000ea80000300800 */
[----:B------:R-:W2:Y:S04]  /*57720*/  LDL.LU R43, [R1+0x20] ;  /* 0x00002000012b7983 */ /* 0x000ea80000300800 */
[----:B------:R-:W2:Y:S04]  /*57730*/  LDL R54, [R1+0xfa8] ;  /* 0x000fa80001367983 */ /* 0x000ea80000100800 */
[----:B------:R-:W2:Y:S04]  /*57740*/  LDL R57, [R1+0x12a4] ;  /* 0x0012a40001397983 */ /* 0x000ea80000100800 */
[----:B------:R-:W2:Y:S04]  /*57750*/  LDL R19, [R1+0x17f4] ;  /* 0x0017f40001137983 */ /* 0x000ea80000100800 */
[----:B------:R-:W-:Y:S04]  /*57760*/  STS.128 [R0+0x80], R12 ;  /* 0x0000800c00007388 */ /* 0x000fe80000000c00 */
[----:B------:R-:W-:Y:S04]  /*57770*/  STS.128 [R0+0x100], R44 ;  /* 0x0001002c00007388 */ /* 0x000fe80000000c00 */
[----:B------:R0:W-:Y:S02]  /*57780*/  STS.128 [R0+0x180], R48 ;  /* 0x0001803000007388 */ /* 0x0001e40000000c00 */
[----:B0-----:R-:W-:-:S02]  /*57790*/  IMAD.MOV.U32 R50, RZ, RZ, c[0x0][0x194] ;  /* 0x00006500ff327624 */ /* 0x001fc400078e00ff */
[----:B---3--:R-:W-:Y:S02]  /*577a0*/  IMAD R60, R8, c[0x0][0x198], RZ ;  /* 0x00006600083c7a24 */ /* 0x008fe400078e02ff */
[C---:B----4-:R-:W-:Y:S01]  /*577b0*/  IMAD R0, R7.reuse, c[0x0][0x194], RZ ;  /* 0x0000650007007a24 */ /* 0x050fe200078e02ff */
[----:B------:R-:W-:-:S04]  /*577c0*/  ISETP.GE.AND P0, PT, R7, c[0x0][0x178], PT ;  /* 0x00005e0007007a0c */ /* 0x000fc80003f06270 */
[----:B------:R-:W-:Y:S02]  /*577d0*/  LEA R48, P6, R0, c[0x0][0x170], 0x1 ;  /* 0x00005c0000307a11 */ /* 0x000fe400078c08ff */
[----:B------:R-:W-:Y:S02]  /*577e0*/  ISETP.LT.AND P0, PT, R8, c[0x0][0x17c], !P0 ;  /* 0x00005f0008007a0c */ /* 0x000fe40004701270 */
[----:B------:R-:W-:-:S05]  /*577f0*/  LEA.HI.X.SX32 R49, R0, c[0x0][0x174], 0x1, P6 ;  /* 0x00005d0000317a11 */ /* 0x000fca00030f0eff */
[----:B------:R-:W-:Y:S01]  /*57800*/  IMAD.WIDE R2, R60, 0x2, R48 ;  /* 0x000000023c027825 */ /* 0x000fe200078e0230 */
[----:B------:R-:W-:-:S06]  /*57810*/  NOP ;  /* 0x0000000000007918 */ /* 0x000fcc0000000000 */
[----:B--2---:R0:W-:Y:S01]  /*57820*/  @P0 STG.E.U16 [R2.64], R22 ;  /* 0x0000001602000986 */ /* 0x0041e2000c101504 */
[----:B------:R-:W-:Y:S02]  /*57830*/  IMAD R0, R50, 0x40, R0 ;  /* 0x0000004032007824 */ /* 0x000fe400078e0200 */
[C---:B0-----:R-:W-:Y:S01]  /*57840*/  IMAD R2, R53.reuse, c[0x0][0x194], RZ ;  /* 0x0000650035027a24 */ /* 0x041fe200078e02ff */
[----:B------:R-:W-:-:S04]  /*57850*/  ISETP.GE.AND P0, PT, R53, c[0x0][0x178], PT ;  /* 0x00005e0035007a0c */ /* 0x000fc80003f06270 */
[----:B------:R-:W-:Y:S02]  /*57860*/  LEA R46, P6, R2, c[0x0][0x170], 0x1 ;  /* 0x00005c00022e7a11 */ /* 0x000fe400078c08ff */
[----:B------:R-:W-:Y:S02]  /*57870*/  ISETP.LT.AND P0, PT, R8, c[0x0][0x17c], !P0 ;  /* 0x00005f0008007a0c */ /* 0x000fe40004701270 */
[----:B------:R-:W-:-:S05]  /*57880*/  LEA.HI.X.SX32 R47, R2, c[0x0][0x174], 0x1, P6 ;  /* 0x00005d00022f7a11 */ /* 0x000fca00030f0eff */
[----:B------:R-:W-:Y:S01]  /*57890*/  IMAD.WIDE R2, R60, 0x2, R46 ;  /* 0x000000023c027825 */ /* 0x000fe200078e022e */
[----:B------:R-:W-:-:S05]  /*578a0*/  ISETP.GE.AND P6, PT, R8, c[0x0][0x17c], PT ;  /* 0x00005f0008007a0c */ /* 0x000fca0003fc6270 */
[----:B------:R0:W-:Y:S02]  /*578b0*/  @P0 STG.E.U16 [R2.64], R21 ;  /* 0x0000001502000986 */ /* 0x0001e4000c101504 */
[----:B0-----:R-:W-:-:S04]  /*578c0*/  LEA R2, P0, R0, c[0x0][0x170], 0x1 ;  /* 0x00005c0000027a11 */ /* 0x001fc800078008ff */
[----:B------:R-:W-:Y:S02]  /*578d0*/  LEA.HI.X.SX32 R3, R0, c[0x0][0x174], 0x1, P0 ;  /* 0x00005d0000037a11 */ /* 0x000fe400000f0eff */
[----:B------:R-:W-:Y:S01]  /*578e0*/  ISETP.LT.AND P0, PT, R59, c[0x0][0x178], !P6 ;  /* 0x00005e003b007a0c */ /* 0x000fe20007701270 */
[----:B------:R-:W-:Y:S02]  /*578f0*/  IMAD R0, R50, 0x20, R0 ;  /* 0x0000002032007824 */ /* 0x000fe400078e0200 */
[----:B------:R-:W-:-:S10]  /*57900*/  IMAD.WIDE R8, R60, 0x2, R2 ;  /* 0x000000023c087825 */ /* 0x000fd400078e0202 */
[----:B------:R0:W-:Y:S01]  /*57910*/  @P0 STG.E.U16 [R8.64], R35 ;  /* 0x0000002308000986 */ /* 0x0001e2000c101504 */
[----:B------:R-:W-:-:S04]  /*57920*/  LEA R44, P0, R0, c[0x0][0x170], 0x1 ;  /* 0x00005c00002c7a11 */ /* 0x000fc800078008ff */
[----:B------:R-:W-:Y:S02]  /*57930*/  LEA.HI.X.SX32 R45, R0, c[0x0][0x174], 0x1, P0 ;  /* 0x00005d00002d7a11 */ /* 0x000fe400000f0eff */
[----:B------:R-:W-:Y:S01]  /*57940*/  ISETP.LT.AND P0, PT, R58, c[0x0][0x178], !P6 ;  /* 0x00005e003a007a0c */ /* 0x000fe20007701270 */
[----:B------:R-:W-:Y:S02]  /*57950*/  IMAD R0, R50, 0x20, R0 ;  /* 0x0000002032007824 */ /* 0x000fe400078e0200 */
[----:B0-----:R-:W-:-:S10]  /*57960*/  IMAD.WIDE R8, R60, 0x2, R44 ;  /* 0x000000023c087825 */ /* 0x001fd400078e022c */
        /* <DEDUP_REMOVED lines=17> */
[----:B0-----:R-:W-:Y:S01]  /*57a80*/  IMAD.WIDE R8, R60, 0x2, R10 ;  /* 0x000000023c087825 */ /* 0x001fe200078e020a */
[----:B------:R-:W-:-:S09]  /*57a90*/  ISETP.LT.AND P6, PT, R19, c[0x0][0x178], !P6 ;  /* 0x00005e0013007a0c */ /* 0x000fd200077c1270 */
[----:B------:R0:W-:Y:S02]  /*57aa0*/  @P0 STG.E.U16 [R8.64], R43 ;  /* 0x0000002b08000986 */ /* 0x0001e4000c101504 */
[----:B0-----:R-:W-:-:S04]  /*57ab0*/  LEA R8, P0, R0, c[0x0][0x170], 0x1 ;  /* 0x00005c0000087a11 */ /* 0x001fc800078008ff */
[----:B------:R-:W-:-:S05]  /*57ac0*/  LEA.HI.X.SX32 R9, R0, c[0x0][0x174], 0x1, P0 ;  /* 0x00005d0000097a11 */ /* 0x000fca00000f0eff */
[C---:B------:R-:W-:Y:S01]  /*57ad0*/  IMAD.WIDE R50, R60.reuse, 0x2, R8 ;  /* 0x000000023c327825 */ /* 0x040fe200078e0208 */
[----:B------:R-:W-:-:S04]  /*57ae0*/  IADD3 R0, R60, c[0x0][0x198], RZ ;  /* 0x000066003c007a10 */ /* 0x000fc80007ffe0ff */
[----:B------:R0:W-:Y:S01]  /*57af0*/  @P6 STG.E.U16 [R50.64], R40 ;  /* 0x0000002832006986 */ /* 0x0001e2000c101504 */
[----:B------:R-:W-:Y:S02]  /*57b00*/  ISETP.LT.AND P6, PT, R7, c[0x0][0x178], !P5 ;  /* 0x00005e0007007a0c */ /* 0x000fe40006fc1270 */
[----:B0-----:R-:W-:Y:S01]  /*57b10*/  PRMT R40, R22, 0x7632, R40 ;  /* 0x0000763216287816 */ /* 0x001fe20000000028 */
[----:B------:R-:W-:Y:S01]  /*57b20*/  IMAD.WIDE R50, R0, 0x2, R48 ;  /* 0x0000000200327825 */ /* 0x000fe200078e0230 */
[----:B------:R-:W2:Y:S09]  /*57b30*/  LDL.LU R22, [R1+0x330] ;  /* 0x0003300001167983 */ /* 0x000eb20000300800 */
[----:B------:R0:W-:Y:S01]  /*57b40*/  @P6 STG.E.U16 [R50.64], R40 ;  /* 0x0000002832006986 */ /* 0x0001e2000c101504 */
[----:B------:R-:W-:-:S02]  /*57b50*/  ISETP.LT.AND P6, PT, R53, c[0x0][0x178], !P5 ;  /* 0x00005e0035007a0c */ /* 0x000fc40006fc1270 */
[----:B0-----:R-:W-:Y:S01]  /*57b60*/  PRMT R40, R21, 0x7632, R40 ;  /* 0x0000763215287816 */ /* 0x001fe20000000028 */
[----:B------:R-:W-:Y:S01]  /*57b70*/  IMAD.WIDE R50, R0, 0x2, R46 ;  /* 0x0000000200327825 */ /* 0x000fe200078e022e */
[----:B------:R-:W3:Y:S09]  /*57b80*/  LDL.LU R21, [R1+0x320] ;  /* 0x0003200001157983 */ /* 0x000ef20000300800 */
[----:B------:R0:W-:Y:S01]  /*57b90*/  @P6 STG.E.U16 [R50.64], R40 ;  /* 0x0000002832006986 */ /* 0x0001e2000c101504 */
[----:B------:R-:W-:-:S02]  /*57ba0*/  ISETP.LT.AND P6, PT, R59, c[0x0][0x178], !P5 ;  /* 0x00005e003b007a0c */ /* 0x000fc40006fc1270 */
[----:B0-----:R-:W-:Y:S01]  /*57bb0*/  PRMT R40, R35, 0x7632, R40 ;  /* 0x0000763223287816 */ /* 0x001fe20000000028 */
[----:B------:R-:W-:Y:S01]  /*57bc0*/  IMAD.WIDE R50, R0, 0x2, R2 ;  /* 0x0000000200327825 */ /* 0x000fe200078e0202 */
[----:B------:R-:W4:Y:S09]  /*57bd0*/  LDL.LU R35, [R1+0x310] ;  /* 0x0003100001237983 */ /* 0x000f320000300800 */
[----:B------:R0:W-:Y:S01]  /*57be0*/  @P6 STG.E.U16 [R50.64], R40 ;  /* 0x0000002832006986 */ /* 0x0001e2000c101504 */
[----:B------:R-:W-:-:S02]  /*57bf0*/  ISETP.LT.AND P6, PT, R58, c[0x0][0x178], !P5 ;  /* 0x00005e003a007a0c */ /* 0x000fc40006fc1270 */
[----:B0-----:R-:W-:Y:S01]  /*57c00*/  PRMT R40, R34, 0x7632, R40 ;  /* 0x0000763222287816 */ /* 0x001fe20000000028 */
[----:B------:R-:W-:Y:S01]  /*57c10*/  IMAD.WIDE R50, R0, 0x2, R44 ;  /* 0x0000000200327825 */ /* 0x000fe200078e022c */
[----:B------:R-:W4:Y:S09]  /*57c20*/  LDL.LU R34, [R1+0x300] ;  /* 0x0003000001227983 */ /* 0x000f320000300800 */
[----:B------:R0:W-:Y:S01]  /*57c30*/  @P6 STG.E.U16 [R50.64], R40 ;  /* 0x0000002832006986 */ /* 0x0001e2000c101504 */
[----:B------:R-:W-:-:S02]  /*57c40*/  ISETP.GE.AND P0, PT, R23, c[0x0][0x17c], PT ;  /* 0x00005f0017007a0c */ /* 0x000fc40003f06270 */
[----:B0-----:R-:W-:Y:S02]  /*57c50*/  PRMT R40, R33, 0x7632, R40 ;  /* 0x0000763221287816 */ /* 0x001fe40000000028 */
[----:B------:R-:W4:Y:S04]  /*57c60*/  LDL.LU R33, [R1+0x2f0] ;  /* 0x0002f00001217983 */ /* 0x000f280000300800 */
[----:B------:R-:W4:Y:S01]  /*57c70*/  LDL.LU R23, [R1+0x60] ;  /* 0x0000600001177983 */ /* 0x000f220000300800 */
[----:B------:R-:W-:Y:S01]  /*57c80*/  ISETP.LT.AND P6, PT, R55, c[0x0][0x178], !P5 ;  /* 0x00005e0037007a0c */ /* 0x000fe20006fc1270 */
[----:B------:R-:W-:-:S12]  /*57c90*/  IMAD.WIDE R50, R0, 0x2, R14 ;  /* 0x0000000200327825 */ /* 0x000fd800078e020e */
[----:B------:R0:W-:Y:S01]  /*57ca0*/  @P6 STG.E.U16 [R50.64], R40 ;  /* 0x0000002832006986 */ /* 0x0001e2000c101504 */
[----:B------:R-:W-:Y:S02]  /*57cb0*/  ISETP.LT.AND P6, PT, R54, c[0x0][0x178], !P5 ;  /* 0x00005e0036007a0c */ /* 0x000fe40006fc1270 */
[----:B0-----:R-:W-:Y:S01]  /*57cc0*/  PRMT R40, R42, 0x7632, R40 ;  /* 0x000076322a287816 */ /* 0x001fe20000000028 */
[----:B------:R-:W-:-:S10]  /*57cd0*/  IMAD.WIDE R50, R0, 0x2, R12 ;  /* 0x0000000200327825 */ /* 0x000fd400078e020c */
[----:B------:R0:W-:Y:S01]  /*57ce0*/  @P6 STG.E.U16 [R50.64], R40 ;  /* 0x0000002832006986 */ /* 0x0001e2000c101504 */
[----:B------:R-:W-:Y:S02]  /*57cf0*/  ISETP.LT.AND P6, PT, R57, c[0x0][0x178], !P5 ;  /* 0x00005e0039007a0c */ /* 0x000fe40006fc1270 */
[----:B------:R-:W-:Y:S02]  /*57d00*/  ISETP.LT.AND P5, PT, R19, c[0x0][0x178], !P5 ;  /* 0x00005e0013007a0c */ /* 0x000fe40006fa1270 */
[----:B0-----:R-:W-:Y:S01]  /*57d10*/  PRMT R40, R43, 0x7632, R40 ;  /* 0x000076322b287816 */ /* 0x001fe20000000028 */
[----:B------:R-:W-:-:S08]  /*57d20*/  IMAD.WIDE R50, R0, 0x2, R10 ;  /* 0x0000000200327825 */ /* 0x000fd000078e020a */
[----:B------:R0:W-:Y:S02]  /*57d30*/  @P6 STG.E.U16 [R50.64], R40 ;  /* 0x0000002832006986 */ /* 0x0001e4000c101504 */
[----:B0-----:R-:W-:Y:S01]  /*57d40*/  PRMT R40, R40, 0x7632, R40 ;  /* 0x0000763228287816 */ /* 0x001fe20000000028 */
[C---:B------:R-:W-:Y:S01]  /*57d50*/  IMAD.WIDE R50, R0.reuse, 0x2, R8 ;  /* 0x0000000200327825 */ /* 0x040fe200078e0208 */
[----:B------:R-:W-:-:S04]  /*57d60*/  IADD3 R0, R0, c[0x0][0x198], RZ ;  /* 0x0000660000007a10 */ /* 0x000fc80007ffe0ff */
[----:B------:R0:W-:Y:S01]  /*57d70*/  @P5 STG.E.U16 [R50.64], R40 ;  /* 0x0000002832005986 */ /* 0x0001e2000c101504 */
[----:B------:R-:W-:Y:S02]  /*57d80*/  ISETP.LT.AND P5, PT, R7, c[0x0][0x178], !P4 ;  /* 0x00005e0007007a0c */ /* 0x000fe400067a1270 */
[----:B------:R-:W-:Y:S01]  /*57d90*/  ISETP.LT.AND P6, PT, R53, c[0x0][0x178], !P4 ;  /* 0x00005e0035007a0c */ /* 0x000fe200067c1270 */
[----:B0-----:R-:W-:-:S10]  /*57da0*/  IMAD.WIDE R50, R0, 0x2, R48 ;  /* 0x0000000200327825 */ /* 0x001fd400078e0230 */
[----:B--2---:R0:W-:Y:S01]  /*57db0*/  @P5 STG.E.U16 [R50.64], R22 ;  /* 0x0000001632005986 */ /* 0x0041e2000c101504 */
[----:B------:R-:W-:Y:S01]  /*57dc0*/  ISETP.LT.AND P5, PT, R59, c[0x0][0x178], !P4 ;  /* 0x00005e003b007a0c */ /* 0x000fe200067a1270 */
[----:B0-----:R-:W-:-:S05]  /*57dd0*/  IMAD.WIDE R50, R0, 0x2, R46 ;  /* 0x0000000200327825 */ /* 0x001fca00078e022e */
[----:B---3--:R0:W-:Y:S01]  /*57de0*/  @P6 STG.E.U16 [R50.64], R21 ;  /* 0x0000001532006986 */ /* 0x0081e2000c101504 */
[----:B------:R-:W-:Y:S01]  /*57df0*/  ISETP.LT.AND P6, PT, R58, c[0x0][0x178], !P4 ;  /* 0x00005e003a007a0c */ /* 0x000fe200067c1270 */
[----:B0-----:R-:W-:-:S05]  /*57e00*/  IMAD.WIDE R50, R0, 0x2, R2 ;  /* 0x0000000200327825 */ /* 0x001fca00078e0202 */
[----:B----4-:R0:W-:Y:S01]  /*57e10*/  @P5 STG.E.U16 [R50.64], R35 ;  /* 0x0000002332005986 */ /* 0x0101e2000c101504 */
[----:B------:R-:W-:Y:S01]  /*57e20*/  ISETP.LT.AND P5, PT, R55, c[0x0][0x178], !P4 ;  /* 0x00005e0037007a0c */ /* 0x000fe200067a1270 */
[----:B0-----:R-:W-:-:S05]  /*57e30*/  IMAD.WIDE R50, R0, 0x2, R44 ;  /* 0x0000000200327825 */ /* 0x001fca00078e022c */
[----:B------:R0:W-:Y:S01]  /*57e40*/  @P6 STG.E.U16 [R50.64], R34 ;  /* 0x0000002232006986 */ /* 0x0001e2000c101504 */
[----:B------:R-:W-:Y:S01]  /*57e50*/  ISETP.LT.AND P6, PT, R54, c[0x0][0x178], !P4 ;  /* 0x00005e0036007a0c */ /* 0x000fe200067c1270 */
[----:B0-----:R-:W-:-:S05]  /*57e60*/  IMAD.WIDE R50, R0, 0x2, R14 ;  /* 0x0000000200327825 */ /* 0x001fca00078e020e */
[----:B------:R0:W-:Y:S01]  /*57e70*/  @P5 STG.E.U16 [R50.64], R33 ;  /* 0x0000002132005986 */ /* 0x0001e2000c101504 */
[----:B------:R-:W-:Y:S02]  /*57e80*/  ISETP.LT.AND P5, PT, R57, c[0x0][0x178], !P4 ;  /* 0x00005e0039007a0c */ /* 0x000fe400067a1270 */
[----:B------:R-:W-:Y:S01]  /*57e90*/  ISETP.LT.AND P4, PT, R19, c[0x0][0x178], !P4 ;  /* 0x00005e0013007a0c */ /* 0x000fe20006781270 */
[----:B0-----:R-:W-:-:S05]  /*57ea0*/  IMAD.WIDE R50, R0, 0x2, R12 ;  /* 0x0000000200327825 */ /* 0x001fca00078e020c */
[----:B------:R0:W-:Y:S02]  /*57eb0*/  @P6 STG.E.U16 [R50.64], R23 ;  /* 0x0000001732006986 */ /* 0x0001e4000c101504 */
[----:B0-----:R-:W-:-:S05]  /*57ec0*/  IMAD.WIDE R50, R0, 0x2, R10 ;  /* 0x0000000200327825 */ /* 0x001fca00078e020a */
[----:B------:R0:W-:Y:S02]  /*57ed0*/  @P5 STG.E.U16 [R50.64], R61 ;  /* 0x0000003d32005986 */ /* 0x0001e4000c101504 */
[C---:B0-----:R-:W-:Y:S01]  /*57ee0*/  IMAD.WIDE R50, R0.reuse, 0x2, R8 ;  /* 0x0000000200327825 */ /* 0x041fe200078e0208 */
        /* <DEDUP_REMOVED lines=29> */
[----:B------:R-:W-:-:S10]  /*580c0*/  IMAD.WIDE R50, R0, 0x2, R12 ;  /* 0x0000000200327825 */ /* 0x000fd400078e020c */
[----:B------:R0:W-:Y:S02]  /*580d0*/  @P4 STG.E.U16 [R50.64], R36 ;  /* 0x0000002432004986 */ /* 0x0001e4000c101504 */
[----:B0-----:R-:W-:Y:S02]  /*580e0*/  PRMT R36, R61, 0x7632, R36 ;  /* 0x000076323d247816 */ /* 0x001fe40000000024 */
[----:B------:R-:W4:Y:S01]  /*580f0*/  LDL.LU R61, [R1+0x24d0] ;  /* 0x0024d000013d7983 */ /* 0x000f220000300800 */
[----:B------:R-:W-:Y:S02]  /*58100*/  ISETP.LT.AND P4, PT, R57, c[0x0][0x178], !P3 ;  /* 0x00005e0039007a0c */ /* 0x000fe40005f81270 */
[----:B------:R-:W-:Y:S01]  /*58110*/  ISETP.LT.AND P3, PT, R19, c[0x0][0x178], !P3 ;  /* 0x00005e0013007a0c */ /* 0x000fe20005f61270 */
[----:B------:R-:W-:Y:S01]  /*58120*/  IMAD.WIDE R50, R0, 0x2, R10 ;  /* 0x0000000200327825 */ /* 0x000fe200078e020a */
[----:B------:R-:W4:Y:S04]  /*58130*/  LDL.LU R31, [R1+0x2398] ;  /* 0x00239800011f7983 */ /* 0x000f280000300800 */
[----:B------:R-:W4:Y:S05]  /*58140*/  LDL.LU R23, [R1+0x440] ;  /* 0x0004400001177983 */ /* 0x000f2a0000300800 */
        /* <DEDUP_REMOVED lines=35> */
[----:B------:R-:W-:-:S03]  /*58380*/  ISETP.LT.AND P2, PT, R53, c[0x0][0x178], !P1 ;  /* 0x00005e0035007a0c */ /* 0x000fc60004f41270 */
[----:B------:R-:W3:Y:S01]  /*58390*/  LDL.LU R30, [R1+0x239c] ;  /* 0x00239c00011e7983 */ /* 0x000ee20000300800 */
[----:B0-----:R-:W-:Y:S01]  /*583a0*/  PRMT R28, R21, 0x7632, R28 ;  /* 0x00007632151c7816 */ /* 0x001fe2000000001c */
[----:B------:R-:W-:Y:S02]  /*583b0*/  IMAD.WIDE R50, R0, 0x2, R46 ;  /* 0x0000000200327825 */ /* 0x000fe400078e022e */
[----:B------:R-:W4:Y:S06]  /*583c0*/  LDL.LU R21, [R1+0x380] ;  /* 0x0003800001157983 */ /* 0x000f2c0000300800 */
        /* <DEDUP_REMOVED lines=9> */
[----:B------:R-:W3:Y:S09]  /*58460*/  LDL.LU R34, [R1+0x340] ;  /* 0x0003400001227983 */ /* 0x000ef20000300800 */
[----:B------:R0:W-:Y:S02]  /*58470*/  @P2 STG.E.U16 [R50.64], R28 ;  /* 0x0000001c32002986 */ /* 0x0001e4000c101504 */
[----:B0-----:R-:W-:-:S02]  /*58480*/  PRMT R28, R33, 0x7632, R28 ;  /* 0x00007632211c7816 */ /* 0x001fc4000000001c */
[----:B------:R-:W3:Y:S01]  /*58490*/  LDL.LU R33, [R1+0x30] ;  /* 0x0000300001217983 */ /* 0x000ee20000300800 */
[----:B------:R-:W-:Y:S02]  /*584a0*/  ISETP.LT.AND P3, PT, R55, c[0x0][0x178], !P1 ;  /* 0x00005e0037007a0c */ /* 0x000fe40004f61270 */
[----:B------:R-:W-:Y:S01]  /*584b0*/  ISETP.LT.AND P4, PT, R54, c[0x0][0x178], !P1 ;  /* 0x00005e0036007a0c */ /* 0x000fe20004f81270 */
[----:B------:R-:W-:Y:S01]  /*584c0*/  IMAD.WIDE R50, R0, 0x2, R14 ;  /* 0x0000000200327825 */ /* 0x000fe200078e020e */
[----:B------:R-:W-:Y:S02]  /*584d0*/  ISETP.LT.AND P5, PT, R57, c[0x0][0x178], !P1 ;  /* 0x00005e0039007a0c */ /* 0x000fe40004fa1270 */
[----:B------:R-:W-:-:S07]  /*584e0*/  ISETP.LT.AND P2, PT, R19, c[0x0][0x178], !P1 ;  /* 0x00005e0013007a0c */ /* 0x000fce0004f41270 */
[----:B------:R0:W-:Y:S01]  /*584f0*/  @P3 STG.E.U16 [R50.64], R28 ;  /* 0x0000001c32003986 */ /* 0x0001e2000c101504 */
[----:B------:R-:W-:Y:S02]  /*58500*/  ISETP.LT.AND P3, PT, R7, c[0x0][0x178], !P0 ;  /* 0x00005e0007007a0c */ /* 0x000fe40004761270 */
[----:B------:R-:W-:Y:S02]  /*58510*/  PRMT R32, R32, 0x7632, R32 ;  /* 0x0000763220207816 */ /* 0x000fe40000000020 */
[----:B0-----:R-:W-:Y:S01]  /*58520*/  PRMT R28, R61, 0x7632, R28 ;  /* 0x000076323d1c7816 */ /* 0x001fe2000000001c */
[----:B------:R-:W-:-:S03]  /*58530*/  IMAD.WIDE R50, R0, 0x2, R12 ;  /* 0x0000000200327825 */ /* 0x000fc600078e020c */
[----:B------:R-:W-:Y:S02]  /*58540*/  PRMT R36, R28, 0x7632, R36 ;  /* 0x000076321c247816 */ /* 0x000fe40000000024 */
[----:B------:R0:W-:Y:S01]  /*58550*/  @P4 STG.E.U16 [R50.64], R28 ;  /* 0x0000001c32004986 */ /* 0x0001e2000c101504 */
[----:B------:R-:W-:Y:S01]  /*58560*/  ISETP.LT.AND P4, PT, R53, c[0x0][0x178], !P0 ;  /* 0x00005e0035007a0c */ /* 0x000fe20004781270 */
[----:B------:R-:W-:Y:S01]  /*58570*/  IMAD.WIDE R60, R0, 0x2, R8 ;  /* 0x00000002003c7825 */ /* 0x000fe200078e0208 */
[----:B------:R-:W-:-:S03]  /*58580*/  ISETP.LT.AND P1, PT, R59, c[0x0][0x178], !P0 ;  /* 0x00005e003b007a0c */ /* 0x000fc60004721270 */
[C---:B0-----:R-:W-:Y:S01]  /*58590*/  IMAD.WIDE R50, R0.reuse, 0x2, R10 ;  /* 0x0000000200327825 */ /* 0x041fe200078e020a */
[----:B------:R-:W-:-:S04]  /*585a0*/  IADD3 R28, R0, c[0x0][0x198], RZ ;  /* 0x00006600001c7a10 */ /* 0x000fc80007ffe0ff */
[----:B------:R0:W-:Y:S01]  /*585b0*/  @P5 STG.E.U16 [R50.64], R32 ;  /* 0x0000002032005986 */ /* 0x0001e2000c101504 */
[----:B------:R-:W-:Y:S01]  /*585c0*/  IMAD.WIDE R38, R28, 0x2, R46 ;  /* 0x000000021c267825 */ /* 0x000fe200078e022e */
[----:B------:R-:W-:Y:S02]  /*585d0*/  ISETP.LT.AND P6, PT, R58, c[0x0][0x178], !P0 ;  /* 0x00005e003a007a0c */ /* 0x000fe400047c1270 */
[----:B------:R1:W-:Y:S01]  /*585e0*/  @P2 STG.E.U16 [R60.64], R36 ;  /* 0x000000243c002986 */ /* 0x0003e2000c101504 */
[----:B------:R-:W-:Y:S01]  /*585f0*/  ISETP.LT.AND P5, PT, R54, c[0x0][0x178], !P0 ;  /* 0x00005e0036007a0c */ /* 0x000fe200047a1270 */
[----:B0-----:R-:W-:-:S05]  /*58600*/  IMAD.WIDE R50, R28, 0x2, R48 ;  /* 0x000000021c327825 */ /* 0x001fca00078e0230 */
[----:B------:R0:W-:Y:S01]  /*58610*/  @P3 STG.E.U16 [R50.64], R23 ;  /* 0x0000001732003986 */ /* 0x0001e2000c101504 */
[----:B------:R-:W-:Y:S01]  /*58620*/  ISETP.LT.AND P3, PT, R55, c[0x0][0x178], !P0 ;  /* 0x00005e0037007a0c */ /* 0x000fe20004761270 */
[----:B-1----:R-:W-:Y:S01]  /*58630*/  IMAD.WIDE R60, R28, 0x2, R2 ;  /* 0x000000021c3c7825 */ /* 0x002fe200078e0202 */
[----:B------:R-:W-:-:S03]  /*58640*/  ISETP.GE.AND P2, PT, R31, c[0x0][0x17c], PT ;  /* 0x00005f001f007a0c */ /* 0x000fc60003f46270 */
[C---:B0-----:R-:W-:Y:S01]  /*58650*/  IMAD.WIDE R50, R28.reuse, 0x2, R44 ;  /* 0x000000021c327825 */ /* 0x041fe200078e022c */
[C---:B------:R-:W-:Y:S01]  /*58660*/  IADD3 R0, R28.reuse, c[0x0][0x198], RZ ;  /* 0x000066001c007a10 */ /* 0x040fe20007ffe0ff */
[----:B--2---:R0:W-:Y:S01]  /*58670*/  @P4 STG.E.U16 [R38.64], R22 ;  /* 0x0000001626004986 */ /* 0x0041e2000c101504 */
[----:B------:R-:W-:Y:S02]  /*58680*/  ISETP.LT.AND P4, PT, R57, c[0x0][0x178], !P0 ;  /* 0x00005e0039007a0c */ /* 0x000fe40004781270 */
[----:B------:R-:W-:Y:S01]  /*58690*/  ISETP.LT.AND P0, PT, R19, c[0x0][0x178], !P0 ;  /* 0x00005e0013007a0c */ /* 0x000fe20004701270 */
[----:B0-----:R-:W-:Y:S01]  /*586a0*/  IMAD.WIDE R38, R28, 0x2, R12 ;  /* 0x000000021c267825 */ /* 0x001fe200078e020c */
[----:B----4-:R0:W-:Y:S01]  /*586b0*/  @P1 STG.E.U16 [R60.64], R21 ;  /* 0x000000153c001986 */ /* 0x0101e2000c101504 */
[----:B---3--:R-:W-:Y:S02]  /*586c0*/  ISETP.GE.AND P1, PT, R30, c[0x0][0x17c], PT ;  /* 0x00005f001e007a0c */ /* 0x008fe40003f26270 */
[----:B------:R-:W-:-:S04]  /*586d0*/  IMAD.WIDE R30, R28, 0x2, R10 ;  /* 0x000000021c1e7825 */ /* 0x000fc800078e020a */
[C---:B0-----:R-:W-:Y:S01]  /*586e0*/  IMAD.WIDE R60, R28.reuse, 0x2, R14 ;  /* 0x000000021c3c7825 */ /* 0x041fe200078e020e */
[----:B------:R0:W-:Y:S01]  /*586f0*/  @P6 STG.E.U16 [R50.64], R35 ;  /* 0x0000002332006986 */ /* 0x0001e2000c101504 */
[----:B------:R-:W-:Y:S02]  /*58700*/  ISETP.LT.AND P6, PT, R7, c[0x0][0x178], !P2 ;  /* 0x00005e0007007a0c */ /* 0x000fe400057c1270 */
[----:B0-----:R-:W-:Y:S01]  /*58710*/  IMAD.WIDE R50, R28, 0x2, R8 ;  /* 0x000000021c327825 */ /* 0x001fe200078e0208 */
[----:B------:R0:W-:Y:S01]  /*58720*/  @P3 STG.E.U16 [R60.64], R34 ;  /* 0x000000223c003986 */ /* 0x0001e2000c101504 */
[----:B------:R-:W-:Y:S02]  /*58730*/  ISETP.LT.AND P3, PT, R59, c[0x0][0x178], !P2 ;  /* 0x00005e003b007a0c */ /* 0x000fe40005761270 */
[----:B------:R-:W-:Y:S02]  /*58740*/  PRMT R32, R22, 0x7632, R32 ;  /* 0x0000763216207816 */ /* 0x000fe40000000020 */
[----:B------:R-:W-:Y:S01]  /*58750*/  PRMT R28, R21, 0x7632, R28 ;  /* 0x00007632151c7816 */ /* 0x000fe2000000001c */
[----:B------:R-:W-:Y:S04]  /*58760*/  @P5 STG.E.U16 [R38.64], R33 ;  /* 0x0000002126005986 */ /* 0x000fe8000c101504 */
[----:B------:R1:W-:Y:S04]  /*58770*/  @P4 STG.E.U16 [R30.64], R20 ;  /* 0x000000141e004986 */ /* 0x0003e8000c101504 */
[----:B------:R2:W-:Y:S01]  /*58780*/  @P0 STG.E.U16 [R50.64], R24 ;  /* 0x0000001832000986 */ /* 0x0005e2000c101504 */
[----:B------:R-:W-:Y:S01]  /*58790*/  ISETP.LT.AND P0, PT, R53, c[0x0][0x178], !P2 ;  /* 0x00005e0035007a0c */ /* 0x000fe20005701270 */
[----:B0-----:R-:W-:Y:S01]  /*587a0*/  IMAD.WIDE R60, R0, 0x2, R48 ;  /* 0x00000002003c7825 */ /* 0x001fe200078e0230 */
[----:B-1----:R-:W-:-:S03]  /*587b0*/  PRMT R20, R23, 0x7632, R20 ;  /* 0x0000763217147816 */ /* 0x002fc60000000014 */
[----:B------:R-:W-:-:S04]  /*587c0*/  IMAD.WIDE R30, R0, 0x2, R46 ;  /* 0x00000002001e7825 */ /* 0x000fc800078e022e */
[----:B------:R-:W-:Y:S01]  /*587d0*/  IMAD.WIDE R22, R0, 0x2, R2 ;  /* 0x0000000200167825 */ /* 0x000fe200078e0202 */
[----:B------:R0:W-:Y:S04]  /*587e0*/  @P6 STG.E.U16 [R60.64], R20 ;  /* 0x000000143c006986 */ /* 0x0001e8000c101504 */
[----:B------:R-:W-:Y:S04]  /*587f0*/  @P0 STG.E.U16 [R30.64], R32 ;  /* 0x000000201e000986 */ /* 0x000fe8000c101504 */
[----:B------:R1:W-:Y:S01]  /*58800*/  @P3 STG.E.U16 [R22.64], R28 ;  /* 0x0000001c16003986 */ /* 0x0003e2000c101504 */
[----:B--2---:R-:W-:-:S02]  /*58810*/  PRMT R24, R35, 0x7632, R24 ;  /* 0x0000763223187816 */ /* 0x004fc40000000018 */
[----:B0-----:R-:W-:Y:S01]  /*58820*/  PRMT R20, R34, 0x7632, R20 ;  /* 0x0000763222147816 */ /* 0x001fe20000000014 */
[----:B-1----:R-:W2:Y:S04]  /*58830*/  LDL.LU R22, [R1+0x2e4] ;  /* 0x0002e40001167983 */ /* 0x002ea80000300800 */
[----:B------:R-:W3:Y:S04]  /*58840*/  LDL.LU R21, [R1+0x2d4] ;  /* 0x0002d40001157983 */ /* 0x000ee80000300800 */
[----:B------:R-:W4:Y:S04]  /*58850*/  LDL.LU R35, [R1+0x2c4] ;  /* 0x0002c40001237983 */ /* 0x000f280000300800 */
[----:B------:R-:W4:Y:S04]  /*58860*/  LDL.LU R34, [R1+0x2b4] ;  /* 0x0002b40001227983 */ /* 0x000f280000300800 */
[----:B------:R-:W4:Y:S04]  /*58870*/  LDL.LU R31, [R1+0x23a0] ;  /* 0x0023a000011f7983 */ /* 0x000f280000300800 */
[----:B------:R-:W4:Y:S01]  /*58880*/  LDL.LU R30, [R1+0x23a4] ;  /* 0x0023a400011e7983 */ /* 0x000f220000300800 */
[----:B------:R-:W-:-:S03]  /*58890*/  PRMT R28, R33, 0x7632, R28 ;  /* 0x00007632211c7816 */ /* 0x000fc6000000001c */
[----:B------:R-:W4:Y:S04]  /*588a0*/  LDL.LU R23, [R1+0x54] ;  /* 0x0000540001177983 */ /* 0x000f280000300800 */
[----:B------:R-:W4:Y:S04]  /*588b0*/  LDL.LU R33, [R1+0x44] ;  /* 0x0000440001217983 */ /* 0x000f280000300800 */
[----:B------:R-:W4:Y:S01]  /*588c0*/  LDL.LU R43, [R1+0x24] ;  /* 0x00002400012b7983 */ /* 0x000f220000300800 */
[----:B------:R-:W-:Y:S02]  /*588d0*/  ISETP.LT.AND P4, PT, R58, c[0x0][0x178], !P2 ;  /* 0x00005e003a007a0c */ /* 0x000fe40005781270 */
[----:B------:R-:W-:-:S02]  /*588e0*/  ISETP.LT.AND P5, PT, R55, c[0x0][0x178], !P2 ;  /* 0x00005e0037007a0c */ /* 0x000fc400057a1270 */
[----:B------:R-:W-:Y:S01]  /*588f0*/  ISETP.LT.AND P3, PT, R54, c[0x0][0x178], !P2 ;  /* 0x00005e0036007a0c */ /* 0x000fe20005761270 */
[C---:B------:R-:W-:Y:S01]  /*58900*/  IMAD.WIDE R50, R0.reuse, 0x2, R44 ;  /* 0x0000000200327825 */ /* 0x040fe200078e022c */
[----:B------:R-:W-:Y:S02]  /*58910*/  ISETP.LT.AND P0, PT, R57, c[0x0][0x178], !P2 ;  /* 0x00005e0039007a0c */ /* 0x000fe40005701270 */
[----:B------:R-:W-:Y:S01]  /*58920*/  ISETP.LT.AND P2, PT, R19, c[0x0][0x178], !P2 ;  /* 0x00005e0013007a0c */ /* 0x000fe20005741270 */
[----:B------:R-:W-:-:S04]  /*58930*/  IMAD.WIDE R60, R0, 0x2, R14 ;  /* 0x00000002003c7825 */ /* 0x000fc800078e020e */
[----:B------:R0:W-:Y:S01]  /*58940*/  @P4 STG.E.U16 [R50.64], R24 ;  /* 0x0000001832004986 */ /* 0x0001e2000c101504 */
[----:B------:R-:W-:Y:S01]  /*58950*/  IMAD.WIDE R38, R0, 0x2, R12 ;  /* 0x0000000200267825 */ /* 0x000fe200078e020c */
[----:B------:R-:W-:Y:S02]  /*58960*/  ISETP.LT.AND P4, PT, R7, c[0x0][0x178], !P1 ;  /* 0x00005e0007007a0c */ /* 0x000fe40004f81270 */
[----:B------:R1:W-:Y:S01]  /*58970*/  @P5 STG.E.U16 [R60.64], R20 ;  /* 0x000000143c005986 */ /* 0x0003e2000c101504 */
[----:B------:R-:W-:-:S03]  /*58980*/  ISETP.LT.AND P5, PT, R53, c[0x0][0x178], !P1 ;  /* 0x00005e0035007a0c */ /* 0x000fc60004fa1270 */
[----:B------:R1:W-:Y:S01]  /*58990*/  @P3 STG.E.U16 [R38.64], R28 ;  /* 0x0000001c26003986 */ /* 0x0003e2000c101504 */
[----:B0-----:R-:W-:Y:S01]  /*589a0*/  PRMT R24, R24, 0x7632, R24 ;  /* 0x0000763218187816 */ /* 0x001fe20000000018 */
[----:B------:R-:W-:Y:S01]  /*589b0*/  IMAD.WIDE R50, R0, 0x2, R8 ;  /* 0x0000000200327825 */ /* 0x000fe200078e0208 */
[----:B-1----:R-:W-:-:S03]  /*589c0*/  PRMT R20, R20, 0x7632, R20 ;  /* 0x0000763214147816 */ /* 0x002fc60000000014 */
[C---:B------:R-:W-:Y:S01]  /*589d0*/  IMAD.WIDE R60, R0.reuse, 0x2, R10 ;  /* 0x00000002003c7825 */ /* 0x040fe200078e020a */
[----:B------:R-:W-:Y:S02]  /*589e0*/  IADD3 R0, R0, c[0x0][0x198], RZ ;  /* 0x0000660000007a10 */ /* 0x000fe40007ffe0ff */
[----:B------:R-:W-:Y:S02]  /*589f0*/  ISETP.LT.AND P6, PT, R59, c[0x0][0x178], !P1 ;  /* 0x00005e003b007a0c */ /* 0x000fe40004fc1270 */
[----:B------:R0:W-:Y:S04]  /*58a00*/  @P0 STG.E.U16 [R60.64], R20 ;  /* 0x000000143c000986 */ /* 0x0001e8000c101504 */
[----:B------:R1:W-:Y:S01]  /*58a10*/  @P2 STG.E.U16 [R50.64], R24 ;  /* 0x0000001832002986 */ /* 0x0003e2000c101504 */
[----:B------:R-:W-:Y:S01]  /*58a20*/  ISETP.LT.AND P2, PT, R58, c[0x0][0x178], !P1 ;  /* 0x00005e003a007a0c */ /* 0x000fe20004f41270 */
[----:B------:R-:W-:Y:S01]  /*58a30*/  IMAD.WIDE R38, R0, 0x2, R2 ;  /* 0x0000000200267825 */ /* 0x000fe200078e0202 */
[----:B------:R-:W-:-:S03]  /*58a40*/  ISETP.LT.AND P3, PT, R55, c[0x0][0x178], !P1 ;  /* 0x00005e0037007a0c */ /* 0x000fc60004f61270 */
[----:B0-----:R-:W-:-:S04]  /*58a50*/  IMAD.WIDE R60, R0, 0x2, R46 ;  /* 0x00000002003c7825 */ /* 0x001fc800078e022e */
[C---:B-1----:R-:W-:Y:S01]  /*58a60*/  IMAD.WIDE R50, R0.reuse, 0x2, R48 ;  /* 0x0000000200327825 */ /* 0x042fe200078e0230 */
[----:B------:R-:W-:-:S04]  /*58a70*/  IADD3 R20, R0, c[0x0][0x198], RZ ;  /* 0x0000660000147a10 */ /* 0x000fc80007ffe0ff */
[----:B--2---:R0:W-:Y:S01]  /*58a80*/  @P4 STG.E.U16 [R50.64], R22 ;  /* 0x0000001632004986 */ /* 0x0041e2000c101504 */
[----:B------:R-:W-:-:S03]  /*58a90*/  ISETP.LT.AND P4, PT, R54, c[0x0][0x178], !P1 ;  /* 0x00005e0036007a0c */ /* 0x000fc60004f81270 */
[----:B---3--:R1:W-:Y:S01]  /*58aa0*/  @P5 STG.E.U16 [R60.64], R21 ;  /* 0x000000153c005986 */ /* 0x0083e2000c101504 */
[----:B------:R-:W-:Y:S02]  /*58ab0*/  ISETP.LT.AND P5, PT, R57, c[0x0][0x178], !P1 ;  /* 0x00005e0039007a0c */ /* 0x000fe40004fa1270 */
[----:B------:R-:W-:Y:S01]  /*58ac0*/  ISETP.LT.AND P1, PT, R19, c[0x0][0x178], !P1 ;  /* 0x00005e0013007a0c */ /* 0x000fe20004f21270 */
[----:B----4-:R2:W-:Y:S01]  /*58ad0*/  @P6 STG.E.U16 [R38.64], R35 ;  /* 0x0000002326006986 */ /* 0x0105e2000c101504 */
[----:B0-----:R-:W-:Y:S01]  /*58ae0*/  IMAD.WIDE R50, R0, 0x2, R44 ;  /* 0x0000000200327825 */ /* 0x001fe200078e022c */
[----:B------:R-:W-:-:S04]  /*58af0*/  ISETP.GE.AND P0, PT, R31, c[0x0][0x17c], PT ;  /* 0x00005f001f007a0c */ /* 0x000fc80003f06270 */
[----:B------:R0:W-:Y:S01]  /*58b00*/  @P2 STG.E.U16 [R50.64], R34 ;  /* 0x0000002232002986 */ /* 0x0001e2000c101504 */
[----:B-1----:R-:W-:Y:S01]  /*58b10*/  IMAD.WIDE R60, R0, 0x2, R14 ;  /* 0x00000002003c7825 */ /* 0x002fe200078e020e */
[----:B------:R-:W-:-:S03]  /*58b20*/  ISETP.GE.AND P2, PT, R30, c[0x0][0x17c], PT ;  /* 0x00005f001e007a0c */ /* 0x000fc60003f46270 */
[----:B------:R-:W-:Y:S01]  /*58b30*/  IMAD.WIDE R30, R0, 0x2, R12 ;  /* 0x00000002001e7825 */ /* 0x000fe200078e020c */
[----:B------:R-:W-:-:S03]  /*58b40*/  ISETP.LT.AND P6, PT, R7, c[0x0][0x178], !P0 ;  /* 0x00005e0007007a0c */ /* 0x000fc600047c1270 */
[C---:B--2---:R-:W-:Y:S01]  /*58b50*/  IMAD.WIDE R38, R0.reuse, 0x2, R10 ;  /* 0x0000000200267825 */ /* 0x044fe200078e020a */
[----:B------:R1:W-:Y:S03]  /*58b60*/  @P3 STG.E.U16 [R60.64], R23 ;  /* 0x000000173c003986 */ /* 0x0003e6000c101504 */
[----:B0-----:R-:W-:Y:S01]  /*58b70*/  IMAD.WIDE R50, R0, 0x2, R8 ;  /* 0x0000000200327825 */ /* 0x001fe200078e0208 */
[----:B------:R0:W-:Y:S01]  /*58b80*/  @P4 STG.E.U16 [R30.64], R33 ;  /* 0x000000211e004986 */ /* 0x0001e2000c101504 */
[----:B------:R-:W-:-:S03]  /*58b90*/  ISETP.LT.AND P3, PT, R53, c[0x0][0x178], !P0 ;  /* 0x00005e0035007a0c */ /* 0x000fc60004761270 */
[----:B------:R-:W-:Y:S01]  /*58ba0*/  @P5 STG.E.U16 [R38.64], R43 ;  /* 0x0000002b26005986 */ /* 0x000fe2000c101504 */
[----:B------:R-:W-:-:S03]  /*58bb0*/  ISETP.LT.AND P5, PT, R58, c[0x0][0x178], !P0 ;  /* 0x00005e003a007a0c */ /* 0x000fc600047a1270 */
[----:B------:R2:W-:Y:S01]  /*58bc0*/  @P1 STG.E.U16 [R50.64], R41 ;  /* 0x0000002932001986 */ /* 0x0005e2000c101504 */
[----:B------:R-:W-:Y:S01]  /*58bd0*/  ISETP.LT.AND P1, PT, R59, c[0x0][0x178], !P0 ;  /* 0x00005e003b007a0c */ /* 0x000fe20004721270 */
[----:B-1----:R-:W-:Y:S01]  /*58be0*/  IMAD.WIDE R60, R20, 0x2, R48 ;  /* 0x00000002143c7825 */ /* 0x002fe200078e0230 */
[----:B------:R-:W-:Y:S01]  /*58bf0*/  PRMT R24, R22, 0x7632, R24 ;  /* 0x0000763216187816 */ /* 0x000fe20000000018 */
[----:B0-----:R-:W3:Y:S01]  /*58c00*/  LDL.LU.64 R30, [R1+0x24c8] ;  /* 0x0024c800011e7983 */ /* 0x001ee20000300a00 */
[----:B------:R-:W-:Y:S02]  /*58c10*/  PRMT R0, R21, 0x7632, R0 ;  /* 0x0000763215007816 */ /* 0x000fe40000000000 */
[----:B------:R-:W-:Y:S02]  /*58c20*/  PRMT R32, R35, 0x7632, R32 ;  /* 0x0000763223207816 */ /* 0x000fe40000000020 */
[----:B------:R-:W-:Y:S01]  /*58c30*/  PRMT R28, R34, 0x7632, R28 ;  /* 0x00007632221c7816 */ /* 0x000fe2000000001c */
[C---:B--2---:R-:W-:Y:S01]  /*58c40*/  IMAD.WIDE R50, R20.reuse, 0x2, R46 ;  /* 0x0000000214327825 */ /* 0x044fe200078e022e */
[----:B------:R0:W-:Y:S03]  /*58c50*/  @P6 STG.E.U16 [R60.64], R24 ;  /* 0x000000183c006986 */ /* 0x0001e6000c101504 */
[C---:B------:R-:W-:Y:S01]  /*58c60*/  IMAD.WIDE R34, R20.reuse, 0x2, R2 ;  /* 0x0000000214227825 */ /* 0x040fe200078e0202 */
[----:B------:R-:W2:Y:S04]  /*58c70*/  LDL.LU R21, [R1+0x334] ;  /* 0x0003340001157983 */ /* 0x000ea80000300800 */
[----:B------:R-:W4:Y:S01]  /*58c80*/  LDL.LU R22, [R1+0x324] ;  /* 0x0003240001167983 */ /* 0x000f220000300800 */
[----:B0-----:R-:W-:-:S03]  /*58c90*/  IMAD.WIDE R60, R20, 0x2, R44 ;  /* 0x00000002143c7825 */ /* 0x001fc600078e022c */
[----:B------:R0:W-:Y:S01]  /*58ca0*/  @P3 STG.E.U16 [R50.64], R0 ;  /* 0x0000000032003986 */ /* 0x0001e2000c101504 */
[----:B------:R-:W-:-:S03]  /*58cb0*/  PRMT R24, R23, 0x7632, R24 ;  /* 0x0000763217187816 */ /* 0x000fc60000000018 */
[----:B------:R-:W-:Y:S04]  /*58cc0*/  @P1 STG.E.U16 [R34.64], R32 ;  /* 0x0000002022001986 */ /* 0x000fe8000c101504 */
[----:B------:R1:W-:Y:S01]  /*58cd0*/  @P5 STG.E.U16 [R60.64], R28 ;  /* 0x0000001c3c005986 */ /* 0x0003e2000c101504 */
[----:B0-----:R-:W-:-:S03]  /*58ce0*/  PRMT R0, R33, 0x7632, R0 ;  /* 0x0000763221007816 */ /* 0x001fc60000000000 */
[----:B------:R-:W3:Y:S04]  /*58cf0*/  LDL.LU R33, [R1+0x314] ;  /* 0x0003140001217983 */ /* 0x000ee80000300800 */
[----:B------:R-:W3:Y:S01]  /*58d00*/  LDL.LU R23, [R1+0x304] ;  /* 0x0003040001177983 */ /* 0x000ee20000300800 */
[----:B-1----:R-:W-:-:S03]  /*58d10*/  PRMT R28, R43, 0x7632, R28 ;  /* 0x000076322b1c7816 */ /* 0x002fc6000000001c */
[----:B------:R-:W3:Y:S04]  /*58d20*/  LDL.LU R34, [R1+0x2f4] ;  /* 0x0002f40001227983 */ /* 0x000ee80000300800 */
[----:B------:R-:W3:Y:S04]  /*58d30*/  LDL.LU R36, [R1+0x64] ;  /* 0x0000640001247983 */ /* 0x000ee80000300800 */
[----:B------:R-:W3:Y:S04]  /*58d40*/  LDL.LU R35, [R1+0x14] ;  /* 0x0000140001237983 */ /* 0x000ee80000300800 */
[----:B------:R-:W3:Y:S04]  /*58d50*/  LDL.LU R43, [R1+0x23a8] ;  /* 0x0023a800012b7983 */ /* 0x000ee80000300800 */
[----:B------:R-:W3:Y:S01]  /*58d60*/  LDL.LU R42, [R1+0x23ac] ;  /* 0x0023ac00012a7983 */ /* 0x000ee20000300800 */
[----:B------:R-:W-:-:S02]  /*58d70*/  ISETP.LT.AND P6, PT, R55, c[0x0][0x178], !P0 ;  /* 0x00005e0037007a0c */ /* 0x000fc400047c1270 */
[----:B------:R-:W-:Y:S01]  /*58d80*/  ISETP.LT.AND P4, PT, R54, c[0x0][0x178], !P0 ;  /* 0x00005e0036007a0c */ /* 0x000fe20004781270 */
[----:B------:R-:W-:Y:S01]  /*58d90*/  IMAD.WIDE R50, R20, 0x2, R14 ;  /* 0x0000000214327825 */ /* 0x000fe200078e020e */
[----:B------:R-:W-:-:S03]  /*58da0*/  ISETP.LT.AND P3, PT, R57, c[0x0][0x178], !P0 ;  /* 0x00005e0039007a0c */ /* 0x000fc60004761270 */
[----:B------:R-:W-:Y:S01]  /*58db0*/  IMAD.WIDE R60, R20, 0x2, R12 ;  /* 0x00000002143c7825 */ /* 0x000fe200078e020c */
[----:B------:R-:W-:Y:S02]  /*58dc0*/  ISETP.LT.AND P1, PT, R19, c[0x0][0x178], !P0 ;  /* 0x00005e0013007a0c */ /* 0x000fe40004721270 */
[----:B------:R-:W-:-:S03]  /*58dd0*/  ISETP.LT.AND P5, PT, R7, c[0x0][0x178], !P2 ;  /* 0x00005e0007007a0c */ /* 0x000fc600057a1270 */
[----:B------:R0:W-:Y:S04]  /*58de0*/  @P6 STG.E.U16 [R50.64], R24 ;  /* 0x0000001832006986 */ /* 0x0001e8000c101504 */
[----:B------:R1:W-:Y:S01]  /*58df0*/  @P4 STG.E.U16 [R60.64], R0 ;  /* 0x000000003c004986 */ /* 0x0003e2000c101504 */
[----:B------:R-:W-:Y:S01]  /*58e00*/  ISETP.LT.AND P4, PT, R53, c[0x0][0x178], !P2 ;  /* 0x00005e0035007a0c */ /* 0x000fe20005781270 */
[C---:B------:R-:W-:Y:S01]  /*58e10*/  IMAD.WIDE R38, R20.reuse, 0x2, R10 ;  /* 0x0000000214267825 */ /* 0x040fe200078e020a */
[----:B------:R-:W-:Y:S02]  /*58e20*/  ISETP.LT.AND P0, PT, R59, c[0x0][0x178], !P2 ;  /* 0x00005e003b007a0c */ /* 0x000fe40005701270 */
[----:B0-----:R-:W-:Y:S02]  /*58e30*/  PRMT R24, R41, 0x7632, R24 ;  /* 0x0000763229187816 */ /* 0x001fe40000000018 */
[C---:B-1----:R-:W-:Y:S01]  /*58e40*/  IADD3 R0, R20.reuse, c[0x0][0x198], RZ ;  /* 0x0000660014007a10 */ /* 0x042fe20007ffe0ff */
[----:B------:R-:W-:Y:S01]  /*58e50*/  IMAD.WIDE R40, R20, 0x2, R8 ;  /* 0x0000000214287825 */ /* 0x000fe200078e0208 */
[----:B------:R0:W-:Y:S03]  /*58e60*/  @P3 STG.E.U16 [R38.64], R28 ;  /* 0x0000001c26003986 */ /* 0x0001e6000c101504 */
[C---:B------:R-:W-:Y:S01]  /*58e70*/  IMAD.WIDE R50, R0.reuse, 0x2, R48 ;  /* 0x0000000200327825 */ /* 0x040fe200078e0230 */
[----:B------:R1:W-:Y:S03]  /*58e80*/  @P1 STG.E.U16 [R40.64], R24 ;  /* 0x0000001828001986 */ /* 0x0003e6000c101504 */
[----:B------:R-:W-:Y:S01]  /*58e90*/  IMAD.WIDE R60, R0, 0x2, R46 ;  /* 0x00000002003c7825 */ /* 0x000fe200078e022e */
[----:B------:R-:W-:-:S02]  /*58ea0*/  ISETP.LT.AND P3, PT, R58, c[0x0][0x178], !P2 ;  /* 0x00005e003a007a0c */ /* 0x000fc40005761270 */
[----:B------:R-:W-:Y:S01]  /*58eb0*/  ISETP.LT.AND P6, PT, R57, c[0x0][0x178], !P2 ;  /* 0x00005e0039007a0c */ /* 0x000fe200057c1270 */
[----:B0-----:R-:W3:Y:S01]  /*58ec0*/  LDL.LU.64 R38, [R1+0x24c0] ;  /* 0x0024c00001267983 */ /* 0x001ee20000300a00 */
[----:B-1----:R-:W-:-:S03]  /*58ed0*/  IMAD.WIDE R40, R0, 0x2, R2 ;  /* 0x0000000200287825 */ /* 0x002fc600078e0202 */
[----:B--2---:R0:W-:Y:S01]  /*58ee0*/  @P5 STG.E.U16 [R50.64], R21 ;  /* 0x0000001532005986 */ /* 0x0041e2000c101504 */
[----:B------:R-:W-:-:S03]  /*58ef0*/  ISETP.LT.AND P5, PT, R54, c[0x0][0x178], !P2 ;  /* 0x00005e0036007a0c */ /* 0x000fc600057a1270 */
[----:B----4-:R1:W-:Y:S01]  /*58f00*/  @P4 STG.E.U16 [R60.64], R22 ;  /* 0x000000163c004986 */ /* 0x0103e2000c101504 */
[----:B------:R-:W-:Y:S02]  /*58f10*/  ISETP.LT.AND P4, PT, R55, c[0x0][0x178], !P2 ;  /* 0x00005e0037007a0c */ /* 0x000fe40005781270 */
[----:B------:R-:W-:Y:S01]  /*58f20*/  ISETP.LT.AND P2, PT, R19, c[0x0][0x178], !P2 ;  /* 0x00005e0013007a0c */ /* 0x000fe20005741270 */
[----:B0-----:R-:W-:-:S04]  /*58f30*/  IMAD.WIDE R50, R0, 0x2, R44 ;  /* 0x0000000200327825 */ /* 0x001fc800078e022c */
[C---:B-1----:R-:W-:Y:S01]  /*58f40*/  IMAD.WIDE R60, R0.reuse, 0x2, R12 ;  /* 0x00000002003c7825 */ /* 0x042fe200078e020c */
[----:B---3--:R0:W-:Y:S04]  /*58f50*/  @P0 STG.E.U16 [R40.64], R33 ;  /* 0x0000002128000986 */ /* 0x0081e8000c101504 */
[----:B------:R1:W-:Y:S01]  /*58f60*/  @P3 STG.E.U16 [R50.64], R23 ;  /* 0x0000001732003986 */ /* 0x0003e2000c101504 */
[----:B0-----:R-:W-:-:S04]  /*58f70*/  IMAD.WIDE R40, R0, 0x2, R10 ;  /* 0x0000000200287825 */ /* 0x001fc800078e020a */
[----:B-1----:R-:W-:Y:S01]  /*58f80*/  IMAD.WIDE R50, R0, 0x2, R8 ;  /* 0x0000000200327825 */ /* 0x002fe200078e0208 */
[----:B------:R-:W-:Y:S02]  /*58f90*/  ISETP.GE.AND P1, PT, R43, c[0x0][0x17c], PT ;  /* 0x00005f002b007a0c */ /* 0x000fe40003f26270 */
[----:B------:R-:W-:Y:S01]  /*58fa0*/  ISETP.GE.AND P0, PT, R42, c[0x0][0x17c], PT ;  /* 0x00005f002a007a0c */ /* 0x000fe20003f06270 */
[C---:B------:R-:W-:Y:S01]  /*58fb0*/  IMAD.WIDE R42, R0.reuse, 0x2, R14 ;  /* 0x00000002002a7825 */ /* 0x040fe200078e020e */
[----:B------:R-:W-:Y:S02]  /*58fc0*/  ISETP.LT.AND P3, PT, R7, c[0x0][0x178], !P1 ;  /* 0x00005e0007007a0c */ /* 0x000fe40004f61270 */
[----:B------:R-:W-:Y:S02]  /*58fd0*/  IADD3 R0, R0, c[0x0][0x198], RZ ;  /* 0x0000660000007a10 */ /* 0x000fe40007ffe0ff */
[----:B------:R-:W-:Y:S04]  /*58fe0*/  @P4 STG.E.U16 [R42.64], R34 ;  /* 0x000000222a004986 */ /* 0x000fe8000c101504 */
[----:B------:R0:W-:Y:S01]  /*58ff0*/  @P5 STG.E.U16 [R60.64], R36 ;  /* 0x000000243c005986 */ /* 0x0001e2000c101504 */
[----:B------:R-:W-:-:S03]  /*59000*/  ISETP.LT.AND P5, PT, R59, c[0x0][0x178], !P1 ;  /* 0x00005e003b007a0c */ /* 0x000fc60004fa1270 */
[----:B------:R1:W-:Y:S04]  /*59010*/  @P6 STG.E.U16 [R40.64], R35 ;  /* 0x0000002328006986 */ /* 0x0003e8000c101504 */
[----:B------:R2:W-:Y:S01]  /*59020*/  @P2 STG.E.U16 [R50.64], R37 ;  /* 0x0000002532002986 */ /* 0x0005e2000c101504 */
[----:B------:R-:W-:Y:S02]  /*59030*/  ISETP.LT.AND P2, PT, R53, c[0x0][0x178], !P1 ;  /* 0x00005e0035007a0c */ /* 0x000fe40004f41270 */
[----:B------:R-:W-:Y:S01]  /*59040*/  PRMT R20, R21, 0x7632, R20 ;  /* 0x0000763215147816 */ /* 0x000fe20000000014 */
[----:B0-----:R-:W-:Y:S01]  /*59050*/  IMAD.WIDE R60, R0, 0x2, R48 ;  /* 0x00000002003c7825 */ /* 0x001fe200078e0230 */
[----:B------:R-:W-:Y:S01]  /*59060*/  ISETP.LT.AND P6, PT, R58, c[0x0][0x178], !P1 ;  /* 0x00005e003a007a0c */ /* 0x000fe20004fc1270 */
[----:B------:R-:W3:Y:S01]  /*59070*/  LDL.LU.64 R42, [R1+0x24b8] ;  /* 0x0024b800012a7983 */ /* 0x000ee20000300a00 */
[----:B------:R-:W-:Y:S01]  /*59080*/  ISETP.LT.AND P4, PT, R55, c[0x0][0x178], !P1 ;  /* 0x00005e0037007a0c */ /* 0x000fe20004f81270 */
[----:B-1----:R-:W-:Y:S01]  /*59090*/  IMAD.WIDE R40, R0, 0x2, R2 ;  /* 0x0000000200287825 */ /* 0x002fe200078e0202 */
[----:B------:R-:W-:Y:S01]  /*590a0*/  PRMT R32, R22, 0x7632, R32 ;  /* 0x0000763216207816 */ /* 0x000fe20000000020 */
[----:B------:R0:W-:Y:S01]  /*590b0*/  @P3 STG.E.U16 [R60.64], R20 ;  /* 0x000000143c003986 */ /* 0x0001e2000c101504 */
[----:B------:R-:W-:Y:S01]  /*590c0*/  PRMT R28, R33, 0x7632, R28 ;  /* 0x00007632211c7816 */ /* 0x000fe2000000001c */
[----:B--2---:R-:W-:Y:S01]  /*590d0*/  IMAD.WIDE R50, R0, 0x2, R46 ;  /* 0x0000000200327825 */ /* 0x004fe200078e022e */
[----:B------:R-:W-:Y:S01]  /*590e0*/  ISETP.LT.AND P3, PT, R54, c[0x0][0x178], !P1 ;  /* 0x00005e0036007a0c */ /* 0x000fe20004f61270 */
[----:B------:R-:W2:Y:S01]  /*590f0*/  LDL.LU R21, [R1+0x24b4] ;  /* 0x0024b40001157983 */ /* 0x000ea20000300800 */
[----:B------:R-:W-:-:S03]  /*59100*/  PRMT R24, R23, 0x7632, R24 ;  /* 0x0000763217187816 */ /* 0x000fc60000000018 */
[----:B------:R1:W-:Y:S01]  /*59110*/  @P2 STG.E.U16 [R50.64], R32 ;  /* 0x0000002032002986 */ /* 0x0003e2000c101504 */
[----:B0-----:R-:W-:-:S03]  /*59120*/  IMAD.WIDE R60, R0, 0x2, R44 ;  /* 0x00000002003c7825 */ /* 0x001fc600078e022c */
[----:B------:R0:W-:Y:S01]  /*59130*/  @P5 STG.E.U16 [R40.64], R28 ;  /* 0x0000001c28005986 */ /* 0x0001e2000c101504 */
[----:B------:R-:W-:-:S03]  /*59140*/  PRMT R20, R34, 0x7632, R20 ;  /* 0x0000763222147816 */ /* 0x000fc60000000014 */
[----:B------:R-:W4:Y:S01]  /*59150*/  LDL.LU R22, [R1+0x24b0] ;  /* 0x0024b00001167983 */ /* 0x000f220000300800 */
[----:B-1----:R-:W-:-:S03]  /*59160*/  PRMT R32, R36, 0x7632, R32 ;  /* 0x0000763224207816 */ /* 0x002fc60000000020 */
[----:B------:R-:W2:Y:S01]  /*59170*/  LDL.LU R33, [R1+0x24ac] ;  /* 0x0024ac0001217983 */ /* 0x000ea20000300800 */
[----:B------:R-:W-:-:S03]  /*59180*/  IMAD.WIDE R50, R0, 0x2, R12 ;  /* 0x0000000200327825 */ /* 0x000fc600078e020c */
[----:B------:R-:W2:Y:S01]  /*59190*/  LDL.LU R23, [R1+0x3c4] ;  /* 0x0003c40001177983 */ /* 0x000ea20000300800 */
[C---:B0-----:R-:W-:Y:S01]  /*591a0*/  IMAD.WIDE R40, R0.reuse, 0x2, R14 ;  /* 0x0000000200287825 */ /* 0x041fe200078e020e */
[----:B------:R-:W-:Y:S02]  /*591b0*/  PRMT R28, R35, 0x7632, R28 ;  /* 0x00007632231c7816 */ /* 0x000fe4000000001c */
[----:B------:R-:W3:Y:S04]  /*591c0*/  LDL.LU R34, [R1+0x3b4] ;  /* 0x0003b40001227983 */ /* 0x000ee80000300800 */
[----:B------:R0:W-:Y:S04]  /*591d0*/  @P6 STG.E.U16 [R60.64], R24 ;  /* 0x000000183c006986 */ /* 0x0001e8000c101504 */
[----:B------:R1:W-:Y:S04]  /*591e0*/  @P4 STG.E.U16 [R40.64], R20 ;  /* 0x0000001428004986 */ /* 0x0003e8000c101504 */
[----:B------:R1:W-:Y:S04]  /*591f0*/  @P3 STG.E.U16 [R50.64], R32 ;  /* 0x0000002032003986 */ /* 0x0003e8000c101504 */
[----:B0-----:R-:W4:Y:S01]  /*59200*/  LDL.LU R60, [R1+0x374] ;  /* 0x00037400013c7983 */ /* 0x001f220000300800 */
[----:B------:R-:W-:Y:S01]  /*59210*/  PRMT R24, R37, 0x7632, R24 ;  /* 0x0000763225187816 */ /* 0x000fe20000000018 */
[----:B------:R-:W-:-:S02]  /*59220*/  IMAD.WIDE R36, R0, 0x2, R8 ;  /* 0x0000000200247825 */ /* 0x000fc400078e0208 */
[----:B------:R-:W4:Y:S01]  /*59230*/  LDL.LU R61, [R1+0x354] ;  /* 0x00035400013d7983 */ /* 0x000f220000300800 */
[C---:B-1----:R-:W-:Y:S01]  /*59240*/  IADD3 R20, R0.reuse, c[0x0][0x198], RZ ;  /* 0x0000660000147a10 */ /* 0x042fe20007ffe0ff */
[----:B------:R-:W-:Y:S02]  /*59250*/  IMAD.WIDE R40, R0, 0x2, R10 ;  /* 0x0000000200287825 */ /* 0x000fe400078e020a */
[----:B------:R-:W4:Y:S04]  /*59260*/  LDL.LU R35, [R1+0x74] ;  /* 0x0000740001237983 */ /* 0x000f280000300800 */
[----:B------:R-:W4:Y:S04]  /*59270*/  LDL.LU R0, [R1+0x23b4] ;  /* 0x0023b40001007983 */ /* 0x000f280000300800 */
[----:B------:R-:W4:Y:S04]  /*59280*/  LDL.LU R51, [R1+0x23b0] ;  /* 0x0023b00001337983 */ /* 0x000f280000300800 */
[----:B------:R-:W4:Y:S01]  /*59290*/  LDL.LU R32, [R1+0x394] ;  /* 0x0003940001207983 */ /* 0x000f220000300800 */
[----:B------:R-:W-:-:S02]  /*592a0*/  ISETP.LT.AND P5, PT, R57, c[0x0][0x178], !P1 ;  /* 0x00005e0039007a0c */ /* 0x000fc40004fa1270 */
[----:B------:R-:W-:Y:S02]  /*592b0*/  ISETP.LT.AND P2, PT, R19, c[0x0][0x178], !P1 ;  /* 0x00005e0013007a0c */ /* 0x000fe40004f41270 */
[----:B------:R-:W-:Y:S02]  /*592c0*/  ISETP.LT.AND P4, PT, R7, c[0x0][0x178], !P0 ;  /* 0x00005e0007007a0c */ /* 0x000fe40004781270 */
[----:B------:R-:W-:Y:S02]  /*592d0*/  ISETP.LT.AND P1, PT, R53, c[0x0][0x178], !P0 ;  /* 0x00005e0035007a0c */ /* 0x000fe40004721270 */
[----:B------:R-:W-:-:S05]  /*592e0*/  ISETP.LT.AND P3, PT, R58, c[0x0][0x178], !P0 ;  /* 0x00005e003a007a0c */ /* 0x000fca0004761270 */
[----:B------:R0:W-:Y:S01]  /*592f0*/  @P5 STG.E.U16 [R40.64], R28 ;  /* 0x0000001c28005986 */ /* 0x0001e2000c101504 */
[----:B------:R-:W-:-:S03]  /*59300*/  ISETP.LT.AND P5, PT, R59, c[0x0][0x178], !P0 ;  /* 0x00005e003b007a0c */ /* 0x000fc600047a1270 */
[----:B------:R1:W-:Y:S01]  /*59310*/  @P2 STG.E.U16 [R36.64], R24 ;  /* 0x0000001824002986 */ /* 0x0003e2000c101504 */
[----:B0-----:R-:W-:-:S04]  /*59320*/  IMAD.WIDE R40, R20, 0x2, R48 ;  /* 0x0000000214287825 */ /* 0x001fc800078e0230 */
[C---:B-1----:R-:W-:Y:S01]  /*59330*/  IMAD.WIDE R36, R20.reuse, 0x2, R46 ;  /* 0x0000000214247825 */ /* 0x042fe200078e022e */
[----:B--2---:R0:W-:Y:S04]  /*59340*/  @P4 STG.E.U16 [R40.64], R23 ;  /* 0x0000001728004986 */ /* 0x0041e8000c101504 */
[----:B---3--:R-:W-:Y:S01]  /*59350*/  @P1 STG.E.U16 [R36.64], R34 ;  /* 0x0000002224001986 */ /* 0x008fe2000c101504 */
[----:B0-----:R-:W-:Y:S01]  /*59360*/  IMAD.WIDE R40, R20, 0x2, R44 ;  /* 0x0000000214287825 */ /* 0x001fe200078e022c */
[----:B----4-:R-:W-:-:S03]  /*59370*/  ISETP.GE.AND P2, PT, R51, c[0x0][0x17c], PT ;  /* 0x00005f0033007a0c */ /* 0x010fc60003f46270 */
[----:B------:R-:W-:-:S05]  /*59380*/  IMAD.WIDE R50, R20, 0x2, R2 ;  /* 0x0000000214327825 */ /* 0x000fca00078e0202 */
[----:B------:R-:W-:Y:S04]  /*59390*/  @P5 STG.E.U16 [R50.64], R32 ;  /* 0x0000002032005986 */ /* 0x000fe8000c101504 */
[----:B------:R0:W-:Y:S04]  /*593a0*/  @P3 STG.E.U16 [R40.64], R60 ;  /* 0x0000003c28003986 */ /* 0x0001e8000c101504 */
[----:B0-----:R-:W2:Y:S01]  /*593b0*/  LDL.LU R41, [R1+0x23b8] ;  /* 0x0023b80001297983 */ /* 0x001ea20000300800 */
[----:B------:R-:W-:Y:S02]  /*593c0*/  ISETP.LT.AND P6, PT, R55, c[0x0][0x178], !P0 ;  /* 0x00005e0037007a0c */ /* 0x000fe400047c1270 */
[----:B------:R-:W-:Y:S01]  /*593d0*/  ISETP.LT.AND P4, PT, R54, c[0x0][0x178], !P0 ;  /* 0x00005e0036007a0c */ /* 0x000fe20004781270 */
[----:B------:R-:W-:Y:S01]  /*593e0*/  IMAD.WIDE R36, R20, 0x2, R14 ;  /* 0x0000000214247825 */ /* 0x000fe200078e020e */
[----:B------:R-:W-:-:S03]  /*593f0*/  ISETP.LT.AND P5, PT, R57, c[0x0][0x178], !P0 ;  /* 0x00005e0039007a0c */ /* 0x000fc600047a1270 */
[----:B------:R-:W-:Y:S01]  /*59400*/  IMAD.WIDE R50, R20, 0x2, R12 ;  /* 0x0000000214327825 */ /* 0x000fe200078e020c */
[----:B------:R-:W-:Y:S02]  /*59410*/  ISETP.LT.AND P3, PT, R19, c[0x0][0x178], !P0 ;  /* 0x00005e0013007a0c */ /* 0x000fe40004761270 */
[----:B------:R-:W-:-:S03]  /*59420*/  ISETP.GE.AND P1, PT, R0, c[0x0][0x17c], PT ;  /* 0x00005f0000007a0c */ /* 0x000fc60003f26270 */
[----:B------:R0:W-:Y:S01]  /*59430*/  @P6 STG.E.U16 [R36.64], R61 ;  /* 0x0000003d24006986 */ /* 0x0001e2000c101504 */
[----:B------:R-:W-:-:S03]  /*59440*/  ISETP.LT.AND P6, PT, R7, c[0x0][0x178], !P2 ;  /* 0x00005e0007007a0c */ /* 0x000fc600057c1270 */
[----:B------:R1:W-:Y:S01]  /*59450*/  @P4 STG.E.U16 [R50.64], R35 ;  /* 0x0000002332004986 */ /* 0x0003e2000c101504 */
[----:B------:R-:W-:Y:S02]  /*59460*/  ISETP.LT.AND P4, PT, R53, c[0x0][0x178], !P2 ;  /* 0x00005e0035007a0c */ /* 0x000fe40005781270 */
[C---:B------:R-:W-:Y:S01]  /*59470*/  IADD3 R0, R20.reuse, c[0x0][0x198], RZ ;  /* 0x0000660014007a10 */ /* 0x040fe20007ffe0ff */
[----:B0-----:R-:W-:Y:S01]  /*59480*/  IMAD.WIDE R36, R20, 0x2, R10 ;  /* 0x0000000214247825 */ /* 0x001fe200078e020a */
[----:B------:R-:W-:Y:S02]  /*59490*/  PRMT R24, R23, 0x7632, R24 ;  /* 0x0000763217187816 */ /* 0x000fe40000000018 */
[----:B------:R-:W-:Y:S01]  /*594a0*/  PRMT R28, R60, 0x7632, R28 ;  /* 0x000076323c1c7816 */ /* 0x000fe2000000001c */
[----:B-1----:R-:W-:Y:S01]  /*594b0*/  IMAD.WIDE R50, R20, 0x2, R8 ;  /* 0x0000000214327825 */ /* 0x002fe200078e0208 */
[----:B------:R0:W-:Y:S01]  /*594c0*/  @P5 STG.E.U16 [R36.64], R33 ;  /* 0x0000002124005986 */ /* 0x0001e2000c101504 */
[----:B------:R-:W-:-:S03]  /*594d0*/  PRMT R20, R34, 0x7632, R20 ;  /* 0x0000763222147816 */ /* 0x000fc60000000014 */
[----:B------:R1:W-:Y:S01]  /*594e0*/  @P3 STG.E.U16 [R50.64], R29 ;  /* 0x0000001d32003986 */ /* 0x0003e2000c101504 */
[----:B------:R-:W-:-:S03]  /*594f0*/  ISETP.LT.AND P3, PT, R59, c[0x0][0x178], !P2 ;  /* 0x00005e003b007a0c */ /* 0x000fc60005761270 */
[----:B------:R-:W3:Y:S01]  /*59500*/  LDL.LU R23, [R1+0x24a8] ;  /* 0x0024a80001177983 */ /* 0x000ee20000300800 */
[----:B0-----:R-:W-:Y:S01]  /*59510*/  IMAD.WIDE R36, R0, 0x2, R46 ;  /* 0x0000000200247825 */ /* 0x001fe200078e022e */
[----:B------:R-:W-:Y:S02]  /*59520*/  ISETP.LT.AND P5, PT, R54, c[0x0][0x178], !P2 ;  /* 0x00005e0036007a0c */ /* 0x000fe400057a1270 */
[----:B------:R-:W4:Y:S01]  /*59530*/  LDL.LU R34, [R1+0x24a4] ;  /* 0x0024a40001227983 */ /* 0x000f220000300800 */
[----:B-1----:R-:W-:Y:S01]  /*59540*/  PRMT R29, R32, 0x7632, R29 ;  /* 0x00007632201d7816 */ /* 0x002fe2000000001d */
[----:B------:R-:W-:Y:S01]  /*59550*/  IMAD.WIDE R50, R0, 0x2, R14 ;  /* 0x0000000200327825 */ /* 0x000fe200078e020e */
[----:B--2---:R-:W-:-:S03]  /*59560*/  ISETP.GE.AND P0, PT, R41, c[0x0][0x17c], PT ;  /* 0x00005f0029007a0c */ /* 0x004fc60003f06270 */
[----:B------:R-:W-:-:S05]  /*59570*/  IMAD.WIDE R40, R0, 0x2, R48 ;  /* 0x0000000200287825 */ /* 0x000fca00078e0230 */
[----:B------:R0:W-:Y:S01]  /*59580*/  @P6 STG.E.U16 [R40.64], R24 ;  /* 0x0000001828006986 */ /* 0x0001e2000c101504 */
[----:B------:R-:W-:-:S03]  /*59590*/  ISETP.LT.AND P6, PT, R58, c[0x0][0x178], !P2 ;  /* 0x00005e003a007a0c */ /* 0x000fc600057c1270 */
[----:B------:R1:W-:Y:S01]  /*595a0*/  @P4 STG.E.U16 [R36.64], R20 ;  /* 0x0000001424004986 */ /* 0x0003e2000c101504 */
[----:B------:R-:W-:Y:S01]  /*595b0*/  ISETP.LT.AND P4, PT, R55, c[0x0][0x178], !P2 ;  /* 0x00005e0037007a0c */ /* 0x000fe20005781270 */
[----:B0-----:R-:W-:Y:S01]  /*595c0*/  IMAD.WIDE R40, R0, 0x2, R44 ;  /* 0x0000000200287825 */ /* 0x001fe200078e022c */
[----:B------:R-:W-:-:S03]  /*595d0*/  PRMT R24, R61, 0x7632, R24 ;  /* 0x000076323d187816 */ /* 0x000fc60000000018 */
[C---:B-1----:R-:W-:Y:S01]  /*595e0*/  IMAD.WIDE R36, R0.reuse, 0x2, R2 ;  /* 0x0000000200247825 */ /* 0x042fe200078e0202 */
[----:B------:R-:W-:Y:S02]  /*595f0*/  PRMT R20, R35, 0x7632, R20 ;  /* 0x0000763223147816 */ /* 0x000fe40000000014 */
[----:B------:R-:W2:Y:S01]  /*59600*/  LDL.LU R35, [R1+0x34] ;  /* 0x0000340001237983 */ /* 0x000ea20000300800 */
[----:B------:R-:W-:-:S03]  /*59610*/  IMAD.WIDE R60, R0, 0x2, R12 ;  /* 0x00000002003c7825 */ /* 0x000fc600078e020c */
[----:B------:R-:W-:Y:S04]  /*59620*/  @P3 STG.E.U16 [R36.64], R29 ;  /* 0x0000001d24003986 */ /* 0x000fe8000c101504 */
[----:B------:R0:W-:Y:S04]  /*59630*/  @P6 STG.E.U16 [R40.64], R28 ;  /* 0x0000001c28006986 */ /* 0x0001e8000c101504 */
[----:B------:R1:W-:Y:S04]  /*59640*/  @P4 STG.E.U16 [R50.64], R24 ;  /* 0x0000001832004986 */ /* 0x0003e8000c101504 */
[----:B------:R3:W-:Y:S04]  /*59650*/  @P5 STG.E.U16 [R60.64], R20 ;  /* 0x000000143c005986 */ /* 0x0007e8000c101504 */
[----:B0-----:R-:W2:Y:S04]  /*59660*/  LDL.LU R41, [R1+0x344] ;  /* 0x0003440001297983 */ /* 0x001ea80000300800 */
[----:B-1----:R-:W2:Y:S04]  /*59670*/  LDL.LU R50, [R1+0x384] ;  /* 0x0003840001327983 */ /* 0x002ea80000300800 */
[----:B------:R-:W2:Y:S04]  /*59680*/  LDL.LU R51, [R1+0x364] ;  /* 0x0003640001337983 */ /* 0x000ea80000300800 */
[----:B---3--:R-:W3:Y:S04]  /*59690*/  LDL.LU R60, [R1+0x444] ;  /* 0x00044400013c7983 */ /* 0x008ee80000300800 */
[----:B------:R-:W2:Y:S01]  /*596a0*/  LDL.LU R61, [R1+0x3a4] ;  /* 0x0003a400013d7983 */ /* 0x000ea20000300800 */
[----:B------:R-:W-:Y:S01]  /*596b0*/  PRMT R24, R33, 0x7632, R24 ;  /* 0x0000763221187816 */ /* 0x000fe20000000018 */
[C---:B------:R-:W-:Y:S01]  /*596c0*/  IMAD.WIDE R32, R0.reuse, 0x2, R10 ;  /* 0x0000000200207825 */ /* 0x040fe200078e020a */
[----:B------:R-:W-:-:S03]  /*596d0*/  IADD3 R20, R0, c[0x0][0x198], RZ ;  /* 0x0000660000147a10 */ /* 0x000fc60007ffe0ff */
[----:B------:R-:W-:Y:S02]  /*596e0*/  IMAD.WIDE R36, R0, 0x2, R8 ;  /* 0x0000000200247825 */ /* 0x000fe400078e0208 */
[----:B------:R-:W4:Y:S01]  /*596f0*/  LDL.LU R0, [R1+0x23bc] ;  /* 0x0023bc0001007983 */ /* 0x000f220000300800 */
[----:B------:R-:W-:Y:S02]  /*59700*/  ISETP.LT.AND P3, PT, R57, c[0x0][0x178], !P2 ;  /* 0x00005e0039007a0c */ /* 0x000fe40005761270 */
[----:B------:R-:W-:Y:S02]  /*59710*/  ISETP.LT.AND P2, PT, R19, c[0x0][0x178], !P2 ;  /* 0x00005e0013007a0c */ /* 0x000fe40005741270 */
[----:B------:R-:W-:Y:S02]  /*59720*/  ISETP.LT.AND P6, PT, R7, c[0x0][0x178], !P1 ;  /* 0x00005e0007007a0c */ /* 0x000fe40004fc1270 */
[----:B------:R-:W-:Y:S02]  /*59730*/  ISETP.LT.AND P5, PT, R53, c[0x0][0x178], !P1 ;  /* 0x00005e0035007a0c */ /* 0x000fe40004fa1270 */
[----:B------:R-:W-:Y:S01]  /*59740*/  PRMT R40, R29, 0x7632, R40 ;  /* 0x000076321d287816 */ /* 0x000fe20000000028 */
[----:B------:R-:W-:Y:S01]  /*59750*/  IMAD.WIDE R28, R20, 0x2, R48 ;  /* 0x00000002141c7825 */ /* 0x000fe200078e0230 */
[----:B------:R-:W-:-:S03]  /*59760*/  ISETP.LT.AND P4, PT, R59, c[0x0][0x178], !P1 ;  /* 0x00005e003b007a0c */ /* 0x000fc60004f81270 */
[----:B------:R0:W-:Y:S01]  /*59770*/  @P3 STG.E.U16 [R32.64], R24 ;  /* 0x0000001820003986 */ /* 0x0001e2000c101504 */
[----:B------:R-:W-:-:S03]  /*59780*/  ISETP.LT.AND P3, PT, R58, c[0x0][0x178], !P1 ;  /* 0x00005e003a007a0c */ /* 0x000fc60004f61270 */
[----:B------:R1:W-:Y:S01]  /*59790*/  @P2 STG.E.U16 [R36.64], R40 ;  /* 0x0000002824002986 */ /* 0x0003e2000c101504 */
[----:B------:R-:W-:Y:S01]  /*597a0*/  ISETP.LT.AND P2, PT, R55, c[0x0][0x178], !P1 ;  /* 0x00005e0037007a0c */ /* 0x000fe20004f41270 */
[----:B0-----:R-:W-:-:S04]  /*597b0*/  IMAD.WIDE R32, R20, 0x2, R46 ;  /* 0x0000000214207825 */ /* 0x001fc800078e022e */
[----:B-1----:R-:W-:Y:S01]  /*597c0*/  IMAD.WIDE R36, R20, 0x2, R14 ;  /* 0x0000000214247825 */ /* 0x002fe200078e020e */
[----:B---3--:R0:W-:Y:S01]  /*597d0*/  @P6 STG.E.U16 [R28.64], R60 ;  /* 0x0000003c1c006986 */ /* 0x0081e2000c101504 */
[----:B------:R-:W-:-:S03]  /*597e0*/  ISETP.LT.AND P6, PT, R54, c[0x0][0x178], !P1 ;  /* 0x00005e0036007a0c */ /* 0x000fc60004fc1270 */
[----:B--2---:R1:W-:Y:S01]  /*597f0*/  @P5 STG.E.U16 [R32.64], R61 ;  /* 0x0000003d20005986 */ /* 0x0043e2000c101504 */
[----:B------:R-:W-:Y:S02]  /*59800*/  ISETP.LT.AND P5, PT, R57, c[0x0][0x178], !P1 ;  /* 0x00005e0039007a0c */ /* 0x000fe40004fa1270 */
[----:B------:R-:W-:Y:S01]  /*59810*/  ISETP.LT.AND P1, PT, R19, c[0x0][0x178], !P1 ;  /* 0x00005e0013007a0c */ /* 0x000fe20004f21270 */
[----:B0-----:R-:W-:-:S04]  /*59820*/  IMAD.WIDE R28, R20, 0x2, R2 ;  /* 0x00000002141c7825 */ /* 0x001fc800078e0202 */
[----:B-1----:R-:W-:Y:S01]  /*59830*/  IMAD.WIDE R32, R20, 0x2, R44 ;  /* 0x0000000214207825 */ /* 0x002fe200078e022c */
[----:B------:R0:W-:Y:S04]  /*59840*/  @P4 STG.E.U16 [R28.64], R50 ;  /* 0x000000321c004986 */ /* 0x0001e8000c101504 */
[----:B------:R1:W-:Y:S01]  /*59850*/  @P3 STG.E.U16 [R32.64], R51 ;  /* 0x0000003320003986 */ /* 0x0003e2000c101504 */
[----:B------:R-:W-:-:S03]  /*59860*/  ISETP.LT.AND P3, PT, R7, c[0x0][0x178], !P0 ;  /* 0x00005e0007007a0c */ /* 0x000fc60004761270 */
[----:B------:R2:W-:Y:S01]  /*59870*/  @P2 STG.E.U16 [R36.64], R41 ;  /* 0x0000002924002986 */ /* 0x0005e2000c101504 */
[----:B0-----:R-:W-:Y:S01]  /*59880*/  IMAD.WIDE R28, R20, 0x2, R12 ;  /* 0x00000002141c7825 */ /* 0x001fe200078e020c */
[----:B----4-:R-:W-:-:S03]  /*59890*/  ISETP.GE.AND P4, PT, R0, c[0x0][0x17c], PT ;  /* 0x00005f0000007a0c */ /* 0x010fc60003f86270 */
[C---:B-1----:R-:W-:Y:S01]  /*598a0*/  IMAD.WIDE R32, R20.reuse, 0x2, R10 ;  /* 0x0000000214207825 */ /* 0x042fe200078e020a */
[----:B------:R-:W-:-:S03]  /*598b0*/  IADD3 R0, R20, c[0x0][0x198], RZ ;  /* 0x0000660014007a10 */ /* 0x000fc60007ffe0ff */
[----:B--2---:R-:W-:Y:S01]  /*598c0*/  IMAD.WIDE R36, R20, 0x2, R8 ;  /* 0x0000000214247825 */ /* 0x004fe200078e0208 */
[----:B------:R0:W-:Y:S01]  /*598d0*/  @P6 STG.E.U16 [R28.64], R35 ;  /* 0x000000231c006986 */ /* 0x0001e2000c101504 */
[----:B------:R-:W-:-:S03]  /*598e0*/  ISETP.LT.AND P2, PT, R59, c[0x0][0x178], !P0 ;  /* 0x00005e003b007a0c */ /* 0x000fc60004741270 */
[----:B------:R1:W-:Y:S01]  /*598f0*/  @P5 STG.E.U16 [R32.64], R21 ;  /* 0x0000001520005986 */ /* 0x0003e2000c101504 */
[----:B------:R-:W-:-:S03]  /*59900*/  PRMT R20, R60, 0x7632, R20 ;  /* 0x000076323c147816 */ /* 0x000fc60000000014 */
[----:B------:R2:W-:Y:S01]  /*59910*/  @P1 STG.E.U16 [R36.64], R25 ;  /* 0x0000001924001986 */ /* 0x0005e2000c101504 */
[----:B------:R-:W-:Y:S01]  /*59920*/  ISETP.LT.AND P1, PT, R53, c[0x0][0x178], !P0 ;  /* 0x00005e0035007a0c */ /* 0x000fe20004721270 */
[----:B0-----:R-:W-:Y:S01]  /*59930*/  IMAD.WIDE R28, R0, 0x2, R48 ;  /* 0x00000002001c7825 */ /* 0x001fe200078e0230 */
[----:B------:R-:W-:Y:S01]  /*59940*/  ISETP.LT.AND P5, PT, R58, c[0x0][0x178], !P0 ;  /* 0x00005e003a007a0c */ /* 0x000fe200047a1270 */
[----:B------:R-:W3:Y:S01]  /*59950*/  LDL.LU R60, [R1+0x2c8] ;  /* 0x0002c800013c7983 */ /* 0x000ee20000300800 */
[----:B------:R-:W-:Y:S01]  /*59960*/  PRMT R24, R50, 0x7632, R24 ;  /* 0x0000763232187816 */ /* 0x000fe20000000018 */
[C---:B-1----:R-:W-:Y:S02]  /*59970*/  IMAD.WIDE R32, R0.reuse, 0x2, R2 ;  /* 0x0000000200207825 */ /* 0x042fe400078e0202 */
[----:B------:R0:W-:Y:S01]  /*59980*/  @P3 STG.E.U16 [R28.64], R20 ;  /* 0x000000141c003986 */ /* 0x0001e2000c101504 */
[----:B------:R-:W-:Y:S02]  /*59990*/  ISETP.LT.AND P3, PT, R55, c[0x0][0x178], !P0 ;  /* 0x00005e0037007a0c */ /* 0x000fe40004761270 */
[----:B--2---:R-:W-:Y:S01]  /*599a0*/  PRMT R25, R61, 0x7632, R25 ;  /* 0x000076323d197816 */ /* 0x004fe20000000019 */
[C---:B------:R-:W-:Y:S01]  /*599b0*/  IMAD.WIDE R36, R0.reuse, 0x2, R44 ;  /* 0x0000000200247825 */ /* 0x040fe200078e022c */
[----:B------:R-:W-:Y:S01]  /*599c0*/  PRMT R21, R51, 0x7632, R21 ;  /* 0x0000763233157816 */ /* 0x000fe20000000015 */
[----:B------:R-:W2:Y:S02]  /*599d0*/  LDL.LU R61, [R1+0x2b8] ;  /* 0x0002b800013d7983 */ /* 0x000ea40000300800 */
[----:B0-----:R-:W-:Y:S01]  /*599e0*/  IMAD.WIDE R28, R0, 0x2, R46 ;  /* 0x00000002001c7825 */ /* 0x001fe200078e022e */
[----:B------:R-:W-:-:S04]  /*599f0*/  PRMT R20, R41, 0x7632, R20 ;  /* 0x0000763229147816 */ /* 0x000fc80000000014 */
[----:B------:R-:W-:Y:S01]  /*59a00*/  @P1 STG.E.U16 [R28.64], R25 ;  /* 0x000000191c001986 */ /* 0x000fe2000c101504 */
[----:B------:R-:W-:-:S03]  /*59a10*/  IMAD.WIDE R40, R0, 0x2, R14 ;  /* 0x0000000200287825 */ /* 0x000fc600078e020e */
[----:B------:R0:W-:Y:S01]  /*59a20*/  @P2 STG.E.U16 [R32.64], R24 ;  /* 0x0000001820002986 */ /* 0x0001e2000c101504 */
[----:B------:R-:W-:-:S03]  /*59a30*/  ISETP.LT.AND P2, PT, R54, c[0x0][0x178], !P0 ;  /* 0x00005e0036007a0c */ /* 0x000fc60004741270 */
[----:B------:R1:W-:Y:S04]  /*59a40*/  @P5 STG.E.U16 [R36.64], R21 ;  /* 0x0000001524005986 */ /* 0x0003e8000c101504 */
[----:B------:R4:W-:Y:S01]  /*59a50*/  @P3 STG.E.U16 [R40.64], R20 ;  /* 0x0000001428003986 */ /* 0x0009e2000c101504 */
[----:B0-----:R-:W-:-:S03]  /*59a60*/  PRMT R33, R21, 0x7632, R33 ;  /* 0x0000763215217816 */ /* 0x001fc60000000021 */
[----:B-1----:R-:W2:Y:S01]  /*59a70*/  LDL.LU R37, [R1+0x2e8] ;  /* 0x0002e80001257983 */ /* 0x002ea20000300800 */
[----:B------:R-:W-:Y:S01]  /*59a80*/  PRMT R36, R35, 0x7632, R36 ;  /* 0x0000763223247816 */ /* 0x000fe20000000024 */
[----:B----4-:R-:W-:Y:S02]  /*59a90*/  IMAD.WIDE R20, R0, 0x2, R12 ;  /* 0x0000000200147825 */ /* 0x010fe400078e020c */
[----:B------:R-:W4:Y:S04]  /*59aa0*/  LDL.LU R41, [R1+0x2d8] ;  /* 0x0002d80001297983 */ /* 0x000f280000300800 */
[----:B------:R-:W3:Y:S04]  /*59ab0*/  LDL.LU R40, [R1+0x23c4] ;  /* 0x0023c40001287983 */ /* 0x000ee80000300800 */
[----:B------:R-:W3:Y:S04]  /*59ac0*/  LDL.LU R50, [R1+0x58] ;  /* 0x0000580001327983 */ /* 0x000ee80000300800 */
[----:B------:R-:W3:Y:S04]  /*59ad0*/  LDL.LU R51, [R1+0x48] ;  /* 0x0000480001337983 */ /* 0x000ee80000300800 */
[----:B------:R-:W3:Y:S04]  /*59ae0*/  LDL.LU R35, [R1+0x28] ;  /* 0x0000280001237983 */ /* 0x000ee80000300800 */
[----:B------:R0:W-:Y:S04]  /*59af0*/  @P2 STG.E.U16 [R20.64], R36 ;  /* 0x0000002414002986 */ /* 0x0001e8000c101504 */
[----:B0-----:R-:W3:Y:S01]  /*59b00*/  LDL.LU R36, [R1+0x23c0] ;  /* 0x0023c00001247983 */ /* 0x001ee20000300800 */
[----:B------:R-:W-:-:S02]  /*59b10*/  ISETP.LT.AND P1, PT, R57, c[0x0][0x178], !P0 ;  /* 0x00005e0039007a0c */ /* 0x000fc40004721270 */
[----:B------:R-:W-:Y:S02]  /*59b20*/  ISETP.LT.AND P0, PT, R19, c[0x0][0x178], !P0 ;  /* 0x00005e0013007a0c */ /* 0x000fe40004701270 */
[----:B------:R-:W-:Y:S01]  /*59b30*/  ISETP.LT.AND P3, PT, R7, c[0x0][0x178], !P4 ;  /* 0x00005e0007007a0c */ /* 0x000fe20006761270 */
[C---:B------:R-:W-:Y:S01]  /*59b40*/  IMAD.WIDE R28, R0.reuse, 0x2, R8 ;  /* 0x00000002001c7825 */ /* 0x040fe200078e0208 */
[----:B------:R-:W-:Y:S02]  /*59b50*/  PRMT R32, R25, 0x7632, R32 ;  /* 0x0000763219207816 */ /* 0x000fe40000000020 */
[----:B------:R-:W-:Y:S01]  /*59b60*/  ISETP.LT.AND P5, PT, R53, c[0x0][0x178], !P4 ;  /* 0x00005e0035007a0c */ /* 0x000fe200067a1270 */
[C---:B------:R-:W-:Y:S01]  /*59b70*/  IMAD.WIDE R24, R0.reuse, 0x2, R10 ;  /* 0x0000000200187825 */ /* 0x040fe200078e020a */
[----:B------:R-:W-:Y:S02]  /*59b80*/  IADD3 R0, R0, c[0x0][0x198], RZ ;  /* 0x0000660000007a10 */ /* 0x000fe40007ffe0ff */
[----:B------:R-:W-:-:S02]  /*59b90*/  ISETP.LT.AND P6, PT, R59, c[0x0][0x178], !P4 ;  /* 0x00005e003b007a0c */ /* 0x000fc400067c1270 */
[----:B------:R0:W-:Y:S01]  /*59ba0*/  @P1 STG.E.U16 [R24.64], R33 ;  /* 0x0000002118001986 */ /* 0x0001e2000c101504 */
[----:B------:R-:W-:Y:S01]  /*59bb0*/  ISETP.LT.AND P1, PT, R58, c[0x0][0x178], !P4 ;  /* 0x00005e003a007a0c */ /* 0x000fe20006721270 */
[C---:B------:R-:W-:Y:S01]  /*59bc0*/  IMAD.WIDE R20, R0.reuse, 0x2, R48 ;  /* 0x0000000200147825 */ /* 0x040fe200078e0230 */
[----:B------:R-:W-:Y:S01]  /*59bd0*/  ISETP.LT.AND P2, PT, R55, c[0x0][0x178], !P4 ;  /* 0x00005e0037007a0c */ /* 0x000fe20006741270 */
[----:B------:R1:W-:Y:S02]  /*59be0*/  @P0 STG.E.U16 [R28.64], R32 ;  /* 0x000000201c000986 */ /* 0x0003e4000c101504 */
[----:B0-----:R-:W-:-:S04]  /*59bf0*/  IMAD.WIDE R24, R0, 0x2, R46 ;  /* 0x0000000200187825 */ /* 0x001fc800078e022e */
[----:B-1----:R-:W-:-:S04]  /*59c00*/  IMAD.WIDE R28, R0, 0x2, R2 ;  /* 0x00000002001c7825 */ /* 0x002fc800078e0202 */
[----:B------:R-:W-:Y:S01]  /*59c10*/  IMAD.WIDE R32, R0, 0x2, R8 ;  /* 0x0000000200207825 */ /* 0x000fe200078e0208 */
[----:B--2---:R0:W-:Y:S01]  /*59c20*/  @P3 STG.E.U16 [R20.64], R37 ;  /* 0x0000002514003986 */ /* 0x0041e2000c101504 */
[----:B------:R-:W-:-:S03]  /*59c30*/  ISETP.LT.AND P3, PT, R54, c[0x0][0x178], !P4 ;  /* 0x00005e0036007a0c */ /* 0x000fc60006761270 */
[----:B----4-:R1:W-:Y:S01]  /*59c40*/  @P5 STG.E.U16 [R24.64], R41 ;  /* 0x0000002918005986 */ /* 0x0103e2000c101504 */
[----:B------:R-:W-:Y:S02]  /*59c50*/  ISETP.LT.AND P5, PT, R57, c[0x0][0x178], !P4 ;  /* 0x00005e0039007a0c */ /* 0x000fe400067a1270 */
[----:B------:R-:W-:Y:S01]  /*59c60*/  ISETP.LT.AND P4, PT, R19, c[0x0][0x178], !P4 ;  /* 0x00005e0013007a0c */ /* 0x000fe20006781270 */
[C---:B0-----:R-:W-:Y:S01]  /*59c70*/  IMAD.WIDE R20, R0.reuse, 0x2, R44 ;  /* 0x0000000200147825 */ /* 0x041fe200078e022c */
[----:B---3--:R0:W-:Y:S03]  /*59c80*/  @P6 STG.E.U16 [R28.64], R60 ;  /* 0x0000003c1c006986 */ /* 0x0081e6000c101504 */
[C---:B-1----:R-:W-:Y:S01]  /*59c90*/  IMAD.WIDE R24, R0.reuse, 0x2, R14 ;  /* 0x0000000200187825 */ /* 0x042fe200078e020e */
[----:B------:R1:W-:Y:S04]  /*59ca0*/  @P1 STG.E.U16 [R20.64], R61 ;  /* 0x0000003d14001986 */ /* 0x0003e8000c101504 */
[----:B------:R2:W-:Y:S01]  /*59cb0*/  @P2 STG.E.U16 [R24.64], R50 ;  /* 0x0000003218002986 */ /* 0x0005e2000c101504 */
[C---:B0-----:R-:W-:Y:S01]  /*59cc0*/  IMAD.WIDE R28, R0.reuse, 0x2, R12 ;  /* 0x00000002001c7825 */ /* 0x041fe200078e020c */
[----:B-1----:R-:W-:-:S02]  /*59cd0*/  IADD3 R20, R0, c[0x0][0x198], RZ ;  /* 0x0000660000147a10 */ /* 0x002fc40007ffe0ff */
[----:B------:R-:W-:Y:S01]  /*59ce0*/  ISETP.GE.AND P0, PT, R36, c[0x0][0x17c], PT ;  /* 0x00005f0024007a0c */ /* 0x000fe20003f06270 */
[----:B--2---:R-:W-:-:S03]  /*59cf0*/  IMAD.WIDE R24, R0, 0x2, R10 ;  /* 0x0000000200187825 */ /* 0x004fc600078e020a */
[----:B------:R-:W-:Y:S01]  /*59d00*/  ISETP.LT.AND P6, PT, R7, c[0x0][0x178], !P0 ;  /* 0x00005e0007007a0c */ /* 0x000fe200047c1270 */
[----:B------:R0:W-:Y:S01]  /*59d10*/  @P3 STG.E.U16 [R28.64], R51 ;  /* 0x000000331c003986 */ /* 0x0001e2000c101504 */
[----:B------:R-:W-:-:S03]  /*59d20*/  ISETP.LT.AND P2, PT, R53, c[0x0][0x178], !P0 ;  /* 0x00005e0035007a0c */ /* 0x000fc60004741270 */
[----:B------:R-:W-:Y:S01]  /*59d30*/  @P5 STG.E.U16 [R24.64], R35 ;  /* 0x0000002318005986 */ /* 0x000fe2000c101504 */
[----:B------:R-:W-:Y:S01]  /*59d40*/  PRMT R21, R37, 0x7632, R21 ;  /* 0x0000763225157816 */ /* 0x000fe20000000015 */
[----:B------:R-:W-:Y:S02]  /*59d50*/  IMAD.WIDE R36, R20, 0x2, R48 ;  /* 0x0000000214247825 */ /* 0x000fe400078e0230 */
[----:B------:R1:W-:Y:S01]  /*59d60*/  @P4 STG.E.U16 [R32.64], R42 ;  /* 0x0000002a20004986 */ /* 0x0003e2000c101504 */
[----:B------:R-:W-:Y:S02]  /*59d70*/  ISETP.LT.AND P4, PT, R59, c[0x0][0x178], !P0 ;  /* 0x00005e003b007a0c */ /* 0x000fe40004781270 */
[----:B------:R-:W-:Y:S01]  /*59d80*/  ISETP.LT.AND P5, PT, R58, c[0x0][0x178], !P0 ;  /* 0x00005e003a007a0c */ /* 0x000fe200047a1270 */
[----:B------:R2:W-:Y:S01]  /*59d90*/  @P6 STG.E.U16 [R36.64], R21 ;  /* 0x0000001524006986 */ /* 0x0005e2000c101504 */
[----:B------:R-:W-:Y:S01]  /*59da0*/  ISETP.LT.AND P6, PT, R55, c[0x0][0x178], !P0 ;  /* 0x00005e0037007a0c */ /* 0x000fe200047c1270 */
[----:B0-----:R-:W-:Y:S01]  /*59db0*/  IMAD.WIDE R28, R20, 0x2, R2 ;  /* 0x00000002141c7825 */ /* 0x001fe200078e0202 */
[----:B------:R-:W-:-:S02]  /*59dc0*/  PRMT R0, R60, 0x7632, R0 ;  /* 0x000076323c007816 */ /* 0x000fc40000000000 */
[----:B------:R-:W-:Y:S01]  /*59dd0*/  ISETP.LT.AND P3, PT, R54, c[0x0][0x178], !P0 ;  /* 0x00005e0036007a0c */ /* 0x000fe20004761270 */
[----:B-1----:R-:W-:Y:S01]  /*59de0*/  IMAD.WIDE R32, R20, 0x2, R46 ;  /* 0x0000000214207825 */ /* 0x002fe200078e022e */
[----:B--2---:R-:W-:-:S03]  /*59df0*/  PRMT R36, R41, 0x7632, R36 ;  /* 0x0000763229247816 */ /* 0x004fc60000000024 */
[----:B------:R-:W-:Y:S01]  /*59e00*/  IMAD.WIDE R24, R20, 0x2, R44 ;  /* 0x0000000214187825 */ /* 0x000fe200078e022c */
[----:B------:R-:W-:Y:S01]  /*59e10*/  PRMT R21, R61, 0x7632, R21 ;  /* 0x000076323d157816 */ /* 0x000fe20000000015 */
[----:B------:R0:W-:Y:S04]  /*59e20*/  @P2 STG.E.U16 [R32.64], R36 ;  /* 0x0000002420002986 */ /* 0x0001e8000c101504 */
[----:B------:R1:W-:Y:S01]  /*59e30*/  @P4 STG.E.U16 [R28.64], R0 ;  /* 0x000000001c004986 */ /* 0x0003e2000c101504 */
[----:B------:R-:W-:-:S03]  /*59e40*/  ISETP.LT.AND P4, PT, R57, c[0x0][0x178], !P0 ;  /* 0x00005e0039007a0c */ /* 0x000fc60004781270 */
[----:B------:R2:W-:Y:S01]  /*59e50*/  @P5 STG.E.U16 [R24.64], R21 ;  /* 0x0000001518005986 */ /* 0x0005e2000c101504 */
[----:B0-----:R-:W-:Y:S01]  /*59e60*/  PRMT R36, R50, 0x7632, R36 ;  /* 0x0000763232247816 */ /* 0x001fe20000000024 */
[----:B------:R-:W-:Y:S01]  /*59e70*/  IMAD.WIDE R32, R20, 0x2, R14 ;  /* 0x0000000214207825 */ /* 0x000fe200078e020e */
[----:B-1----:R-:W-:-:S03]  /*59e80*/  PRMT R0, R51, 0x7632, R0 ;  /* 0x0000763233007816 */ /* 0x002fc60000000000 */
[----:B--2---:R-:W-:Y:S01]  /*59e90*/  IMAD.WIDE R24, R20, 0x2, R12 ;  /* 0x0000000214187825 */ /* 0x004fe200078e020c */
[----:B------:R-:W-:Y:S01]  /*59ea0*/  ISETP.GE.AND P1, PT, R40, c[0x0][0x17c], PT ;  /* 0x00005f0028007a0c */ /* 0x000fe20003f26270 */
[----:B------:R0:W-:Y:S04]  /*59eb0*/  @P6 STG.E.U16 [R32.64], R36 ;  /* 0x0000002420006986 */ /* 0x0001e8000c101504 */
[----:B------:R-:W2:Y:S04]  /*59ec0*/  LDL.LU R40, [R1+0x338] ;  /* 0x0003380001287983 */ /* 0x000ea80000300800 */
[----:B------:R-:W3:Y:S04]  /*59ed0*/  LDL.LU R41, [R1+0x328] ;  /* 0x0003280001297983 */ /* 0x000ee80000300800 */
[----:B------:R1:W-:Y:S01]  /*59ee0*/  @P3 STG.E.U16 [R24.64], R0 ;  /* 0x0000000018003986 */ /* 0x0003e2000c101504 */
[----:B0-----:R-:W-:-:S03]  /*59ef0*/  PRMT R36, R35, 0x7632, R36 ;  /* 0x0000763223247816 */ /* 0x001fc60000000024 */
[----:B------:R-:W4:Y:S01]  /*59f00*/  LDL.LU R60, [R1+0x318] ;  /* 0x00031800013c7983 */ /* 0x000f220000300800 */
[----:B------:R-:W-:-:S03]  /*59f10*/  PRMT R37, R42, 0x7632, R37 ;  /* 0x000076322a257816 */ /* 0x000fc60000000025 */
[----:B------:R-:W4:Y:S01]  /*59f20*/  LDL.LU R61, [R1+0x308] ;  /* 0x00030800013d7983 */ /* 0x000f220000300800 */
[----:B-1----:R-:W-:-:S03]  /*59f30*/  IMAD.WIDE R24, R20, 0x2, R10 ;  /* 0x0000000214187825 */ /* 0x002fc600078e020a */
[----:B------:R-:W4:Y:S04]  /*59f40*/  LDL.LU R50, [R1+0x2f8] ;  /* 0x0002f80001327983 */ /* 0x000f280000300800 */
[----:B------:R-:W4:Y:S04]  /*59f50*/  LDL.LU R51, [R1+0x18] ;  /* 0x0000180001337983 */ /* 0x000f280000300800 */
[----:B------:R-:W4:Y:S04]  /*59f60*/  LDL.LU R35, [R1+0x24a0] ;  /* 0x0024a00001237983 */ /* 0x000f280000300800 */
[----:B------:R-:W4:Y:S04]  /*59f70*/  LDL.LU R42, [R1+0x68] ;  /* 0x00006800012a7983 */ /* 0x000f280000300800 */
[----:B------:R0:W-:Y:S04]  /*59f80*/  @P4 STG.E.U16 [R24.64], R36 ;  /* 0x0000002418004986 */ /* 0x0001e8000c101504 */
[----:B0-----:R-:W4:Y:S04]  /*59f90*/  LDL.LU R24, [R1+0x23c8] ;  /* 0x0023c80001187983 */ /* 0x001f280000300800 */
[----:B------:R-:W4:Y:S01]  /*59fa0*/  LDL.LU R25, [R1+0x23cc] ;  /* 0x0023cc0001197983 */ /* 0x000f220000300800 */
[----:B------:R-:W-:-:S02]  /*59fb0*/  ISETP.LT.AND P0, PT, R19, c[0x0][0x178], !P0 ;  /* 0x00005e0013007a0c */ /* 0x000fc40004701270 */
[----:B------:R-:W-:Y:S02]  /*59fc0*/  ISETP.LT.AND P5, PT, R7, c[0x0][0x178], !P1 ;  /* 0x00005e0007007a0c */ /* 0x000fe40004fa1270 */
[C---:B------:R-:W-:Y:S01]  /*59fd0*/  IADD3 R0, R20.reuse, c[0x0][0x198], RZ ;  /* 0x0000660014007a10 */ /* 0x040fe20007ffe0ff */
[----:B------:R-:W-:Y:S01]  /*59fe0*/  IMAD.WIDE R20, R20, 0x2, R8 ;  /* 0x0000000214147825 */ /* 0x000fe200078e0208 */
[----:B------:R-:W-:Y:S02]  /*59ff0*/  ISETP.LT.AND P6, PT, R53, c[0x0][0x178], !P1 ;  /* 0x00005e0035007a0c */ /* 0x000fe40004fc1270 */
[----:B------:R-:W-:Y:S01]  /*5a000*/  ISETP.LT.AND P2, PT, R59, c[0x0][0x178], !P1 ;  /* 0x00005e003b007a0c */ /* 0x000fe20004f41270 */
[----:B------:R-:W-:Y:S01]  /*5a010*/  IMAD.WIDE R28, R0, 0x2, R48 ;  /* 0x00000002001c7825 */ /* 0x000fe200078e0230 */
[----:B------:R-:W-:Y:S02]  /*5a020*/  ISETP.LT.AND P3, PT, R58, c[0x0][0x178], !P1 ;  /* 0x00005e003a007a0c */ /* 0x000fe40004f61270 */
[----:B------:R-:W-:Y:S01]  /*5a030*/  ISETP.LT.AND P4, PT, R55, c[0x0][0x178], !P1 ;  /* 0x00005e0037007a0c */ /* 0x000fe20004f81270 */
[----:B------:R0:W-:Y:S01]  /*5a040*/  @P0 STG.E.U16 [R20.64], R37 ;  /* 0x0000002514000986 */ /* 0x0001e2000c101504 */
[----:B------:R-:W-:-:S04]  /*5a050*/  IMAD.WIDE R32, R0, 0x2, R46 ;  /* 0x0000000200207825 */ /* 0x000fc800078e022e */
[----:B0-----:R-:W-:Y:S01]  /*5a060*/  IMAD.WIDE R20, R0, 0x2, R2 ;  /* 0x0000000200147825 */ /* 0x001fe200078e0202 */
[----:B--2---:R0:W-:Y:S01]  /*5a070*/  @P5 STG.E.U16 [R28.64], R40 ;  /* 0x000000281c005986 */ /* 0x0041e2000c101504 */
[----:B------:R-:W-:-:S03]  /*5a080*/  ISETP.LT.AND P5, PT, R54, c[0x0][0x178], !P1 ;  /* 0x00005e0036007a0c */ /* 0x000fc60004fa1270 */
[----:B---3--:R1:W-:Y:S01]  /*5a090*/  @P6 STG.E.U16 [R32.64], R41 ;  /* 0x0000002920006986 */ /* 0x0083e2000c101504 */
[----:B------:R-:W-:Y:S02]  /*5a0a0*/  ISETP.LT.AND P6, PT, R57, c[0x0][0x178], !P1 ;  /* 0x00005e0039007a0c */ /* 0x000fe40004fc1270 */
[----:B------:R-:W-:Y:S01]  /*5a0b0*/  ISETP.LT.AND P1, PT, R19, c[0x0][0x178], !P1 ;  /* 0x00005e0013007a0c */ /* 0x000fe20004f21270 */
[----:B----4-:R2:W-:Y:S01]  /*5a0c0*/  @P2 STG.E.U16 [R20.64], R60 ;  /* 0x0000003c14002986 */ /* 0x0105e2000c101504 */
[----:B0-----:R-:W-:-:S04]  /*5a0d0*/  IMAD.WIDE R28, R0, 0x2, R14 ;  /* 0x00000002001c7825 */ /* 0x001fc800078e020e */
[----:B-1----:R-:W-:-:S05]  /*5a0e0*/  IMAD.WIDE R32, R0, 0x2, R44 ;  /* 0x0000000200207825 */ /* 0x002fca00078e022c */
[----:B------:R0:W-:Y:S01]  /*5a0f0*/  @P3 STG.E.U16 [R32.64], R61 ;  /* 0x0000003d20003986 */ /* 0x0001e2000c101504 */
[----:B--2---:R-:W-:-:S03]  /*5a100*/  IMAD.WIDE R20, R0, 0x2, R10 ;  /* 0x0000000200147825 */ /* 0x004fc600078e020a */
[----:B------:R1:W-:Y:S01]  /*5a110*/  @P4 STG.E.U16 [R28.64], R50 ;  /* 0x000000321c004986 */ /* 0x0003e2000c101504 */
[----:B------:R-:W-:-:S03]  /*5a120*/  PRMT R36, R40, 0x7632, R36 ;  /* 0x0000763228247816 */ /* 0x000fc60000000024 */
[----:B------:R-:W2:Y:S01]  /*5a130*/  LDL.LU R40, [R1+0x3c8] ;  /* 0x0003c80001287983 */ /* 0x000ea20000300800 */
[----:B0-----:R-:W-:Y:S01]  /*5a140*/  IMAD.WIDE R32, R0, 0x2, R8 ;  /* 0x0000000200207825 */ /* 0x001fe200078e0208 */
[----:B------:R-:W-:Y:S02]  /*5a150*/  ISETP.GE.AND P0, PT, R24, c[0x0][0x17c], PT ;  /* 0x00005f0018007a0c */ /* 0x000fe40003f06270 */
[----:B------:R-:W-:Y:S01]  /*5a160*/  ISETP.GE.AND P2, PT, R25, c[0x0][0x17c], PT ;  /* 0x00005f0019007a0c */ /* 0x000fe20003f46270 */
[----:B------:R-:W-:Y:S01]  /*5a170*/  IMAD.WIDE R24, R0, 0x2, R12 ;  /* 0x0000000200187825 */ /* 0x000fe200078e020c */
[----:B------:R-:W-:Y:S02]  /*5a180*/  ISETP.LT.AND P3, PT, R7, c[0x0][0x178], !P0 ;  /* 0x00005e0007007a0c */ /* 0x000fe40004761270 */
[----:B------:R-:W-:Y:S02]  /*5a190*/  ISETP.LT.AND P4, PT, R53, c[0x0][0x178], !P0 ;  /* 0x00005e0035007a0c */ /* 0x000fe40004781270 */
[----:B------:R0:W-:Y:S01]  /*5a1a0*/  @P5 STG.E.U16 [R24.64], R42 ;  /* 0x0000002a18005986 */ /* 0x0001e2000c101504 */
[----:B------:R-:W-:-:S02]  /*5a1b0*/  ISETP.LT.AND P5, PT, R59, c[0x0][0x178], !P0 ;  /* 0x00005e003b007a0c */ /* 0x000fc400047a1270 */
[----:B------:R-:W-:Y:S01]  /*5a1c0*/  IADD3 R0, R0, c[0x0][0x198], RZ ;  /* 0x0000660000007a10 */ /* 0x000fe20007ffe0ff */
[----:B------:R3:W-:Y:S04]  /*5a1d0*/  @P6 STG.E.U16 [R20.64], R51 ;  /* 0x0000003314006986 */ /* 0x0007e8000c101504 */
[----:B------:R4:W-:Y:S01]  /*5a1e0*/  @P1 STG.E.U16 [R32.64], R38 ;  /* 0x0000002620001986 */ /* 0x0009e2000c101504 */
[----:B-1----:R-:W-:-:S04]  /*5a1f0*/  IMAD.WIDE R28, R0, 0x2, R48 ;  /* 0x00000002001c7825 */ /* 0x002fc800078e0230 */
[C---:B0-----:R-:W-:Y:S01]  /*5a200*/  IMAD.WIDE R24, R0.reuse, 0x2, R46 ;  /* 0x0000000200187825 */ /* 0x041fe200078e022e */
[----:B------:R0:W-:Y:S03]  /*5a210*/  @P3 STG.E.U16 [R28.64], R36 ;  /* 0x000000241c003986 */ /* 0x0001e6000c101504 */
[----:B---3--:R-:W-:Y:S01]  /*5a220*/  IMAD.WIDE R20, R0, 0x2, R2 ;  /* 0x0000000200147825 */ /* 0x008fe200078e0202 */
[----:B----4-:R-:W-:Y:S02]  /*5a230*/  PRMT R32, R41, 0x7632, R32 ;  /* 0x0000763229207816 */ /* 0x010fe40000000020 */
[----:B------:R-:W-:Y:S01]  /*5a240*/  PRMT R33, R60, 0x7632, R33 ;  /* 0x000076323c217816 */ /* 0x000fe20000000021 */
[----:B------:R-:W3:Y:S01]  /*5a250*/  LDL.LU R41, [R1+0x3b8] ;  /* 0x0003b80001297983 */ /* 0x000ee20000300800 */
[----:B0-----:R-:W-:-:S03]  /*5a260*/  PRMT R36, R61, 0x7632, R36 ;  /* 0x000076323d247816 */ /* 0x001fc60000000024 */
[----:B------:R0:W-:Y:S04]  /*5a270*/  @P4 STG.E.U16 [R24.64], R32 ;  /* 0x0000002018004986 */ /* 0x0001e8000c101504 */
[----:B------:R-:W4:Y:S04]  /*5a280*/  LDL.LU R60, [R1+0x398] ;  /* 0x00039800013c7983 */ /* 0x000f280000300800 */
[----:B------:R1:W-:Y:S01]  /*5a290*/  @P5 STG.E.U16 [R20.64], R33 ;  /* 0x0000002114005986 */ /* 0x0003e2000c101504 */
[----:B0-----:R-:W-:-:S03]  /*5a2a0*/  PRMT R24, R50, 0x7632, R24 ;  /* 0x0000763232187816 */ /* 0x001fc60000000018 */
[----:B------:R-:W2:Y:S04]  /*5a2b0*/  LDL.LU R61, [R1+0x378] ;  /* 0x00037800013d7983 */ /* 0x000ea80000300800 */
[----:B------:R-:W2:Y:S01]  /*5a2c0*/  LDL.LU R50, [R1+0x358] ;  /* 0x0003580001327983 */ /* 0x000ea20000300800 */
[----:B-1----:R-:W-:-:S03]  /*5a2d0*/  PRMT R33, R42, 0x7632, R33 ;  /* 0x000076322a217816 */ /* 0x002fc60000000021 */
[----:B------:R-:W2:Y:S01]  /*5a2e0*/  LDL.LU R42, [R1+0x23d0] ;  /* 0x0023d000012a7983 */ /* 0x000ea20000300800 */
[----:B------:R-:W-:Y:S02]  /*5a2f0*/  ISETP.LT.AND P6, PT, R58, c[0x0][0x178], !P0 ;  /* 0x00005e003a007a0c */ /* 0x000fe400047c1270 */
[----:B------:R-:W-:Y:S02]  /*5a300*/  ISETP.LT.AND P1, PT, R55, c[0x0][0x178], !P0 ;  /* 0x00005e0037007a0c */ /* 0x000fe40004721270 */
[----:B------:R-:W-:Y:S01]  /*5a310*/  ISETP.LT.AND P4, PT, R54, c[0x0][0x178], !P0 ;  /* 0x00005e0036007a0c */ /* 0x000fe20004781270 */
[C---:B------:R-:W-:Y:S01]  /*5a320*/  IMAD.WIDE R28, R0.reuse, 0x2, R44 ;  /* 0x00000002001c7825 */ /* 0x040fe200078e022c */
[----:B------:R-:W-:Y:S02]  /*5a330*/  ISETP.LT.AND P5, PT, R57, c[0x0][0x178], !P0 ;  /* 0x00005e0039007a0c */ /* 0x000fe400047a1270 */
[----:B------:R-:W-:Y:S01]  /*5a340*/  ISETP.LT.AND P3, PT, R19, c[0x0][0x178], !P0 ;  /* 0x00005e0013007a0c */ /* 0x000fe20004761270 */
[----:B------:R-:W-:Y:S01]  /*5a350*/  IMAD.WIDE R20, R0, 0x2, R14 ;  /* 0x0000000200147825 */ /* 0x000fe200078e020e */
[----:B------:R-:W-:-:S03]  /*5a360*/  PRMT R38, R38, 0x7632, R38 ;  /* 0x0000763226267816 */ /* 0x000fc60000000026 */
[----:B------:R0:W-:Y:S01]  /*5a370*/  @P6 STG.E.U16 [R28.64], R36 ;  /* 0x000000241c006986 */ /* 0x0001e2000c101504 */
[----:B------:R-:W-:-:S03]  /*5a380*/  IADD3 R32, R0, c[0x0][0x198], RZ ;  /* 0x0000660000207a10 */ /* 0x000fc60007ffe0ff */
[----:B------:R1:W-:Y:S01]  /*5a390*/  @P1 STG.E.U16 [R20.64], R24 ;  /* 0x0000001814001986 */ /* 0x0003e2000c101504 */
[C---:B0-----:R-:W-:Y:S01]  /*5a3a0*/  IMAD.WIDE R28, R0.reuse, 0x2, R12 ;  /* 0x00000002001c7825 */ /* 0x041fe200078e020c */
[----:B------:R-:W-:Y:S02]  /*5a3b0*/  PRMT R36, R51, 0x7632, R36 ;  /* 0x0000763233247816 */ /* 0x000fe40000000024 */
[----:B------:R-:W4:Y:S01]  /*5a3c0*/  LDL.LU R51, [R1+0x78] ;  /* 0x0000780001337983 */ /* 0x000f220000300800 */
[----:B-1----:R-:W-:-:S04]  /*5a3d0*/  IMAD.WIDE R24, R0, 0x2, R10 ;  /* 0x0000000200187825 */ /* 0x002fc800078e020a */
[----:B------:R-:W-:Y:S02]  /*5a3e0*/  IMAD.WIDE R20, R0, 0x2, R8 ;  /* 0x0000000200147825 */ /* 0x000fe400078e0208 */
[----:B------:R-:W4:Y:S04]  /*5a3f0*/  LDL.LU R0, [R1+0x23d4] ;  /* 0x0023d40001007983 */ /* 0x000f280000300800 */
[----:B------:R-:W-:Y:S04]  /*5a400*/  @P4 STG.E.U16 [R28.64], R33 ;  /* 0x000000211c004986 */ /* 0x000fe8000c101504 */
[----:B------:R0:W-:Y:S04]  /*5a410*/  @P5 STG.E.U16 [R24.64], R36 ;  /* 0x0000002418005986 */ /* 0x0001e8000c101504 */
[----:B------:R1:W-:Y:S01]  /*5a420*/  @P3 STG.E.U16 [R20.64], R38 ;  /* 0x0000002614003986 */ /* 0x0003e2000c101504 */
[----:B--2---:R-:W-:-:S03]  /*5a430*/  ISETP.GE.AND P3, PT, R42, c[0x0][0x17c], PT ;  /* 0x00005f002a007a0c */ /* 0x004fc60003f66270 */
[----:B------:R-:W2:Y:S01]  /*5a440*/  LDL.LU R42, [R1+0x23d8] ;  /* 0x0023d800012a7983 */ /* 0x000ea20000300800 */
[----:B------:R-:W-:Y:S02]  /*5a450*/  ISETP.LT.AND P1, PT, R7, c[0x0][0x178], !P2 ;  /* 0x00005e0007007a0c */ /* 0x000fe40005721270 */
[----:B------:R-:W-:Y:S02]  /*5a460*/  ISETP.LT.AND P0, PT, R53, c[0x0][0x178], !P2 ;  /* 0x00005e0035007a0c */ /* 0x000fe40005701270 */
[----:B------:R-:W-:Y:S01]  /*5a470*/  ISETP.LT.AND P4, PT, R59, c[0x0][0x178], !P2 ;  /* 0x00005e003b007a0c */ /* 0x000fe20005781270 */
[----:B0-----:R-:W-:Y:S01]  /*5a480*/  IMAD.WIDE R24, R32, 0x2, R48 ;  /* 0x0000000220187825 */ /* 0x001fe200078e0230 */
[----:B------:R-:W-:Y:S02]  /*5a490*/  ISETP.LT.AND P5, PT, R58, c[0x0][0x178], !P2 ;  /* 0x00005e003a007a0c */ /* 0x000fe400057a1270 */
[----:B------:R-:W-:Y:S01]  /*5a4a0*/  ISETP.LT.AND P6, PT, R55, c[0x0][0x178], !P2 ;  /* 0x00005e0037007a0c */ /* 0x000fe200057c1270 */
[----:B-1----:R-:W-:-:S04]  /*5a4b0*/  IMAD.WIDE R20, R32, 0x2, R46 ;  /* 0x0000000220147825 */ /* 0x002fc800078e022e */
[----:B------:R0:W-:Y:S01]  /*5a4c0*/  @P1 STG.E.U16 [R24.64], R40 ;  /* 0x0000002818001986 */ /* 0x0001e2000c101504 */
[----:B------:R-:W-:Y:S01]  /*5a4d0*/  IMAD.WIDE R28, R32, 0x2, R2 ;  /* 0x00000002201c7825 */ /* 0x000fe200078e0202 */
[----:B------:R-:W-:Y:S02]  /*5a4e0*/  ISETP.LT.AND P1, PT, R54, c[0x0][0x178], !P2 ;  /* 0x00005e0036007a0c */ /* 0x000fe40005721270 */
[----:B---3--:R1:W-:Y:S04]  /*5a4f0*/  @P0 STG.E.U16 [R20.64], R41 ;  /* 0x0000002914000986 */ /* 0x0083e8000c101504 */
[----:B----4-:R3:W-:Y:S01]  /*5a500*/  @P4 STG.E.U16 [R28.64], R60 ;  /* 0x0000003c1c004986 */ /* 0x0107e2000c101504 */
[----:B------:R-:W-:Y:S02]  /*5a510*/  ISETP.LT.AND P4, PT, R57, c[0x0][0x178], !P2 ;  /* 0x00005e0039007a0c */ /* 0x000fe40005781270 */
[----:B------:R-:W-:Y:S01]  /*5a520*/  ISETP.LT.AND P2, PT, R19, c[0x0][0x178], !P2 ;  /* 0x00005e0013007a0c */ /* 0x000fe20005741270 */
[----:B0-----:R-:W-:-:S04]  /*5a530*/  IMAD.WIDE R24, R32, 0x2, R44 ;  /* 0x0000000220187825 */ /* 0x001fc800078e022c */
[C---:B-1----:R-:W-:Y:S01]  /*5a540*/  IMAD.WIDE R20, R32.reuse, 0x2, R14 ;  /* 0x0000000220147825 */ /* 0x042fe200078e020e */
[----:B------:R-:W-:Y:S03]  /*5a550*/  @P5 STG.E.U16 [R24.64], R61 ;  /* 0x0000003d18005986 */ /* 0x000fe6000c101504 */
[----:B---3--:R-:W-:Y:S01]  /*5a560*/  IMAD.WIDE R28, R32, 0x2, R12 ;  /* 0x00000002201c7825 */ /* 0x008fe200078e020c */
[----:B------:R0:W-:Y:S01]  /*5a570*/  @P6 STG.E.U16 [R20.64], R50 ;  /* 0x0000003214006986 */ /* 0x0001e2000c101504 */
[----:B------:R-:W-:Y:S02]  /*5a580*/  ISETP.GE.AND P0, PT, R0, c[0x0][0x17c], PT ;  /* 0x00005f0000007a0c */ /* 0x000fe40003f06270 */
[----:B------:R-:W-:Y:S01]  /*5a590*/  IADD3 R0, R32, c[0x0][0x198], RZ ;  /* 0x0000660020007a10 */ /* 0x000fe20007ffe0ff */
[----:B------:R1:W-:Y:S01]  /*5a5a0*/  @P1 STG.E.U16 [R28.64], R51 ;  /* 0x000000331c001986 */ /* 0x0003e2000c101504 */
[----:B------:R-:W-:-:S03]  /*5a5b0*/  PRMT R33, R40, 0x7632, R33 ;  /* 0x0000763228217816 */ /* 0x000fc60000000021 */
[----:B------:R-:W3:Y:S01]  /*5a5c0*/  LDL.LU R40, [R1+0x448] ;  /* 0x0004480001287983 */ /* 0x000ee20000300800 */
[----:B0-----:R-:W-:-:S04]  /*5a5d0*/  IMAD.WIDE R20, R32, 0x2, R10 ;  /* 0x0000000220147825 */ /* 0x001fc800078e020a */
[----:B-1----:R-:W-:Y:S01]  /*5a5e0*/  IMAD.WIDE R28, R32, 0x2, R8 ;  /* 0x00000002201c7825 */ /* 0x002fe200078e0208 */
[----:B------:R-:W-:Y:S02]  /*5a5f0*/  PRMT R32, R41, 0x7632, R32 ;  /* 0x0000763229207816 */ /* 0x000fe40000000020 */
[----:B------:R-:W4:Y:S04]  /*5a600*/  LDL.LU R41, [R1+0x3a8] ;  /* 0x0003a80001297983 */ /* 0x000f280000300800 */
[----:B------:R0:W-:Y:S04]  /*5a610*/  @P4 STG.E.U16 [R20.64], R34 ;  /* 0x0000002214004986 */ /* 0x0001e8000c101504 */
[----:B------:R1:W-:Y:S01]  /*5a620*/  @P2 STG.E.U16 [R28.64], R30 ;  /* 0x0000001e1c002986 */ /* 0x0003e2000c101504 */
[----:B------:R-:W-:-:S02]  /*5a630*/  PRMT R36, R50, 0x7632, R36 ;  /* 0x0000763232247816 */ /* 0x000fc40000000024 */
[----:B0-----:R-:W-:Y:S02]  /*5a640*/  PRMT R34, R61, 0x7632, R34 ;  /* 0x000076323d227816 */ /* 0x001fe40000000022 */
[----:B-1----:R-:W-:Y:S02]  /*5a650*/  PRMT R30, R60, 0x7632, R30 ;  /* 0x000076323c1e7816 */ /* 0x002fe4000000001e */
[----:B------:R-:W-:Y:S02]  /*5a660*/  PRMT R37, R51, 0x7632, R37 ;  /* 0x0000763233257816 */ /* 0x000fe40000000025 */
[----:B--2---:R-:W-:Y:S02]  /*5a670*/  ISETP.GE.AND P1, PT, R42, c[0x0][0x17c], PT ;  /* 0x00005f002a007a0c */ /* 0x004fe40003f26270 */
[----:B------:R-:W2:Y:S04]  /*5a680*/  LDL.LU R42, [R1+0x23dc] ;  /* 0x0023dc00012a7983 */ /* 0x000ea80000300800 */
[----:B------:R-:W2:Y:S04]  /*5a690*/  LDL.LU R60, [R1+0x388] ;  /* 0x00038800013c7983 */ /* 0x000ea80000300800 */
[----:B------:R-:W2:Y:S04]  /*5a6a0*/  LDL.LU R61, [R1+0x368] ;  /* 0x00036800013d7983 */ /* 0x000ea80000300800 */
[----:B------:R-:W2:Y:S04]  /*5a6b0*/  LDL.LU R50, [R1+0x348] ;  /* 0x0003480001327983 */ /* 0x000ea80000300800 */
[----:B------:R-:W2:Y:S01]  /*5a6c0*/  LDL.LU R51, [R1+0x38] ;  /* 0x0000380001337983 */ /* 0x000ea20000300800 */
[----:B------:R-:W-:-:S02]  /*5a6d0*/  ISETP.LT.AND P6, PT, R7, c[0x0][0x178], !P3 ;  /* 0x00005e0007007a0c */ /* 0x000fc40005fc1270 */
[----:B------:R-:W-:Y:S01]  /*5a6e0*/  ISETP.LT.AND P5, PT, R53, c[0x0][0x178], !P3 ;  /* 0x00005e0035007a0c */ /* 0x000fe20005fa1270 */
[----:B------:R-:W-:Y:S01]  /*5a6f0*/  IMAD.WIDE R24, R0, 0x2, R48 ;  /* 0x0000000200187825 */ /* 0x000fe200078e0230 */
[----:B------:R-:W-:-:S03]  /*5a700*/  ISETP.LT.AND P4, PT, R59, c[0x0][0x178], !P3 ;  /* 0x00005e003b007a0c */ /* 0x000fc60005f81270 */
[----:B------:R-:W-:Y:S01]  /*5a710*/  IMAD.WIDE R20, R0, 0x2, R46 ;  /* 0x0000000200147825 */ /* 0x000fe200078e022e */
[----:B------:R-:W-:-:S05]  /*5a720*/  ISETP.LT.AND P2, PT, R55, c[0x0][0x178], !P3 ;  /* 0x00005e0037007a0c */ /* 0x000fca0005f41270 */
[----:B------:R0:W-:Y:S01]  /*5a730*/  @P6 STG.E.U16 [R24.64], R33 ;  /* 0x0000002118006986 */ /* 0x0001e2000c101504 */
[----:B------:R-:W-:-:S03]  /*5a740*/  ISETP.LT.AND P6, PT, R58, c[0x0][0x178], !P3 ;  /* 0x00005e003a007a0c */ /* 0x000fc60005fc1270 */
[----:B------:R1:W-:Y:S01]  /*5a750*/  @P5 STG.E.U16 [R20.64], R32 ;  /* 0x0000002014005986 */ /* 0x0003e2000c101504 */
[----:B------:R-:W-:Y:S01]  /*5a760*/  ISETP.LT.AND P5, PT, R54, c[0x0][0x178], !P3 ;  /* 0x00005e0036007a0c */ /* 0x000fe20005fa1270 */
[----:B------:R-:W-:-:S04]  /*5a770*/  IMAD.WIDE R28, R0, 0x2, R14 ;  /* 0x00000002001c7825 */ /* 0x000fc800078e020e */
[----:B0-----:R-:W-:-:S04]  /*5a780*/  IMAD.WIDE R24, R0, 0x2, R44 ;  /* 0x0000000200187825 */ /* 0x001fc800078e022c */
[----:B-1----:R-:W-:-:S04]  /*5a790*/  IMAD.WIDE R20, R0, 0x2, R2 ;  /* 0x0000000200147825 */ /* 0x002fc800078e0202 */
[----:B------:R-:W-:Y:S01]  /*5a7a0*/  IMAD.WIDE R32, R0, 0x2, R12 ;  /* 0x0000000200207825 */ /* 0x000fe200078e020c */
[----:B------:R0:W-:Y:S01]  /*5a7b0*/  @P4 STG.E.U16 [R20.64], R30 ;  /* 0x0000001e14004986 */ /* 0x0001e2000c101504 */
[----:B------:R-:W-:-:S03]  /*5a7c0*/  ISETP.LT.AND P4, PT, R57, c[0x0][0x178], !P3 ;  /* 0x00005e0039007a0c */ /* 0x000fc60005f81270 */
[----:B------:R1:W-:Y:S01]  /*5a7d0*/  @P6 STG.E.U16 [R24.64], R34 ;  /* 0x0000002218006986 */ /* 0x0003e2000c101504 */
[----:B------:R-:W-:-:S03]  /*5a7e0*/  ISETP.LT.AND P6, PT, R53, c[0x0][0x178], !P0 ;  /* 0x00005e0035007a0c */ /* 0x000fc600047c1270 */
[----:B------:R3:W-:Y:S01]  /*5a7f0*/  @P2 STG.E.U16 [R28.64], R36 ;  /* 0x000000241c002986 */ /* 0x0007e2000c101504 */
[----:B------:R-:W-:-:S03]  /*5a800*/  ISETP.LT.AND P2, PT, R19, c[0x0][0x178], !P3 ;  /* 0x00005e0013007a0c */ /* 0x000fc60005f41270 */
[----:B------:R4:W-:Y:S01]  /*5a810*/  @P5 STG.E.U16 [R32.64], R37 ;  /* 0x0000002520005986 */ /* 0x0009e2000c101504 */
[----:B------:R-:W-:Y:S02]  /*5a820*/  ISETP.LT.AND P5, PT, R7, c[0x0][0x178], !P0 ;  /* 0x00005e0007007a0c */ /* 0x000fe400047a1270 */
[----:B0-----:R-:W-:Y:S01]  /*5a830*/  PRMT R30, R34, 0x7632, R30 ;  /* 0x00007632221e7816 */ /* 0x001fe2000000001e */
[C---:B-1----:R-:W-:Y:S01]  /*5a840*/  IMAD.WIDE R24, R0.reuse, 0x2, R10 ;  /* 0x0000000200187825 */ /* 0x042fe200078e020a */
[----:B------:R-:W-:Y:S02]  /*5a850*/  IADD3 R20, R0, c[0x0][0x198], RZ ;  /* 0x0000660000147a10 */ /* 0x000fe40007ffe0ff */
[----:B------:R-:W-:Y:S02]  /*5a860*/  ISETP.LT.AND P3, PT, R59, c[0x0][0x178], !P0 ;  /* 0x00005e003b007a0c */ /* 0x000fe40004761270 */
[----:B------:R-:W-:Y:S01]  /*5a870*/  PRMT R21, R30, 0x7632, R21 ;  /* 0x000076321e157816 */ /* 0x000fe20000000015 */
[----:B---3--:R-:W-:Y:S01]  /*5a880*/  IMAD.WIDE R28, R20, 0x2, R48 ;  /* 0x00000002141c7825 */ /* 0x008fe200078e0230 */
[----:B------:R0:W-:Y:S01]  /*5a890*/  @P4 STG.E.U16 [R24.64], R30 ;  /* 0x0000001e18004986 */ /* 0x0001e2000c101504 */
[----:B------:R-:W-:-:S02]  /*5a8a0*/  ISETP.LT.AND P4, PT, R58, c[0x0][0x178], !P0 ;  /* 0x00005e003a007a0c */ /* 0x000fc40004781270 */
[----:B----4-:R-:W-:Y:S01]  /*5a8b0*/  IMAD.WIDE R32, R0, 0x2, R8 ;  /* 0x0000000200207825 */ /* 0x010fe200078e0208 */
[----:B------:R-:W3:Y:S04]  /*5a8c0*/  LDL.LU R37, [R1+0x23e8] ;  /* 0x0023e80001257983 */ /* 0x000ee80000300800 */
[----:B------:R-:W-:Y:S01]  /*5a8d0*/  @P2 STG.E.U16 [R32.64], R21 ;  /* 0x0000001520002986 */ /* 0x000fe2000c101504 */
[----:B0-----:R-:W-:-:S03]  /*5a8e0*/  IMAD.WIDE R24, R20, 0x2, R46 ;  /* 0x0000000214187825 */ /* 0x001fc600078e022e */
[----:B------:R0:W-:Y:S01]  /*5a8f0*/  @P5 STG.E.U16 [R28.64], R40 ;  /* 0x000000281c005986 */ /* 0x0001e2000c101504 */
[----:B------:R-:W-:-:S03]  /*5a900*/  ISETP.LT.AND P5, PT, R55, c[0x0][0x178], !P0 ;  /* 0x00005e0037007a0c */ /* 0x000fc600047a1270 */
[----:B------:R1:W-:Y:S01]  /*5a910*/  @P6 STG.E.U16 [R24.64], R41 ;  /* 0x0000002918006986 */ /* 0x0003e2000c101504 */
[----:B------:R-:W-:Y:S01]  /*5a920*/  ISETP.LT.AND P6, PT, R54, c[0x0][0x178], !P0 ;  /* 0x00005e0036007a0c */ /* 0x000fe200047c1270 */
[----:B0-----:R-:W-:-:S04]  /*5a930*/  IMAD.WIDE R28, R20, 0x2, R2 ;  /* 0x00000002141c7825 */ /* 0x001fc800078e0202 */
[----:B-1----:R-:W-:-:S04]  /*5a940*/  IMAD.WIDE R24, R20, 0x2, R44 ;  /* 0x0000000214187825 */ /* 0x002fc800078e022c */
[C---:B------:R-:W-:Y:S01]  /*5a950*/  IMAD.WIDE R32, R20.reuse, 0x2, R14 ;  /* 0x0000000214207825 */ /* 0x040fe200078e020e */
[----:B------:R-:W-:Y:S02]  /*5a960*/  IADD3 R0, R20, c[0x0][0x198], RZ ;  /* 0x0000660014007a10 */ /* 0x000fe40007ffe0ff */
[----:B------:R-:W-:Y:S01]  /*5a970*/  PRMT R30, R40, 0x7632, R30 ;  /* 0x00007632281e7816 */ /* 0x000fe2000000001e */
[----:B--2---:R0:W-:Y:S01]  /*5a980*/  @P3 STG.E.U16 [R28.64], R60 ;  /* 0x0000003c1c003986 */ /* 0x0041e2000c101504 */
[----:B------:R-:W-:Y:S02]  /*5a990*/  ISETP.LT.AND P3, PT, R57, c[0x0][0x178], !P0 ;  /* 0x00005e0039007a0c */ /* 0x000fe40004761270 */
[----:B------:R-:W-:Y:S01]  /*5a9a0*/  ISETP.LT.AND P0, PT, R19, c[0x0][0x178], !P0 ;  /* 0x00005e0013007a0c */ /* 0x000fe20004701270 */
[----:B------:R1:W-:Y:S01]  /*5a9b0*/  @P4 STG.E.U16 [R24.64], R61 ;  /* 0x0000003d18004986 */ /* 0x0003e2000c101504 */
[----:B------:R-:W-:-:S03]  /*5a9c0*/  ISETP.LT.AND P4, PT, R7, c[0x0][0x178], !P1 ;  /* 0x00005e0007007a0c */ /* 0x000fc60004f81270 */
[----:B------:R-:W-:Y:S01]  /*5a9d0*/  @P5 STG.E.U16 [R32.64], R50 ;  /* 0x0000003220005986 */ /* 0x000fe2000c101504 */
[----:B0-----:R-:W-:Y:S01]  /*5a9e0*/  IMAD.WIDE R28, R20, 0x2, R12 ;  /* 0x00000002141c7825 */ /* 0x001fe200078e020c */
[----:B------:R-:W-:-:S03]  /*5a9f0*/  ISETP.LT.AND P5, PT, R53, c[0x0][0x178], !P1 ;  /* 0x00005e0035007a0c */ /* 0x000fc60004fa1270 */
[----:B-1----:R-:W-:Y:S01]  /*5aa00*/  IMAD.WIDE R24, R20, 0x2, R10 ;  /* 0x0000000214187825 */ /* 0x002fe200078e020a */
[----:B------:R0:W-:Y:S04]  /*5aa10*/  @P6 STG.E.U16 [R28.64], R51 ;  /* 0x000000331c006986 */ /* 0x0001e8000c101504 */
[----:B------:R1:W-:Y:S01]  /*5aa20*/  @P3 STG.E.U16 [R24.64], R22 ;  /* 0x0000001618003986 */ /* 0x0003e2000c101504 */
[----:B------:R-:W-:Y:S01]  /*5aa30*/  ISETP.LT.AND P3, PT, R58, c[0x0][0x178], !P1 ;  /* 0x00005e003a007a0c */ /* 0x000fe20004f61270 */
[----:B0-----:R-:W-:-:S04]  /*5aa40*/  IMAD.WIDE R28, R20, 0x2, R8 ;  /* 0x00000002141c7825 */ /* 0x001fc800078e0208 */
[C---:B------:R-:W-:Y:S01]  /*5aa50*/  IMAD.WIDE R20, R0.reuse, 0x2, R48 ;  /* 0x0000000200147825 */ /* 0x040fe200078e0230 */
[----:B------:R0:W-:Y:S01]  /*5aa60*/  @P0 STG.E.U16 [R28.64], R26 ;  /* 0x0000001a1c000986 */ /* 0x0001e2000c101504 */
[----:B------:R-:W-:Y:S02]  /*5aa70*/  ISETP.LT.AND P0, PT, R59, c[0x0][0x178], !P1 ;  /* 0x00005e003b007a0c */ /* 0x000fe40004f01270 */
[----:B-1----:R-:W-:Y:S01]  /*5aa80*/  PRMT R22, R41, 0x7632, R22 ;  /* 0x0000763229167816 */ /* 0x002fe20000000016 */
[----:B------:R1:W-:Y:S01]  /*5aa90*/  @P4 STG.E.U16 [R20.64], R30 ;  /* 0x0000001e14004986 */ /* 0x0003e2000c101504 */
[----:B------:R-:W-:Y:S01]  /*5aaa0*/  IMAD.WIDE R24, R0, 0x2, R46 ;  /* 0x0000000200187825 */ /* 0x000fe200078e022e */
[----:B------:R-:W-:Y:S02]  /*5aab0*/  ISETP.LT.AND P4, PT, R55, c[0x0][0x178], !P1 ;  /* 0x00005e0037007a0c */ /* 0x000fe40004f81270 */
[----:B------:R-:W-:Y:S02]  /*5aac0*/  ISETP.GE.AND P2, PT, R42, c[0x0][0x17c], PT ;  /* 0x00005f002a007a0c */ /* 0x000fe40003f46270 */
[----:B------:R2:W-:Y:S01]  /*5aad0*/  @P5 STG.E.U16 [R24.64], R22 ;  /* 0x0000001618005986 */ /* 0x0005e2000c101504 */
[----:B0-----:R-:W-:Y:S01]  /*5aae0*/  PRMT R26, R61, 0x7632, R26 ;  /* 0x000076323d1a7816 */ /* 0x001fe2000000001a */
[----:B------:R-:W-:-:S02]  /*5aaf0*/  IMAD.WIDE R28, R0, 0x2, R14 ;  /* 0x00000002001c7825 */ /* 0x000fc400078e020e */
[----:B------:R-:W4:Y:S02]  /*5ab00*/  LDL.LU R42, [R1+0x2ec] ;  /* 0x0002ec00012a7983 */ /* 0x000f240000300800 */
[----:B-1----:R-:W-:Y:S01]  /*5ab10*/  IMAD.WIDE R20, R0, 0x2, R2 ;  /* 0x0000000200147825 */ /* 0x002fe200078e0202 */
[----:B------:R-:W-:Y:S01]  /*5ab20*/  PRMT R30, R50, 0x7632, R30 ;  /* 0x00007632321e7816 */ /* 0x000fe2000000001e */
[----:B------:R-:W3:Y:S01]  /*5ab30*/  LDL.LU R40, [R1+0x2dc] ;  /* 0x0002dc0001287983 */ /* 0x000ee20000300800 */
[----:B--2---:R-:W-:Y:S01]  /*5ab40*/  PRMT R22, R60, 0x7632, R22 ;  /* 0x000076323c167816 */ /* 0x004fe20000000016 */
[----:B------:R-:W-:Y:S02]  /*5ab50*/  IMAD.WIDE R24, R0, 0x2, R44 ;  /* 0x0000000200187825 */ /* 0x000fe400078e022c */
[----:B------:R-:W2:Y:S01]  /*5ab60*/  LDL.LU R41, [R1+0x2cc] ;  /* 0x0002cc0001297983 */ /* 0x000ea20000300800 */
[----:B------:R-:W-:-:S03]  /*5ab70*/  PRMT R34, R51, 0x7632, R34 ;  /* 0x0000763233227816 */ /* 0x000fc60000000022 */
[----:B------:R-:W2:Y:S04]  /*5ab80*/  LDL.LU R60, [R1+0x2bc] ;  /* 0x0002bc00013c7983 */ /* 0x000ea80000300800 */
[----:B------:R-:W2:Y:S04]  /*5ab90*/  LDL.LU R61, [R1+0x5c] ;  /* 0x00005c00013d7983 */ /* 0x000ea80000300800 */
[----:B------:R-:W-:Y:S04]  /*5aba0*/  @P0 STG.E.U16 [R20.64], R22 ;  /* 0x0000001614000986 */ /* 0x000fe8000c101504 */
[----:B------:R-:W2:Y:S04]  /*5abb0*/  LDL.LU R50, [R1+0x4c] ;  /* 0x00004c0001327983 */ /* 0x000ea80000300800 */
[----:B------:R-:W-:Y:S04]  /*5abc0*/  @P3 STG.E.U16 [R24.64], R26 ;  /* 0x0000001a18003986 */ /* 0x000fe8000c101504 */
[----:B------:R-:W2:Y:S04]  /*5abd0*/  LDL.LU R51, [R1+0x2c] ;  /* 0x00002c0001337983 */ /* 0x000ea80000300800 */
[----:B------:R0:W-:Y:S01]  /*5abe0*/  @P4 STG.E.U16 [R28.64], R30 ;  /* 0x0000001e1c004986 */ /* 0x0001e2000c101504 */
[----:B------:R-:W-:-:S03]  /*5abf0*/  ISETP.LT.AND P5, PT, R54, c[0x0][0x178], !P1 ;  /* 0x00005e0036007a0c */ /* 0x000fc60004fa1270 */
[----:B0-----:R-:W2:Y:S01]  /*5ac00*/  LDL.LU R29, [R1+0x23e4] ;  /* 0x0023e400011d7983 */ /* 0x001ea20000300800 */
[----:B------:R-:W-:-:S09]  /*5ac10*/  IMAD.WIDE R32, R0, 0x2, R12 ;  /* 0x0000000200207825 */ /* 0x000fd200078e020c */
[----:B------:R0:W-:Y:S04]  /*5ac20*/  @P5 STG.E.U16 [R32.64], R34 ;  /* 0x0000002220005986 */ /* 0x0001e8000c101504 */
[----:B0-----:R-:W2:Y:S01]  /*5ac30*/  LDL.LU R32, [R1+0x23e0] ;  /* 0x0023e00001207983 */ /* 0x001ea20000300800 */
[----:B------:R-:W-:Y:S02]  /*5ac40*/  ISETP.LT.AND P6, PT, R57, c[0x0][0x178], !P1 ;  /* 0x00005e0039007a0c */ /* 0x000fe40004fc1270 */
[----:B------:R-:W-:Y:S01]  /*5ac50*/  ISETP.LT.AND P1, PT, R19, c[0x0][0x178], !P1 ;  /* 0x00005e0013007a0c */ /* 0x000fe20004f21270 */
[----:B------:R-:W-:Y:S01]  /*5ac60*/  IMAD.WIDE R20, R0, 0x2, R10 ;  /* 0x0000000200147825 */ /* 0x000fe200078e020a */
[----:B------:R-:W-:Y:S02]  /*5ac70*/  ISETP.LT.AND P3, PT, R7, c[0x0][0x178], !P2 ;  /* 0x00005e0007007a0c */ /* 0x000fe40005761270 */
[----:B------:R-:W-:Y:S01]  /*5ac80*/  PRMT R28, R22, 0x7632, R28 ;  /* 0x00007632161c7816 */ /* 0x000fe2000000001c */
[----:B------:R-:W-:Y:S01]  /*5ac90*/  IMAD.WIDE R24, R0, 0x2, R8 ;  /* 0x0000000200187825 */ /* 0x000fe200078e0208 */
[----:B------:R-:W-:-:S02]  /*5aca0*/  ISETP.LT.AND P4, PT, R53, c[0x0][0x178], !P2 ;  /* 0x00005e0035007a0c */ /* 0x000fc40005781270 */
[----:B------:R-:W-:Y:S02]  /*5acb0*/  PRMT R26, R26, 0x7632, R26 ;  /* 0x000076321a1a7816 */ /* 0x000fe4000000001a */
[----:B------:R-:W-:Y:S02]  /*5acc0*/  ISETP.LT.AND P5, PT, R59, c[0x0][0x178], !P2 ;  /* 0x00005e003b007a0c */ /* 0x000fe400057a1270 */
[----:B------:R-:W-:Y:S01]  /*5acd0*/  IADD3 R22, R0, c[0x0][0x198], RZ ;  /* 0x0000660000167a10 */ /* 0x000fe20007ffe0ff */
[----:B------:R0:W-:Y:S01]  /*5ace0*/  @P6 STG.E.U16 [R20.64], R28 ;  /* 0x0000001c14006986 */ /* 0x0001e2000c101504 */
[----:B------:R-:W-:-:S03]  /*5acf0*/  ISETP.LT.AND P6, PT, R58, c[0x0][0x178], !P2 ;  /* 0x00005e003a007a0c */ /* 0x000fc600057c1270 */
[----:B------:R1:W-:Y:S01]  /*5ad00*/  @P1 STG.E.U16 [R24.64], R26 ;  /* 0x0000001a18001986 */ /* 0x0003e2000c101504 */
[----:B0-----:R-:W-:-:S04]  /*5ad10*/  IMAD.WIDE R20, R22, 0x2, R48 ;  /* 0x0000000216147825 */ /* 0x001fc800078e0230 */
[----:B-1----:R-:W-:Y:S01]  /*5ad20*/  IMAD.WIDE R24, R22, 0x2, R2 ;  /* 0x0000000216187825 */ /* 0x002fe200078e0202 */
[----:B----4-:R0:W-:Y:S01]  /*5ad30*/  @P3 STG.E.U16 [R20.64], R42 ;  /* 0x0000002a14003986 */ /* 0x0101e2000c101504 */
[----:B------:R-:W-:Y:S02]  /*5ad40*/  ISETP.LT.AND P3, PT, R55, c[0x0][0x178], !P2 ;  /* 0x00005e0037007a0c */ /* 0x000fe40005761270 */
[----:B------:R-:W-:Y:S01]  /*5ad50*/  PRMT R30, R42, 0x7632, R30 ;  /* 0x000076322a1e7816 */ /* 0x000fe2000000001e */
[----:B0-----:R-:W-:Y:S01]  /*5ad60*/  IMAD.WIDE R20, R22, 0x2, R44 ;  /* 0x0000000216147825 */ /* 0x001fe200078e022c */
[----:B------:R-:W4:Y:S01]  /*5ad70*/  LDL.LU R42, [R1+0x33c] ;  /* 0x00033c00012a7983 */ /* 0x000f220000300800 */
[----:B---3--:R-:W-:Y:S02]  /*5ad80*/  PRMT R26, R40, 0x7632, R26 ;  /* 0x00007632281a7816 */ /* 0x008fe4000000001a */
[----:B--2---:R-:W-:Y:S02]  /*5ad90*/  PRMT R0, R41, 0x7632, R0 ;  /* 0x0000763229007816 */ /* 0x004fe40000000000 */
[----:B------:R-:W-:-:S02]  /*5ada0*/  PRMT R33, R60, 0x7632, R33 ;  /* 0x000076323c217816 */ /* 0x000fc40000000021 */
[----:B------:R-:W-:Y:S01]  /*5adb0*/  ISETP.GE.AND P1, PT, R29, c[0x0][0x17c], PT ;  /* 0x00005f001d007a0c */ /* 0x000fe20003f26270 */
[----:B------:R-:W-:-:S05]  /*5adc0*/  IMAD.WIDE R28, R22, 0x2, R46 ;  /* 0x00000002161c7825 */ /* 0x000fca00078e022e */
[----:B------:R-:W-:Y:S04]  /*5add0*/  @P4 STG.E.U16 [R28.64], R40 ;  /* 0x000000281c004986 */ /* 0x000fe8000c101504 */
[----:B------:R0:W-:Y:S01]  /*5ade0*/  @P5 STG.E.U16 [R24.64], R41 ;  /* 0x0000002918005986 */ /* 0x0001e2000c101504 */
[----:B------:R-:W-:-:S03]  /*5adf0*/  ISETP.LT.AND P5, PT, R54, c[0x0][0x178], !P2 ;  /* 0x00005e0036007a0c */ /* 0x000fc600057a1270 */
[----:B------:R1:W-:Y:S01]  /*5ae00*/  @P6 STG.E.U16 [R20.64], R60 ;  /* 0x0000003c14006986 */ /* 0x0003e2000c101504 */
[----:B------:R-:W-:Y:S02]  /*5ae10*/  ISETP.LT.AND P6, PT, R57, c[0x0][0x178], !P2 ;  /* 0x00005e0039007a0c */ /* 0x000fe400057c1270 */
[----:B------:R-:W-:Y:S01]  /*5ae20*/  ISETP.GE.AND P0, PT, R32, c[0x0][0x17c], PT ;  /* 0x00005f0020007a0c */ /* 0x000fe20003f06270 */
[----:B0-----:R-:W-:-:S04]  /*5ae30*/  IMAD.WIDE R24, R22, 0x2, R14 ;  /* 0x0000000216187825 */ /* 0x001fc800078e020e */
[----:B-1----:R-:W-:Y:S01]  /*5ae40*/  IMAD.WIDE R20, R22, 0x2, R12 ;  /* 0x0000000216147825 */ /* 0x002fe200078e020c */
[----:B------:R-:W-:Y:S01]  /*5ae50*/  ISETP.GE.AND P4, PT, R37, c[0x0][0x17c], PT ;  /* 0x00005f0025007a0c */ /* 0x000fe20003f86270 */
[----:B------:R0:W-:Y:S01]  /*5ae60*/  @P3 STG.E.U16 [R24.64], R61 ;  /* 0x0000003d18003986 */ /* 0x0001e2000c101504 */
[----:B------:R-:W-:Y:S02]  /*5ae70*/  ISETP.LT.AND P2, PT, R19, c[0x0][0x178], !P2 ;  /* 0x00005e0013007a0c */ /* 0x000fe40005741270 */
[----:B------:R-:W-:Y:S01]  /*5ae80*/  ISETP.LT.AND P3, PT, R7, c[0x0][0x178], !P0 ;  /* 0x00005e0007007a0c */ /* 0x000fe20004761270 */
[----:B------:R1:W-:Y:S01]  /*5ae90*/  @P5 STG.E.U16 [R20.64], R50 ;  /* 0x0000003214005986 */ /* 0x0003e2000c101504 */
[----:B------:R-:W-:-:S03]  /*5aea0*/  ISETP.LT.AND P5, PT, R53, c[0x0][0x178], !P0 ;  /* 0x00005e0035007a0c */ /* 0x000fc600047a1270 */
[----:B------:R-:W2:Y:S01]  /*5aeb0*/  LDL.LU R37, [R1+0x23ec] ;  /* 0x0023ec0001257983 */ /* 0x000ea20000300800 */
[----:B------:R-:W-:-:S03]  /*5aec0*/  IADD3 R32, R22, c[0x0][0x198], RZ ;  /* 0x0000660016207a10 */ /* 0x000fc60007ffe0ff */
[----:B------:R-:W3:Y:S01]  /*5aed0*/  LDL.LU R40, [R1+0x32c] ;  /* 0x00032c0001287983 */ /* 0x000ee20000300800 */
[----:B0-----:R-:W-:-:S03]  /*5aee0*/  IMAD.WIDE R24, R22, 0x2, R10 ;  /* 0x0000000216187825 */ /* 0x001fc600078e020a */
[----:B------:R-:W2:Y:S01]  /*5aef0*/  LDL.LU R41, [R1+0x31c] ;  /* 0x00031c0001297983 */ /* 0x000ea20000300800 */
[----:B-1----:R-:W-:-:S03]  /*5af00*/  IMAD.WIDE R20, R22, 0x2, R8 ;  /* 0x0000000216147825 */ /* 0x002fc600078e0208 */
[----:B------:R-:W2:Y:S01]  /*5af10*/  LDL.LU R60, [R1+0x30c] ;  /* 0x00030c00013c7983 */ /* 0x000ea20000300800 */
[----:B------:R-:W-:Y:S01]  /*5af20*/  PRMT R22, R61, 0x7632, R22 ;  /* 0x000076323d167816 */ /* 0x000fe20000000016 */
[----:B------:R-:W-:Y:S02]  /*5af30*/  IMAD.WIDE R28, R32, 0x2, R46 ;  /* 0x00000002201c7825 */ /* 0x000fe400078e022e */
[----:B------:R0:W-:Y:S04]  /*5af40*/  @P6 STG.E.U16 [R24.64], R51 ;  /* 0x0000003318006986 */ /* 0x0001e8000c101504 */
[----:B------:R-:W2:Y:S01]  /*5af50*/  LDL.LU R61, [R1+0x2fc] ;  /* 0x0002fc00013d7983 */ /* 0x000ea20000300800 */
[----:B------:R-:W-:-:S03]  /*5af60*/  PRMT R34, R50, 0x7632, R34 ;  /* 0x0000763232227816 */ /* 0x000fc60000000022 */
[----:B------:R-:W-:Y:S01]  /*5af70*/  @P2 STG.E.U16 [R20.64], R43 ;  /* 0x0000002b14002986 */ /* 0x000fe2000c101504 */
[----:B0-----:R-:W-:-:S03]  /*5af80*/  IMAD.WIDE R24, R32, 0x2, R48 ;  /* 0x0000000220187825 */ /* 0x001fc600078e0230 */
[----:B------:R-:W2:Y:S04]  /*5af90*/  LDL.LU R50, [R1+0x6c] ;  /* 0x00006c0001327983 */ /* 0x000ea80000300800 */
[----:B------:R-:W-:Y:S04]  /*5afa0*/  @P3 STG.E.U16 [R24.64], R30 ;  /* 0x0000001e18003986 */ /* 0x000fe8000c101504 */
[----:B------:R0:W-:Y:S02]  /*5afb0*/  @P5 STG.E.U16 [R28.64], R26 ;  /* 0x0000001a1c005986 */ /* 0x0001e4000c101504 */
[----:B0-----:R-:W-:-:S02]  /*5afc0*/  PRMT R26, R51, 0x7632, R26 ;  /* 0x00007632331a7816 */ /* 0x001fc4000000001a */
[----:B------:R-:W2:Y:S01]  /*5afd0*/  LDL.LU R51, [R1+0x1c] ;  /* 0x00001c0001337983 */ /* 0x000ea20000300800 */
[----:B------:R-:W-:Y:S02]  /*5afe0*/  ISETP.LT.AND P6, PT, R59, c[0x0][0x178], !P0 ;  /* 0x00005e003b007a0c */ /* 0x000fe400047c1270 */
[----:B------:R-:W-:Y:S01]  /*5aff0*/  ISETP.LT.AND P3, PT, R58, c[0x0][0x178], !P0 ;  /* 0x00005e003a007a0c */ /* 0x000fe20004761270 */
[----:B------:R-:W-:Y:S01]  /*5b000*/  IMAD.WIDE R20, R32, 0x2, R2 ;  /* 0x0000000220147825 */ /* 0x000fe200078e0202 */
[----:B------:R-:W-:Y:S02]  /*5b010*/  ISETP.LT.AND P2, PT, R55, c[0x0][0x178], !P0 ;  /* 0x00005e0037007a0c */ /* 0x000fe40004741270 */
[----:B------:R-:W-:Y:S01]  /*5b020*/  ISETP.LT.AND P5, PT, R54, c[0x0][0x178], !P0 ;  /* 0x00005e0036007a0c */ /* 0x000fe200047a1270 */
[----:B------:R-:W-:-:S06]  /*5b030*/  IMAD.WIDE R24, R32, 0x2, R14 ;  /* 0x0000000220187825 */ /* 0x000fcc00078e020e */
[----:B------:R0:W-:Y:S01]  /*5b040*/  @P6 STG.E.U16 [R20.64], R0 ;  /* 0x0000000014006986 */ /* 0x0001e2000c101504 */
[----:B------:R-:W-:Y:S02]  /*5b050*/  ISETP.LT.AND P6, PT, R57, c[0x0][0x178], !P0 ;  /* 0x00005e0039007a0c */ /* 0x000fe400047c1270 */
[----:B------:R-:W-:Y:S01]  /*5b060*/  ISETP.LT.AND P0, PT, R19, c[0x0][0x178], !P0 ;  /* 0x00005e0013007a0c */ /* 0x000fe20004701270 */
[----:B------:R-:W-:-:S04]  /*5b070*/  IMAD.WIDE R28, R32, 0x2, R12 ;  /* 0x00000002201c7825 */ /* 0x000fc800078e020c */
[----:B0-----:R-:W-:-:S05]  /*5b080*/  IMAD.WIDE R20, R32, 0x2, R44 ;  /* 0x0000000220147825 */ /* 0x001fca00078e022c */
[----:B------:R0:W-:Y:S01]  /*5b090*/  @P3 STG.E.U16 [R20.64], R33 ;  /* 0x0000002114003986 */ /* 0x0001e2000c101504 */
[----:B------:R-:W-:-:S03]  /*5b0a0*/  ISETP.LT.AND P3, PT, R7, c[0x0][0x178], !P1 ;  /* 0x00005e0007007a0c */ /* 0x000fc60004f61270 */
[----:B------:R1:W-:Y:S01]  /*5b0b0*/  @P2 STG.E.U16 [R24.64], R22 ;  /* 0x0000001618002986 */ /* 0x0003e2000c101504 */
[----:B------:R-:W-:Y:S02]  /*5b0c0*/  ISETP.LT.AND P2, PT, R53, c[0x0][0x178], !P1 ;  /* 0x00005e0035007a0c */ /* 0x000fe40004f41270 */
[----:B------:R-:W-:Y:S01]  /*5b0d0*/  PRMT R0, R43, 0x7632, R0 ;  /* 0x000076322b007816 */ /* 0x000fe20000000000 */
[----:B------:R-:W-:Y:S01]  /*5b0e0*/  @P5 STG.E.U16 [R28.64], R34 ;  /* 0x000000221c005986 */ /* 0x000fe2000c101504 */
[C---:B0-----:R-:W-:Y:S01]  /*5b0f0*/  IMAD.WIDE R20, R32.reuse, 0x2, R10 ;  /* 0x0000000220147825 */ /* 0x041fe200078e020a */
[----:B-1----:R-:W-:-:S03]  /*5b100*/  IADD3 R22, R32, c[0x0][0x198], RZ ;  /* 0x0000660020167a10 */ /* 0x002fc60007ffe0ff */
[----:B------:R-:W-:Y:S01]  /*5b110*/  IMAD.WIDE R24, R32, 0x2, R8 ;  /* 0x0000000220187825 */ /* 0x000fe200078e0208 */
[----:B------:R0:W-:Y:S01]  /*5b120*/  @P6 STG.E.U16 [R20.64], R26 ;  /* 0x0000001a14006986 */ /* 0x0001e2000c101504 */
[----:B------:R-:W-:Y:S02]  /*5b130*/  ISETP.LT.AND P5, PT, R59, c[0x0][0x178], !P1 ;  /* 0x00005e003b007a0c */ /* 0x000fe40004fa1270 */
[----:B------:R-:W-:Y:S01]  /*5b140*/  ISETP.LT.AND P6, PT, R58, c[0x0][0x178], !P1 ;  /* 0x00005e003a007a0c */ /* 0x000fe20004fc1270 */
[----:B------:R1:W-:Y:S04]  /*5b150*/  @P0 STG.E.U16 [R24.64], R0 ;  /* 0x0000000018000986 */ /* 0x0003e8000c101504 */
[----:B------:R-:W2:Y:S01]  /*5b160*/  LDL.LU R43, [R1+0x23f4] ;  /* 0x0023f400012b7983 */ /* 0x000ea20000300800 */
[----:B0-----:R-:W-:-:S04]  /*5b170*/  IMAD.WIDE R20, R22, 0x2, R48 ;  /* 0x0000000216147825 */ /* 0x001fc800078e0230 */
[----:B-1----:R-:W-:-:S04]  /*5b180*/  IMAD.WIDE R24, R22, 0x2, R2 ;  /* 0x0000000216187825 */ /* 0x002fc800078e0202 */
[----:B------:R-:W-:Y:S01]  /*5b190*/  IMAD.WIDE R28, R22, 0x2, R44 ;  /* 0x00000002161c7825 */ /* 0x000fe200078e022c */
[----:B----4-:R0:W-:Y:S01]  /*5b1a0*/  @P3 STG.E.U16 [R20.64], R42 ;  /* 0x0000002a14003986 */ /* 0x0101e2000c101504 */
[----:B------:R-:W-:Y:S02]  /*5b1b0*/  ISETP.LT.AND P3, PT, R55, c[0x0][0x178], !P1 ;  /* 0x00005e0037007a0c */ /* 0x000fe40004f61270 */
[----:B------:R-:W-:Y:S01]  /*5b1c0*/  PRMT R0, R42, 0x7632, R0 ;  /* 0x000076322a007816 */ /* 0x000fe20000000000 */
[----:B0-----:R-:W-:Y:S01]  /*5b1d0*/  IMAD.WIDE R20, R22, 0x2, R46 ;  /* 0x0000000216147825 */ /* 0x001fe200078e022e */
[----:B------:R-:W4:Y:S04]  /*5b1e0*/  LDL.LU R42, [R1+0x23f8] ;  /* 0x0023f800012a7983 */ /* 0x000f280000300800 */
[----:B---3--:R0:W-:Y:S01]  /*5b1f0*/  @P2 STG.E.U16 [R20.64], R40 ;  /* 0x0000002814002986 */ /* 0x0081e2000c101504 */
[----:B------:R-:W-:-:S03]  /*5b200*/  ISETP.LT.AND P2, PT, R54, c[0x0][0x178], !P1 ;  /* 0x00005e0036007a0c */ /* 0x000fc60004f41270 */
[----:B--2---:R1:W-:Y:S01]  /*5b210*/  @P5 STG.E.U16 [R24.64], R41 ;  /* 0x0000002918005986 */ /* 0x0043e2000c101504 */
[----:B------:R-:W-:Y:S02]  /*5b220*/  ISETP.LT.AND P5, PT, R57, c[0x0][0x178], !P1 ;  /* 0x00005e0039007a0c */ /* 0x000fe40004fa1270 */
[----:B------:R-:W-:Y:S01]  /*5b230*/  ISETP.LT.AND P1, PT, R19, c[0x0][0x178], !P1 ;  /* 0x00005e0013007a0c */ /* 0x000fe20004f21270 */
[----:B------:R2:W-:Y:S01]  /*5b240*/  @P6 STG.E.U16 [R28.64], R60 ;  /* 0x0000003c1c006986 */ /* 0x0005e2000c101504 */
[----:B------:R-:W-:Y:S01]  /*5b250*/  ISETP.LT.AND P6, PT, R7, c[0x0][0x178], !P4 ;  /* 0x00005e0007007a0c */ /* 0x000fe200067c1270 */
[----:B0-----:R-:W-:Y:S01]  /*5b260*/  IMAD.WIDE R20, R22, 0x2, R14 ;  /* 0x0000000216147825 */ /* 0x001fe200078e020e */
[----:B------:R-:W-:Y:S02]  /*5b270*/  PRMT R26, R40, 0x7632, R26 ;  /* 0x00007632281a7816 */ /* 0x000fe4000000001a */
[----:B------:R-:W-:Y:S01]  /*5b280*/  ISETP.GE.AND P0, PT, R37, c[0x0][0x17c], PT ;  /* 0x00005f0025007a0c */ /* 0x000fe20003f06270 */
[----:B------:R-:W3:Y:S01]  /*5b290*/  LDL.LU R40, [R1+0x3cc] ;  /* 0x0003cc0001287983 */ /* 0x000ee20000300800 */
[----:B------:R-:W-:-:S02]  /*5b2a0*/  PRMT R30, R41, 0x7632, R30 ;  /* 0x00007632291e7816 */ /* 0x000fc4000000001e */
[C---:B------:R-:W-:Y:S01]  /*5b2b0*/  IADD3 R37, R22.reuse, c[0x0][0x198], RZ ;  /* 0x0000660016257a10 */ /* 0x040fe20007ffe0ff */
[----:B-1----:R-:W4:Y:S01]  /*5b2c0*/  LDL.LU R41, [R1+0x3bc] ;  /* 0x0003bc0001297983 */ /* 0x002f220000300800 */
[----:B------:R-:W-:-:S03]  /*5b2d0*/  IMAD.WIDE R24, R22, 0x2, R10 ;  /* 0x0000000216187825 */ /* 0x000fc600078e020a */
[----:B------:R0:W-:Y:S01]  /*5b2e0*/  @P3 STG.E.U16 [R20.64], R61 ;  /* 0x0000003d14003986 */ /* 0x0001e2000c101504 */
[----:B------:R-:W-:Y:S01]  /*5b2f0*/  PRMT R34, R60, 0x7632, R34 ;  /* 0x000076323c227816 */ /* 0x000fe20000000022 */
[----:B--2---:R-:W-:Y:S02]  /*5b300*/  IMAD.WIDE R28, R22, 0x2, R8 ;  /* 0x00000002161c7825 */ /* 0x004fe400078e0208 */
[----:B------:R-:W2:Y:S02]  /*5b310*/  LDL.LU R60, [R1+0x39c] ;  /* 0x00039c00013c7983 */ /* 0x000ea40000300800 */
[----:B------:R-:W-:Y:S01]  /*5b320*/  IMAD.WIDE R32, R37, 0x2, R48 ;  /* 0x0000000225207825 */ /* 0x000fe200078e0230 */
[----:B------:R-:W-:-:S03]  /*5b330*/  PRMT R36, R61, 0x7632, R36 ;  /* 0x000076323d247816 */ /* 0x000fc60000000024 */
[----:B0-----:R-:W-:Y:S01]  /*5b340*/  IMAD.WIDE R20, R22, 0x2, R12 ;  /* 0x0000000216147825 */ /* 0x001fe200078e020c */
[----:B------:R-:W2:Y:S01]  /*5b350*/  LDL.LU R61, [R1+0x37c] ;  /* 0x00037c00013d7983 */ /* 0x000ea20000300800 */
[----:B------:R-:W-:-:S03]  /*5b360*/  PRMT R22, R50, 0x7632, R22 ;  /* 0x0000763232167816 */ /* 0x000fc60000000016 */
[----:B------:R0:W-:Y:S04]  /*5b370*/  @P2 STG.E.U16 [R20.64], R50 ;  /* 0x0000003214002986 */ /* 0x0001e8000c101504 */
[----:B------:R1:W-:Y:S01]  /*5b380*/  @P5 STG.E.U16 [R24.64], R51 ;  /* 0x0000003318005986 */ /* 0x0003e2000c101504 */
[----:B------:R-:W-:-:S03]  /*5b390*/  PRMT R38, R51, 0x7632, R38 ;  /* 0x0000763233267816 */ /* 0x000fc60000000026 */
[----:B------:R-:W-:Y:S04]  /*5b3a0*/  @P1 STG.E.U16 [R28.64], R39 ;  /* 0x000000271c001986 */ /* 0x000fe8000c101504 */
[----:B------:R1:W-:Y:S04]  /*5b3b0*/  @P6 STG.E.U16 [R32.64], R0 ;  /* 0x0000000020006986 */ /* 0x0003e8000c101504 */
[----:B0-----:R-:W2:Y:S04]  /*5b3c0*/  LDL.LU R50, [R1+0x35c] ;  /* 0x00035c0001327983 */ /* 0x001ea80000300800 */
[----:B-1----:R-:W2:Y:S01]  /*5b3d0*/  LDL.LU R51, [R1+0x7c] ;  /* 0x00007c0001337983 */ /* 0x002ea20000300800 */
[----:B------:R-:W-:-:S03]  /*5b3e0*/  PRMT R0, R39, 0x7632, R0 ;  /* 0x0000763227007816 */ /* 0x000fc60000000000 */
[----:B------:R-:W2:Y:S01]  /*5b3f0*/  LDL.LU R39, [R1+0x23f0] ;  /* 0x0023f00001277983 */ /* 0x000ea20000300800 */
[----:B------:R-:W-:Y:S02]  /*5b400*/  ISETP.LT.AND P3, PT, R53, c[0x0][0x178], !P4 ;  /* 0x00005e0035007a0c */ /* 0x000fe40006761270 */
[----:B------:R-:W-:Y:S01]  /*5b410*/  ISETP.LT.AND P5, PT, R59, c[0x0][0x178], !P4 ;  /* 0x00005e003b007a0c */ /* 0x000fe200067a1270 */
[----:B------:R-:W-:Y:S01]  /*5b420*/  IMAD.WIDE R20, R37, 0x2, R46 ;  /* 0x0000000225147825 */ /* 0x000fe200078e022e */
[----:B------:R-:W-:Y:S02]  /*5b430*/  ISETP.LT.AND P6, PT, R58, c[0x0][0x178], !P4 ;  /* 0x00005e003a007a0c */ /* 0x000fe400067c1270 */
[----:B------:R-:W-:Y:S02]  /*5b440*/  ISETP.LT.AND P1, PT, R55, c[0x0][0x178], !P4 ;  /* 0x00005e0037007a0c */ /* 0x000fe40006721270 */
[----:B------:R-:W-:Y:S01]  /*5b450*/  ISETP.LT.AND P2, PT, R54, c[0x0][0x178], !P4 ;  /* 0x00005e0036007a0c */ /* 0x000fe20006741270 */
[----:B------:R-:W-:-:S04]  /*5b460*/  IMAD.WIDE R24, R37, 0x2, R44 ;  /* 0x0000000225187825 */ /* 0x000fc800078e022c */
[----:B------:R0:W-:Y:S01]  /*5b470*/  @P3 STG.E.U16 [R20.64], R26 ;  /* 0x0000001a14003986 */ /* 0x0001e2000c101504 */
[----:B------:R-:W-:Y:S01]  /*5b480*/  IMAD.WIDE R28, R37, 0x2, R14 ;  /* 0x00000002251c7825 */ /* 0x000fe200078e020e */
[----:B------:R-:W-:Y:S02]  /*5b490*/  ISETP.LT.AND P3, PT, R57, c[0x0][0x178], !P4 ;  /* 0x00005e0039007a0c */ /* 0x000fe40006761270 */
[----:B------:R-:W-:Y:S01]  /*5b4a0*/  ISETP.LT.AND P4, PT, R19, c[0x0][0x178], !P4 ;  /* 0x00005e0013007a0c */ /* 0x000fe20006781270 */
[----:B------:R-:W-:-:S04]  /*5b4b0*/  IMAD.WIDE R32, R37, 0x2, R12 ;  /* 0x0000000225207825 */ /* 0x000fc800078e020c */
[----:B0-----:R-:W-:-:S05]  /*5b4c0*/  IMAD.WIDE R20, R37, 0x2, R2 ;  /* 0x0000000225147825 */ /* 0x001fca00078e0202 */
[----:B------:R0:W-:Y:S04]  /*5b4d0*/  @P5 STG.E.U16 [R20.64], R30 ;  /* 0x0000001e14005986 */ /* 0x0001e8000c101504 */
[----:B------:R1:W-:Y:S01]  /*5b4e0*/  @P6 STG.E.U16 [R24.64], R34 ;  /* 0x0000002218006986 */ /* 0x0003e2000c101504 */
[----:B------:R-:W-:-:S03]  /*5b4f0*/  ISETP.LT.AND P5, PT, R53, c[0x0][0x178], !P0 ;  /* 0x00005e0035007a0c */ /* 0x000fc600047a1270 */
[----:B------:R-:W-:Y:S04]  /*5b500*/  @P1 STG.E.U16 [R28.64], R36 ;  /* 0x000000241c001986 */ /* 0x000fe8000c101504 */
[----:B------:R1:W-:Y:S01]  /*5b510*/  @P2 STG.E.U16 [R32.64], R22 ;  /* 0x0000001620002986 */ /* 0x0003e2000c101504 */
[----:B------:R-:W-:Y:S01]  /*5b520*/  ISETP.LT.AND P2, PT, R7, c[0x0][0x178], !P0 ;  /* 0x00005e0007007a0c */ /* 0x000fe20004741270 */
[----:B0-----:R-:W-:Y:S01]  /*5b530*/  IMAD.WIDE R20, R37, 0x2, R10 ;  /* 0x0000000225147825 */ /* 0x001fe200078e020a */
[----:B------:R-:W-:-:S03]  /*5b540*/  ISETP.LT.AND P6, PT, R59, c[0x0][0x178], !P0 ;  /* 0x00005e003b007a0c */ /* 0x000fc600047c1270 */
[C---:B-1----:R-:W-:Y:S01]  /*5b550*/  IMAD.WIDE R24, R37.reuse, 0x2, R8 ;  /* 0x0000000225187825 */ /* 0x042fe200078e0208 */
[----:B------:R0:W-:Y:S01]  /*5b560*/  @P3 STG.E.U16 [R20.64], R38 ;  /* 0x0000002614003986 */ /* 0x0001e2000c101504 */
[----:B------:R-:W-:-:S03]  /*5b570*/  IADD3 R22, R37, c[0x0][0x198], RZ ;  /* 0x0000660025167a10 */ /* 0x000fc60007ffe0ff */
[----:B------:R1:W-:Y:S01]  /*5b580*/  @P4 STG.E.U16 [R24.64], R0 ;  /* 0x0000000018004986 */ /* 0x0003e2000c101504 */
[----:B------:R-:W-:Y:S01]  /*5b590*/  ISETP.LT.AND P3, PT, R58, c[0x0][0x178], !P0 ;  /* 0x00005e003a007a0c */ /* 0x000fe20004761270 */
[----:B0-----:R-:W-:Y:S01]  /*5b5a0*/  IMAD.WIDE R20, R22, 0x2, R48 ;  /* 0x0000000216147825 */ /* 0x001fe200078e0230 */
[----:B------:R-:W-:-:S03]  /*5b5b0*/  ISETP.LT.AND P4, PT, R55, c[0x0][0x178], !P0 ;  /* 0x00005e0037007a0c */ /* 0x000fc60004781270 */
[----:B-1----:R-:W-:-:S04]  /*5b5c0*/  IMAD.WIDE R24, R22, 0x2, R46 ;  /* 0x0000000216187825 */ /* 0x002fc800078e022e */
[----:B------:R-:W-:Y:S01]  /*5b5d0*/  IMAD.WIDE R28, R22, 0x2, R2 ;  /* 0x00000002161c7825 */ /* 0x000fe200078e0202 */
[----:B---3--:R0:W-:Y:S04]  /*5b5e0*/  @P2 STG.E.U16 [R20.64], R40 ;  /* 0x0000002814002986 */ /* 0x0081e8000c101504 */
[----:B----4-:R1:W-:Y:S01]  /*5b5f0*/  @P5 STG.E.U16 [R24.64], R41 ;  /* 0x0000002918005986 */ /* 0x0103e2000c101504 */
[----:B------:R-:W-:Y:S01]  /*5b600*/  ISETP.LT.AND P5, PT, R54, c[0x0][0x178], !P0 ;  /* 0x00005e0036007a0c */ /* 0x000fe200047a1270 */
[----:B0-----:R-:W-:Y:S02]  /*5b610*/  IMAD.WIDE R20, R22, 0x2, R44 ;  /* 0x0000000216147825 */ /* 0x001fe400078e022c */
[----:B--2---:R0:W-:Y:S01]  /*5b620*/  @P6 STG.E.U16 [R28.64], R60 ;  /* 0x0000003c1c006986 */ /* 0x0041e2000c101504 */
[----:B------:R-:W-:-:S02]  /*5b630*/  ISETP.LT.AND P6, PT, R57, c[0x0][0x178], !P0 ;  /* 0x00005e0039007a0c */ /* 0x000fc400047c1270 */
[----:B------:R-:W-:Y:S01]  /*5b640*/  ISETP.LT.AND P0, PT, R19, c[0x0][0x178], !P0 ;  /* 0x00005e0013007a0c */ /* 0x000fe20004701270 */
[----:B-1----:R-:W-:Y:S01]  /*5b650*/  IMAD.WIDE R24, R22, 0x2, R14 ;  /* 0x0000000216187825 */ /* 0x002fe200078e020e */
[----:B------:R1:W-:Y:S01]  /*5b660*/  @P3 STG.E.U16 [R20.64], R61 ;  /* 0x0000003d14003986 */ /* 0x0003e2000c101504 */
[----:B------:R-:W-:Y:S02]  /*5b670*/  PRMT R26, R41, 0x7632, R26 ;  /* 0x00007632291a7816 */ /* 0x000fe4000000001a */
[----:B0-----:R-:W-:Y:S01]  /*5b680*/  PRMT R29, R40, 0x7632, R29 ;  /* 0x00007632281d7816 */ /* 0x001fe2000000001d */
[----:B-1----:R-:W-:Y:S01]  /*5b690*/  IMAD.WIDE R20, R22, 0x2, R12 ;  /* 0x0000000216147825 */ /* 0x002fe200078e020c */
[----:B------:R-:W-:Y:S01]  /*5b6a0*/  PRMT R28, R60, 0x7632, R28 ;  /* 0x000076323c1c7816 */ /* 0x000fe2000000001c */
[----:B------:R0:W-:Y:S04]  /*5b6b0*/  @P4 STG.E.U16 [R24.64], R50 ;  /* 0x0000003218004986 */ /* 0x0001e8000c101504 */
[----:B------:R1:W-:Y:S01]  /*5b6c0*/  @P5 STG.E.U16 [R20.64], R51 ;  /* 0x0000003314005986 */ /* 0x0003e2000c101504 */
[----:B------:R-:W-:-:S03]  /*5b6d0*/  ISETP.GE.AND P1, PT, R39, c[0x0][0x17c], PT ;  /* 0x00005f0027007a0c */ /* 0x000fc60003f26270 */
[----:B------:R-:W2:Y:S01]  /*5b6e0*/  LDL.LU R39, [R1+0x23fc] ;  /* 0x0023fc0001277983 */ /* 0x000ea20000300800 */
[----:B0-----:R-:W-:-:S03]  /*5b6f0*/  IMAD.WIDE R24, R22, 0x2, R10 ;  /* 0x0000000216187825 */ /* 0x001fc600078e020a */
[----:B------:R-:W3:Y:S01]  /*5b700*/  LDL.LU R38, [R1+0x2400] ;  /* 0x0024000001267983 */ /* 0x000ee20000300800 */
[----:B-1----:R-:W-:-:S03]  /*5b710*/  IMAD.WIDE R20, R22, 0x2, R8 ;  /* 0x0000000216147825 */ /* 0x002fc600078e0208 */
[----:B------:R-:W4:Y:S04]  /*5b720*/  LDL.LU R40, [R1+0x44c] ;  /* 0x00044c0001287983 */ /* 0x000f280000300800 */
[----:B------:R-:W2:Y:S04]  /*5b730*/  LDL.LU R41, [R1+0x3ac] ;  /* 0x0003ac0001297983 */ /* 0x000ea80000300800 */
[----:B------:R-:W-:Y:S04]  /*5b740*/  @P6 STG.E.U16 [R24.64], R35 ;  /* 0x0000002318006986 */ /* 0x000fe8000c101504 */
[----:B------:R0:W-:Y:S04]  /*5b750*/  @P0 STG.E.U16 [R20.64], R31 ;  /* 0x0000001f14000986 */ /* 0x0001e8000c101504 */
[----:B------:R-:W3:Y:S01]  /*5b760*/  LDL.LU R60, [R1+0x38c] ;  /* 0x00038c00013c7983 */ /* 0x000ee20000300800 */
[----:B0-----:R-:W-:-:S03]  /*5b770*/  PRMT R31, R51, 0x7632, R31 ;  /* 0x00007632331f7816 */ /* 0x001fc6000000001f */
[----:B------:R-:W3:Y:S01]  /*5b780*/  LDL.LU R51, [R1+0x36c] ;  /* 0x00036c0001337983 */ /* 0x000ee20000300800 */
[----:B------:R-:W-:Y:S02]  /*5b790*/  IADD3 R0, R22, c[0x0][0x198], RZ ;  /* 0x0000660016007a10 */ /* 0x000fe40007ffe0ff */
[----:B------:R-:W-:Y:S02]  /*5b7a0*/  PRMT R22, R61, 0x7632, R22 ;  /* 0x000076323d167816 */ /* 0x000fe40000000016 */
[----:B------:R-:W-:Y:S01]  /*5b7b0*/  PRMT R30, R50, 0x7632, R30 ;  /* 0x00007632321e7816 */ /* 0x000fe2000000001e */
[----:B------:R-:W3:Y:S04]  /*5b7c0*/  LDL.LU R61, [R1+0x34c] ;  /* 0x00034c00013d7983 */ /* 0x000ee80000300800 */
[----:B------:R-:W3:Y:S01]  /*5b7d0*/  LDL.LU R50, [R1+0x3c] ;  /* 0x00003c0001327983 */ /* 0x000ee20000300800 */
[----:B------:R-:W-:-:S02]  /*5b7e0*/  ISETP.LT.AND P4, PT, R7, c[0x0][0x178], !P1 ;  /* 0x00005e0007007a0c */ /* 0x000fc40004f81270 */
[----:B------:R-:W-:Y:S02]  /*5b7f0*/  ISETP.LT.AND P6, PT, R53, c[0x0][0x178], !P1 ;  /* 0x00005e0035007a0c */ /* 0x000fe40004fc1270 */
[----:B------:R-:W-:Y:S01]  /*5b800*/  ISETP.LT.AND P5, PT, R59, c[0x0][0x178], !P1 ;  /* 0x00005e003b007a0c */ /* 0x000fe20004fa1270 */
[----:B------:R-:W-:-:S04]  /*5b810*/  IMAD.WIDE R24, R0, 0x2, R48 ;  /* 0x0000000200187825 */ /* 0x000fc800078e0230 */
[----:B------:R-:W-:Y:S01]  /*5b820*/  IMAD.WIDE R20, R0, 0x2, R46 ;  /* 0x0000000200147825 */ /* 0x000fe200078e022e */
[----:B------:R-:W-:-:S03]  /*5b830*/  ISETP.LT.AND P0, PT, R58, c[0x0][0x178], !P1 ;  /* 0x00005e003a007a0c */ /* 0x000fc60004f01270 */
[----:B------:R0:W-:Y:S01]  /*5b840*/  @P4 STG.E.U16 [R24.64], R29 ;  /* 0x0000001d18004986 */ /* 0x0001e2000c101504 */
[----:B------:R-:W-:-:S03]  /*5b850*/  ISETP.LT.AND P4, PT, R55, c[0x0][0x178], !P1 ;  /* 0x00005e0037007a0c */ /* 0x000fc60004f81270 */
[----:B------:R1:W-:Y:S01]  /*5b860*/  @P6 STG.E.U16 [R20.64], R26 ;  /* 0x0000001a14006986 */ /* 0x0003e2000c101504 */
[----:B------:R-:W-:Y:S01]  /*5b870*/  ISETP.LT.AND P6, PT, R54, c[0x0][0x178], !P1 ;  /* 0x00005e0036007a0c */ /* 0x000fe20004fc1270 */
[----:B0-----:R-:W-:-:S05]  /*5b880*/  IMAD.WIDE R24, R0, 0x2, R2 ;  /* 0x0000000200187825 */ /* 0x001fca00078e0202 */
[----:B------:R0:W-:Y:S01]  /*5b890*/  @P5 STG.E.U16 [R24.64], R28 ;  /* 0x0000001c18005986 */ /* 0x0001e2000c101504 */
[----:B------:R-:W-:Y:S01]  /*5b8a0*/  ISETP.LT.AND P5, PT, R57, c[0x0][0x178], !P1 ;  /* 0x00005e0039007a0c */ /* 0x000fe20004fa1270 */
[C---:B-1----:R-:W-:Y:S01]  /*5b8b0*/  IMAD.WIDE R20, R0.reuse, 0x2, R14 ;  /* 0x0000000200147825 */ /* 0x042fe200078e020e */
[----:B------:R-:W-:Y:S02]  /*5b8c0*/  ISETP.LT.AND P1, PT, R19, c[0x0][0x178], !P1 ;  /* 0x00005e0013007a0c */ /* 0x000fe40004f21270 */
[----:B------:R-:W-:Y:S01]  /*5b8d0*/  ISETP.GE.AND P2, PT, R43, c[0x0][0x17c], PT ;  /* 0x00005f002b007a0c */ /* 0x000fe20003f46270 */
[----:B0-----:R-:W-:-:S04]  /*5b8e0*/  IMAD.WIDE R24, R0, 0x2, R44 ;  /* 0x0000000200187825 */ /* 0x001fc800078e022c */
[----:B------:R-:W-:Y:S01]  /*5b8f0*/  IMAD.WIDE R28, R0, 0x2, R12 ;  /* 0x00000002001c7825 */ /* 0x000fe200078e020c */
[----:B------:R0:W-:Y:S01]  /*5b900*/  @P0 STG.E.U16 [R24.64], R22 ;  /* 0x0000001618000986 */ /* 0x0001e2000c101504 */
[----:B------:R-:W-:-:S03]  /*5b910*/  PRMT R26, R35, 0x7632, R26 ;  /* 0x00007632231a7816 */ /* 0x000fc6000000001a */
[----:B------:R1:W-:Y:S01]  /*5b920*/  @P4 STG.E.U16 [R20.64], R30 ;  /* 0x0000001e14004986 */ /* 0x0003e2000c101504 */
[----:B------:R-:W-:Y:S02]  /*5b930*/  ISETP.LT.AND P4, PT, R7, c[0x0][0x178], !P2 ;  /* 0x00005e0007007a0c */ /* 0x000fe40005781270 */
[----:B------:R-:W-:Y:S01]  /*5b940*/  PRMT R32, R31, 0x7632, R32 ;  /* 0x000076321f207816 */ /* 0x000fe20000000020 */
[----:B------:R-:W-:Y:S01]  /*5b950*/  @P6 STG.E.U16 [R28.64], R31 ;  /* 0x0000001f1c006986 */ /* 0x000fe2000c101504 */
[----:B------:R-:W-:Y:S01]  /*5b960*/  ISETP.LT.AND P6, PT, R53, c[0x0][0x178], !P2 ;  /* 0x00005e0035007a0c */ /* 0x000fe200057c1270 */
[C---:B0-----:R-:W-:Y:S01]  /*5b970*/  IMAD.WIDE R24, R0.reuse, 0x2, R8 ;  /* 0x0000000200187825 */ /* 0x041fe200078e0208 */
[----:B------:R-:W-:-:S03]  /*5b980*/  IADD3 R22, R0, c[0x0][0x198], RZ ;  /* 0x0000660000167a10 */ /* 0x000fc60007ffe0ff */
[----:B-1----:R-:W-:-:S05]  /*5b990*/  IMAD.WIDE R20, R0, 0x2, R10 ;  /* 0x0000000200147825 */ /* 0x002fca00078e020a */
[----:B------:R0:W-:Y:S01]  /*5b9a0*/  @P5 STG.E.U16 [R20.64], R26 ;  /* 0x0000001a14005986 */ /* 0x0001e2000c101504 */
[----:B------:R-:W-:-:S03]  /*5b9b0*/  ISETP.LT.AND P5, PT, R59, c[0x0][0x178], !P2 ;  /* 0x00005e003b007a0c */ /* 0x000fc600057a1270 */
[----:B------:R1:W-:Y:S01]  /*5b9c0*/  @P1 STG.E.U16 [R24.64], R32 ;  /* 0x0000002018001986 */ /* 0x0003e2000c101504 */
[----:B------:R-:W-:Y:S01]  /*5b9d0*/  ISETP.LT.AND P1, PT, R58, c[0x0][0x178], !P2 ;  /* 0x00005e003a007a0c */ /* 0x000fe20005721270 */
[----:B0-----:R-:W-:-:S04]  /*5b9e0*/  IMAD.WIDE R20, R22, 0x2, R48 ;  /* 0x0000000216147825 */ /* 0x001fc800078e0230 */
[----:B-1----:R-:W-:Y:S01]  /*5b9f0*/  IMAD.WIDE R24, R22, 0x2, R46 ;  /* 0x0000000216187825 */ /* 0x002fe200078e022e */
[----:B------:R-:W-:Y:S01]  /*5ba00*/  ISETP.GE.AND P3, PT, R42, c[0x0][0x17c], PT ;  /* 0x00005f002a007a0c */ /* 0x000fe20003f66270 */
[----:B----4-:R0:W-:Y:S04]  /*5ba10*/  @P4 STG.E.U16 [R20.64], R40 ;  /* 0x0000002814004986 */ /* 0x0101e8000c101504 */
[----:B--2---:R1:W-:Y:S01]  /*5ba20*/  @P6 STG.E.U16 [R24.64], R41 ;  /* 0x0000002918006986 */ /* 0x0043e2000c101504 */
[----:B0-----:R-:W-:-:S04]  /*5ba30*/  IMAD.WIDE R20, R22, 0x2, R2 ;  /* 0x0000000216147825 */ /* 0x001fc800078e0202 */
[----:B-1----:R-:W-:Y:S01]  /*5ba40*/  IMAD.WIDE R24, R22, 0x2, R44 ;  /* 0x0000000216187825 */ /* 0x002fe200078e022c */
[----:B---3--:R-:W-:Y:S04]  /*5ba50*/  @P5 STG.E.U16 [R20.64], R60 ;  /* 0x0000003c14005986 */ /* 0x008fe8000c101504 */
[----:B------:R0:W-:Y:S01]  /*5ba60*/  @P1 STG.E.U16 [R24.64], R51 ;  /* 0x0000003318001986 */ /* 0x0001e2000c101504 */
[----:B------:R-:W-:-:S03]  /*5ba70*/  PRMT R29, R51, 0x7632, R29 ;  /* 0x00007632331d7816 */ /* 0x000fc6000000001d */
[----:B0-----:R-:W2:Y:S04]  /*5ba80*/  LDL.LU R51, [R1+0x4a4] ;  /* 0x0004a40001337983 */ /* 0x001ea80000300800 */
[----:B------:R-:W3:Y:S04]  /*5ba90*/  LDL.LU R35, [R1+0x2404] ;  /* 0x0024040001237983 */ /* 0x000ee80000300800 */
[----:B------:R-:W4:Y:S01]  /*5baa0*/  LDL.LU R42, [R1+0x100] ;  /* 0x00010000012a7983 */ /* 0x000f220000300800 */
[----:B------:R-:W-:Y:S02]  /*5bab0*/  PRMT R0, R40, 0x7632, R0 ;  /* 0x0000763228007816 */ /* 0x000fe40000000000 */
[----:B------:R-:W-:Y:S01]  /*5bac0*/  ISETP.LT.AND P6, PT, R55, c[0x0][0x178], !P2 ;  /* 0x00005e0037007a0c */ /* 0x000fe200057c1270 */
[----:B------:R-:W3:Y:S01]  /*5bad0*/  LDL.LU R40, [R1+0xf0] ;  /* 0x0000f00001287983 */ /* 0x000ee20000300800 */
[----:B------:R-:W-:-:S02]  /*5bae0*/  ISETP.LT.AND P5, PT, R54, c[0x0][0x178], !P2 ;  /* 0x00005e0036007a0c */ /* 0x000fc400057a1270 */
[----:B------:R-:W-:Y:S01]  /*5baf0*/  PRMT R26, R41, 0x7632, R26 ;  /* 0x00007632291a7816 */ /* 0x000fe2000000001a */
[----:B------:R-:W-:Y:S01]  /*5bb00*/  IMAD.WIDE R20, R22, 0x2, R14 ;  /* 0x0000000216147825 */ /* 0x000fe200078e020e */
[----:B------:R-:W-:Y:S01]  /*5bb10*/  PRMT R30, R60, 0x7632, R30 ;  /* 0x000076323c1e7816 */ /* 0x000fe2000000001e */
[----:B------:R-:W3:Y:S02]  /*5bb20*/  LDL.LU R41, [R1+0xe0] ;  /* 0x0000e00001297983 */ /* 0x000ee40000300800 */
[----:B------:R-:W-:Y:S02]  /*5bb30*/  IMAD.WIDE R24, R22, 0x2, R12 ;  /* 0x0000000216187825 */ /* 0x000fe400078e020c */
[----:B------:R-:W3:Y:S01]  /*5bb40*/  LDL.LU R60, [R1+0xd0] ;  /* 0x0000d000013c7983 */ /* 0x000ee20000300800 */
[----:B------:R-:W-:Y:S02]  /*5bb50*/  PRMT R28, R61, 0x7632, R28 ;  /* 0x000076323d1c7816 */ /* 0x000fe4000000001c */
[----:B------:R-:W-:Y:S01]  /*5bb60*/  PRMT R31, R50, 0x7632, R31 ;  /* 0x00007632321f7816 */ /* 0x000fe2000000001f */
[----:B------:R0:W-:Y:S04]  /*5bb70*/  @P6 STG.E.U16 [R20.64], R61 ;  /* 0x0000003d14006986 */ /* 0x0001e8000c101504 */
[----:B------:R1:W-:Y:S04]  /*5bb80*/  @P5 STG.E.U16 [R24.64], R50 ;  /* 0x0000003218005986 */ /* 0x0003e8000c101504 */
[----:B0-----:R-:W3:Y:S04]  /*5bb90*/  LDL.LU R61, [R1+0xc0] ;  /* 0x0000c000013d7983 */ /* 0x001ee80000300800 */
[----:B-1----:R-:W3:Y:S01]  /*5bba0*/  LDL.LU R50, [R1+0xb0] ;  /* 0x0000b00001327983 */ /* 0x002ee20000300800 */
[----:B------:R-:W-:-:S02]  /*5bbb0*/  ISETP.LT.AND P1, PT, R57, c[0x0][0x178], !P2 ;  /* 0x00005e0039007a0c */ /* 0x000fc40005721270 */
[----:B------:R-:W-:Y:S01]  /*5bbc0*/  ISETP.LT.AND P2, PT, R19, c[0x0][0x178], !P2 ;  /* 0x00005e0013007a0c */ /* 0x000fe20005741270 */
[C---:B------:R-:W-:Y:S01]  /*5bbd0*/  IMAD.WIDE R20, R22.reuse, 0x2, R10 ;  /* 0x0000000216147825 */ /* 0x040fe200078e020a */
[----:B------:R-:W-:Y:S02]  /*5bbe0*/  ISETP.LT.AND P6, PT, R7, c[0x0][0x178], !P3 ;  /* 0x00005e0007007a0c */ /* 0x000fe40005fc1270 */
[----:B------:R-:W-:Y:S01]  /*5bbf0*/  ISETP.LT.AND P5, PT, R53, c[0x0][0x178], !P3 ;  /* 0x00005e0035007a0c */ /* 0x000fe20005fa1270 */
[C---:B------:R-:W-:Y:S01]  /*5bc00*/  IMAD.WIDE R24, R22.reuse, 0x2, R8 ;  /* 0x0000000216187825 */ /* 0x040fe200078e0208 */
[----:B------:R-:W-:Y:S02]  /*5bc10*/  IADD3 R32, R22, c[0x0][0x198], RZ ;  /* 0x0000660016207a10 */ /* 0x000fe40007ffe0ff */
[----:B------:R-:W-:-:S03]  /*5bc20*/  PRMT R33, R23, 0x7632, R33 ;  /* 0x0000763217217816 */ /* 0x000fc60000000021 */
[----:B------:R0:W-:Y:S01]  /*5bc30*/  @P1 STG.E.U16 [R20.64], R23 ;  /* 0x0000001714001986 */ /* 0x0001e2000c101504 */
[----:B------:R-:W-:-:S03]  /*5bc40*/  ISETP.LT.AND P1, PT, R59, c[0x0][0x178], !P3 ;  /* 0x00005e003b007a0c */ /* 0x000fc60005f21270 */
[----:B------:R-:W-:Y:S01]  /*5bc50*/  @P2 STG.E.U16 [R24.64], R27 ;  /* 0x0000001b18002986 */ /* 0x000fe2000c101504 */
[----:B------:R-:W-:Y:S01]  /*5bc60*/  ISETP.LT.AND P2, PT, R58, c[0x0][0x178], !P3 ;  /* 0x00005e003a007a0c */ /* 0x000fe20005f41270 */
[----:B0-----:R-:W-:-:S04]  /*5bc70*/  IMAD.WIDE R20, R32, 0x2, R48 ;  /* 0x0000000220147825 */ /* 0x001fc800078e0230 */
[----:B------:R-:W-:Y:S01]  /*5bc80*/  IMAD.WIDE R22, R32, 0x2, R46 ;  /* 0x0000000220167825 */ /* 0x000fe200078e022e */
[----:B------:R0:W-:Y:S01]  /*5bc90*/  @P6 STG.E.U16 [R20.64], R0 ;  /* 0x0000000014006986 */ /* 0x0001e2000c101504 */
[----:B------:R-:W-:-:S03]  /*5bca0*/  ISETP.LT.AND P6, PT, R55, c[0x0][0x178], !P3 ;  /* 0x00005e0037007a0c */ /* 0x000fc60005fc1270 */
[----:B------:R1:W-:Y:S01]  /*5bcb0*/  @P5 STG.E.U16 [R22.64], R26 ;  /* 0x0000001a16005986 */ /* 0x0003e2000c101504 */
[----:B------:R-:W-:Y:S02]  /*5bcc0*/  ISETP.LT.AND P5, PT, R54, c[0x0][0x178], !P3 ;  /* 0x00005e0036007a0c */ /* 0x000fe40005fa1270 */
[----:B------:R-:W-:Y:S01]  /*5bcd0*/  ISETP.GE.AND P0, PT, R39, c[0x0][0x17c], PT ;  /* 0x00005f0027007a0c */ /* 0x000fe20003f06270 */
[----:B0-----:R-:W-:-:S04]  /*5bce0*/  IMAD.WIDE R20, R32, 0x2, R2 ;  /* 0x0000000220147825 */ /* 0x001fc800078e0202 */
[C---:B-1----:R-:W-:Y:S01]  /*5bcf0*/  IMAD.WIDE R22, R32.reuse, 0x2, R44 ;  /* 0x0000000220167825 */ /* 0x042fe200078e022c */
[----:B------:R0:W-:Y:S01]  /*5bd00*/  @P1 STG.E.U16 [R20.64], R30 ;  /* 0x0000001e14001986 */ /* 0x0001e2000c101504 */
[----:B------:R-:W-:Y:S02]  /*5bd10*/  ISETP.LT.AND P1, PT, R57, c[0x0][0x178], !P3 ;  /* 0x00005e0039007a0c */ /* 0x000fe40005f21270 */
[----:B------:R-:W-:Y:S01]  /*5bd20*/  ISETP.LT.AND P3, PT, R19, c[0x0][0x178], !P3 ;  /* 0x00005e0013007a0c */ /* 0x000fe20005f61270 */
[----:B------:R1:W-:Y:S01]  /*5bd30*/  @P2 STG.E.U16 [R22.64], R29 ;  /* 0x0000001d16002986 */ /* 0x0003e2000c101504 */
[----:B------:R-:W-:Y:S01]  /*5bd40*/  ISETP.LT.AND P2, PT, R7, c[0x0][0x178], !P0 ;  /* 0x00005e0007007a0c */ /* 0x000fe20004741270 */
[C---:B0-----:R-:W-:Y:S01]  /*5bd50*/  IMAD.WIDE R20, R32.reuse, 0x2, R14 ;  /* 0x0000000220147825 */ /* 0x041fe200078e020e */
[----:B------:R-:W-:-:S03]  /*5bd60*/  IADD3 R30, R32, c[0x0][0x198], RZ ;  /* 0x00006600201e7a10 */ /* 0x000fc60007ffe0ff */
[----:B-1----:R-:W-:Y:S01]  /*5bd70*/  IMAD.WIDE R22, R32, 0x2, R12 ;  /* 0x0000000220167825 */ /* 0x002fe200078e020c */
[----:B------:R0:W-:Y:S01]  /*5bd80*/  @P6 STG.E.U16 [R20.64], R28 ;  /* 0x0000001c14006986 */ /* 0x0001e2000c101504 */
[----:B------:R-:W-:-:S03]  /*5bd90*/  PRMT R0, R27, 0x7632, R0 ;  /* 0x000076321b007816 */ /* 0x000fc60000000000 */
[----:B------:R1:W-:Y:S01]  /*5bda0*/  @P5 STG.E.U16 [R22.64], R31 ;  /* 0x0000001f16005986 */ /* 0x0003e2000c101504 */
[----:B0-----:R-:W-:-:S04]  /*5bdb0*/  IMAD.WIDE R20, R32, 0x2, R10 ;  /* 0x0000000220147825 */ /* 0x001fc800078e020a */
[----:B-1----:R-:W-:Y:S01]  /*5bdc0*/  IMAD.WIDE R22, R32, 0x2, R8 ;  /* 0x0000000220167825 */ /* 0x002fe200078e0208 */
[----:B------:R-:W-:Y:S03]  /*5bdd0*/  @P1 STG.E.U16 [R20.64], R33 ;  /* 0x0000002114001986 */ /* 0x000fe6000c101504 */
[----:B------:R-:W-:Y:S01]  /*5bde0*/  IMAD.WIDE R28, R30, 0x2, R48 ;  /* 0x000000021e1c7825 */ /* 0x000fe200078e0230 */
[----:B------:R0:W-:Y:S04]  /*5bdf0*/  @P3 STG.E.U16 [R22.64], R0 ;  /* 0x0000000016003986 */ /* 0x0001e8000c101504 */
[----:B--2---:R1:W3:Y:S04]  /*5be00*/  LDS.128 R24, [R51] ;  /* 0x0000000033187984 */ /* 0x0042e80000000c00 */
[----:B----4-:R4:W-:Y:S01]  /*5be10*/  @P2 STG.E.U16 [R28.64], R42 ;  /* 0x0000002a1c002986 */ /* 0x0109e2000c101504 */
[----:B0-----:R-:W-:-:S03]  /*5be20*/  PRMT R0, R42, 0x7632, R0 ;  /* 0x000076322a007816 */ /* 0x001fc60000000000 */
[----:B-1----:R-:W2:Y:S04]  /*5be30*/  LDL.LU R51, [R1+0x4a0] ;  /* 0x0004a00001337983 */ /* 0x002ea80000300800 */
[----:B----4-:R-:W4:Y:S01]  /*5be40*/  LDL.LU R42, [R1+0x450] ;  /* 0x00045000012a7983 */ /* 0x010f220000300800 */
[----:B------:R-:W-:Y:S02]  /*5be50*/  ISETP.LT.AND P6, PT, R53, c[0x0][0x178], !P0 ;  /* 0x00005e0035007a0c */ /* 0x000fe400047c1270 */
[----:B------:R-:W-:Y:S01]  /*5be60*/  ISETP.LT.AND P5, PT, R59, c[0x0][0x178], !P0 ;  /* 0x00005e003b007a0c */ /* 0x000fe200047a1270 */
[----:B------:R-:W-:Y:S01]  /*5be70*/  IMAD.WIDE R20, R30, 0x2, R46 ;  /* 0x000000021e147825 */ /* 0x000fe200078e022e */
[----:B------:R-:W-:Y:S01]  /*5be80*/  ISETP.LT.AND P1, PT, R58, c[0x0][0x178], !P0 ;  /* 0x00005e003a007a0c */ /* 0x000fe20004721270 */
[----:B------:R-:W4:Y:S01]  /*5be90*/  LDL.LU R39, [R1+0x240c] ;  /* 0x00240c0001277983 */ /* 0x000f220000300800 */
[----:B------:R-:W-:Y:S01]  /*5bea0*/  ISETP.LT.AND P2, PT, R55, c[0x0][0x178], !P0 ;  /* 0x00005e0037007a0c */ /* 0x000fe20004741270 */
[----:B------:R-:W-:Y:S01]  /*5beb0*/  IMAD.WIDE R22, R30, 0x2, R2 ;  /* 0x000000021e167825 */ /* 0x000fe200078e0202 */
[----:B------:R-:W-:-:S05]  /*5bec0*/  ISETP.LT.AND P3, PT, R57, c[0x0][0x178], !P0 ;  /* 0x00005e0039007a0c */ /* 0x000fca0004761270 */
[----:B---3--:R0:W-:Y:S01]  /*5bed0*/  @P6 STG.E.U16 [R20.64], R40 ;  /* 0x0000002814006986 */ /* 0x0081e2000c101504 */
[----:B------:R-:W-:Y:S02]  /*5bee0*/  ISETP.LT.AND P6, PT, R54, c[0x0][0x178], !P0 ;  /* 0x00005e0036007a0c */ /* 0x000fe400047c1270 */
[----:B------:R-:W-:Y:S01]  /*5bef0*/  ISETP.GE.AND P4, PT, R38, c[0x0][0x17c], PT ;  /* 0x00005f0026007a0c */ /* 0x000fe20003f86270 */
[----:B------:R1:W-:Y:S01]  /*5bf00*/  @P5 STG.E.U16 [R22.64], R41 ;  /* 0x0000002916005986 */ /* 0x0003e2000c101504 */
[----:B------:R-:W-:Y:S01]  /*5bf10*/  ISETP.LT.AND P0, PT, R19, c[0x0][0x178], !P0 ;  /* 0x00005e0013007a0c */ /* 0x000fe20004701270 */
[C---:B------:R-:W-:Y:S01]  /*5bf20*/  IMAD.WIDE R28, R30.reuse, 0x2, R14 ;  /* 0x000000021e1c7825 */ /* 0x040fe200078e020e */
[C---:B------:R-:W-:Y:S01]  /*5bf30*/  IADD3 R32, R30.reuse, c[0x0][0x198], RZ ;  /* 0x000066001e207a10 */ /* 0x040fe20007ffe0ff */
[----:B------:R-:W3:Y:S02]  /*5bf40*/  LDL.LU R38, [R1+0x2408] ;  /* 0x0024080001267983 */ /* 0x000ee40000300800 */
[----:B0-----:R-:W-:-:S05]  /*5bf50*/  IMAD.WIDE R20, R30, 0x2, R44 ;  /* 0x000000021e147825 */ /* 0x001fca00078e022c */
[----:B------:R0:W-:Y:S01]  /*5bf60*/  @P1 STG.E.U16 [R20.64], R60 ;  /* 0x0000003c14001986 */ /* 0x0001e2000c101504 */
[----:B------:R-:W-:Y:S01]  /*5bf70*/  ISETP.LT.AND P1, PT, R7, c[0x0][0x178], !P4 ;  /* 0x00005e0007007a0c */ /* 0x000fe20006721270 */
[C---:B-1----:R-:W-:Y:S02]  /*5bf80*/  IMAD.WIDE R22, R30.reuse, 0x2, R12 ;  /* 0x000000021e167825 */ /* 0x042fe400078e020c */
[----:B------:R-:W-:Y:S04]  /*5bf90*/  @P2 STG.E.U16 [R28.64], R61 ;  /* 0x0000003d1c002986 */ /* 0x000fe8000c101504 */
[----:B------:R-:W-:Y:S01]  /*5bfa0*/  @P6 STG.E.U16 [R22.64], R50 ;  /* 0x0000003216006986 */ /* 0x000fe2000c101504 */
[----:B0-----:R-:W-:-:S04]  /*5bfb0*/  IMAD.WIDE R20, R30, 0x2, R10 ;  /* 0x000000021e147825 */ /* 0x001fc800078e020a */
[----:B------:R-:W-:Y:S01]  /*5bfc0*/  IMAD.WIDE R30, R30, 0x2, R8 ;  /* 0x000000021e1e7825 */ /* 0x000fe200078e0208 */
[----:B------:R0:W-:Y:S01]  /*5bfd0*/  @P3 STG.E.U16 [R20.64], R56 ;  /* 0x0000003814003986 */ /* 0x0001e2000c101504 */
[----:B------:R-:W-:-:S03]  /*5bfe0*/  PRMT R33, R41, 0x7632, R33 ;  /* 0x0000763229217816 */ /* 0x000fc60000000021 */
[----:B------:R1:W-:Y:S01]  /*5bff0*/  @P0 STG.E.U16 [R30.64], R24 ;  /* 0x000000181e000986 */ /* 0x0003e2000c101504 */
[----:B------:R-:W-:Y:S01]  /*5c000*/  ISETP.LT.AND P0, PT, R53, c[0x0][0x178], !P4 ;  /* 0x00005e0035007a0c */ /* 0x000fe20006701270 */
[----:B0-----:R-:W-:-:S05]  /*5c010*/  IMAD.WIDE R20, R32, 0x2, R48 ;  /* 0x0000000220147825 */ /* 0x001fca00078e0230 */
[----:B------:R0:W-:Y:S01]  /*5c020*/  @P1 STG.E.U16 [R20.64], R0 ;  /* 0x0000000014001986 */ /* 0x0001e2000c101504 */
[----:B------:R-:W-:Y:S01]  /*5c030*/  PRMT R34, R60, 0x7632, R34 ;  /* 0x000076323c227816 */ /* 0x000fe20000000022 */
[----:B------:R-:W-:Y:S01]  /*5c040*/  IMAD.WIDE R22, R32, 0x2, R46 ;  /* 0x0000000220167825 */ /* 0x000fe200078e022e */
[----:B-1----:R-:W-:Y:S02]  /*5c050*/  PRMT R24, R61, 0x7632, R24 ;  /* 0x000076323d187816 */ /* 0x002fe40000000018 */
[----:B0-----:R-:W-:Y:S02]  /*5c060*/  PRMT R0, R40, 0x7632, R0 ;  /* 0x0000763228007816 */ /* 0x001fe40000000000 */
[----:B------:R-:W3:Y:S04]  /*5c070*/  LDL.LU R40, [R1+0x180] ;  /* 0x0001800001287983 */ /* 0x000ee80000300800 */
[----:B------:R-:W3:Y:S04]  /*5c080*/  LDL.LU R41, [R1+0x170] ;  /* 0x0001700001297983 */ /* 0x000ee80000300800 */
[----:B------:R-:W3:Y:S04]  /*5c090*/  LDL.LU R60, [R1+0x150] ;  /* 0x00015000013c7983 */ /* 0x000ee80000300800 */
[----:B------:R-:W3:Y:S04]  /*5c0a0*/  LDL.LU R61, [R1+0x130] ;  /* 0x00013000013d7983 */ /* 0x000ee80000300800 */
[----:B------:R0:W-:Y:S02]  /*5c0b0*/  @P0 STG.E.U16 [R22.64], R0 ;  /* 0x0000000016000986 */ /* 0x0001e4000c101504 */
[----:B0-----:R-:W-:-:S02]  /*5c0c0*/  PRMT R0, R50, 0x7632, R0 ;  /* 0x0000763232007816 */ /* 0x001fc40000000000 */
[----:B------:R-:W3:Y:S01]  /*5c0d0*/  LDL.LU R50, [R1+0xa0] ;  /* 0x0000a00001327983 */ /* 0x000ee20000300800 */
[----:B------:R-:W-:Y:S02]  /*5c0e0*/  ISETP.LT.AND P2, PT, R59, c[0x0][0x178], !P4 ;  /* 0x00005e003b007a0c */ /* 0x000fe40006741270 */
[----:B------:R-:W-:Y:S02]  /*5c0f0*/  ISETP.LT.AND P3, PT, R58, c[0x0][0x178], !P4 ;  /* 0x00005e003a007a0c */ /* 0x000fe40006761270 */
[----:B------:R-:W-:Y:S01]  /*5c100*/  ISETP.LT.AND P1, PT, R55, c[0x0][0x178], !P4 ;  /* 0x00005e0037007a0c */ /* 0x000fe20006721270 */
[----:B------:R-:W-:-:S04]  /*5c110*/  IMAD.WIDE R28, R32, 0x2, R2 ;  /* 0x00000002201c7825 */ /* 0x000fc800078e0202 */
[----:B------:R-:W-:-:S04]  /*5c120*/  IMAD.WIDE R30, R32, 0x2, R44 ;  /* 0x00000002201e7825 */ /* 0x000fc800078e022c */
[----:B------:R-:W-:Y:S01]  /*5c130*/  IMAD.WIDE R20, R32, 0x2, R14 ;  /* 0x0000000220147825 */ /* 0x000fe200078e020e */
[----:B------:R-:W-:Y:S01]  /*5c140*/  @P2 STG.E.U16 [R28.64], R33 ;  /* 0x000000211c002986 */ /* 0x000fe2000c101504 */
[----:B------:R-:W-:-:S03]  /*5c150*/  ISETP.GE.AND P5, PT, R35, c[0x0][0x17c], PT ;  /* 0x00005f0023007a0c */ /* 0x000fc60003fa6270 */
[----:B------:R-:W-:Y:S01]  /*5c160*/  @P3 STG.E.U16 [R30.64], R34 ;  /* 0x000000221e003986 */ /* 0x000fe2000c101504 */
[----:B------:R-:W-:-:S03]  /*5c170*/  ISETP.LT.AND P3, PT, R57, c[0x0][0x178], !P4 ;  /* 0x00005e0039007a0c */ /* 0x000fc60006761270 */
[----:B------:R0:W-:Y:S01]  /*5c180*/  @P1 STG.E.U16 [R20.64], R24 ;  /* 0x0000001814001986 */ /* 0x0001e2000c101504 */
[----:B------:R-:W-:Y:S02]  /*5c190*/  ISETP.LT.AND P1, PT, R54, c[0x0][0x178], !P4 ;  /* 0x00005e0036007a0c */ /* 0x000fe40006721270 */
[----:B------:R-:W-:Y:S02]  /*5c1a0*/  ISETP.LT.AND P4, PT, R19, c[0x0][0x178], !P4 ;  /* 0x00005e0013007a0c */ /* 0x000fe40006781270 */
[----:B------:R-:W-:Y:S02]  /*5c1b0*/  ISETP.LT.AND P6, PT, R7, c[0x0][0x178], !P5 ;  /* 0x00005e0007007a0c */ /* 0x000fe40006fc1270 */
[----:B------:R-:W-:Y:S01]  /*5c1c0*/  PRMT R37, R24, 0x7632, R37 ;  /* 0x0000763218257816 */ /* 0x000fe20000000025 */
[----:B------:R-:W-:Y:S01]  /*5c1d0*/  IMAD.WIDE R22, R32, 0x2, R10 ;  /* 0x0000000220167825 */ /* 0x000fe200078e020a */
[----:B------:R-:W-:Y:S02]  /*5c1e0*/  PRMT R36, R56, 0x7632, R36 ;  /* 0x0000763238247816 */ /* 0x000fe40000000024 */
[C---:B0-----:R-:W-:Y:S01]  /*5c1f0*/  IADD3 R24, R32.reuse, c[0x0][0x198], RZ ;  /* 0x0000660020187a10 */ /* 0x041fe20007ffe0ff */
[----:B------:R-:W-:-:S04]  /*5c200*/  IMAD.WIDE R20, R32, 0x2, R12 ;  /* 0x0000000220147825 */ /* 0x000fc800078e020c */
[----:B------:R-:W-:Y:S01]  /*5c210*/  IMAD.WIDE R32, R32, 0x2, R8 ;  /* 0x0000000220207825 */ /* 0x000fe200078e0208 */
[----:B------:R-:W-:Y:S03]  /*5c220*/  @P1 STG.E.U16 [R20.64], R0 ;  /* 0x0000000014001986 */ /* 0x000fe6000c101504 */
[----:B------:R-:W-:Y:S01]  /*5c230*/  IMAD.WIDE R34, R24, 0x2, R48 ;  /* 0x0000000218227825 */ /* 0x000fe200078e0230 */
[----:B------:R-:W-:Y:S04]  /*5c240*/  @P3 STG.E.U16 [R22.64], R36 ;  /* 0x0000002416003986 */ /* 0x000fe8000c101504 */
[----:B------:R-:W-:Y:S04]  /*5c250*/  @P4 STG.E.U16 [R32.64], R37 ;  /* 0x0000002520004986 */ /* 0x000fe8000c101504 */
[----:B--2---:R-:W0:Y:S04]  /*5c260*/  LDS.128 R28, [R51] ;  /* 0x00000000331c7984 */ /* 0x004e280000000c00 */
[----:B----4-:R1:W-:Y:S04]  /*5c270*/  @P6 STG.E.U16 [R34.64], R42 ;  /* 0x0000002a22006986 */ /* 0x0103e8000c101504 */
[----:B-1----:R-:W2:Y:S04]  /*5c280*/  LDL.LU R35, [R1+0x2410] ;  /* 0x0024100001237983 */ /* 0x002ea80000300800 */
[----:B------:R-:W2:Y:S01]  /*5c290*/  LDL.LU R51, [R1+0x4a8] ;  /* 0x0004a80001337983 */ /* 0x000ea20000300800 */
[----:B------:R-:W-:-:S02]  /*5c2a0*/  ISETP.LT.AND P0, PT, R53, c[0x0][0x178], !P5 ;  /* 0x00005e0035007a0c */ /* 0x000fc40006f01270 */
[----:B------:R-:W-:Y:S02]  /*5c2b0*/  ISETP.LT.AND P2, PT, R59, c[0x0][0x178], !P5 ;  /* 0x00005e003b007a0c */ /* 0x000fe40006f41270 */
[----:B------:R-:W-:Y:S01]  /*5c2c0*/  ISETP.LT.AND P6, PT, R58, c[0x0][0x178], !P5 ;  /* 0x00005e003a007a0c */ /* 0x000fe20006fc1270 */
[----:B------:R-:W-:Y:S01]  /*5c2d0*/  IMAD.WIDE R20, R24, 0x2, R46 ;  /* 0x0000000218147825 */ /* 0x000fe200078e022e */
[----:B------:R-:W-:-:S03]  /*5c2e0*/  ISETP.LT.AND P4, PT, R55, c[0x0][0x178], !P5 ;  /* 0x00005e0037007a0c */ /* 0x000fc60006f81270 */
[----:B------:R-:W-:Y:S01]  /*5c2f0*/  IMAD.WIDE R22, R24, 0x2, R2 ;  /* 0x0000000218167825 */ /* 0x000fe200078e0202 */
[----:B------:R-:W-:Y:S02]  /*5c300*/  ISETP.LT.AND P3, PT, R54, c[0x0][0x178], !P5 ;  /* 0x00005e0036007a0c */ /* 0x000fe40006f61270 */
[----:B------:R-:W-:Y:S01]  /*5c310*/  ISETP.GE.AND P1, PT, R39, c[0x0][0x17c], PT ;  /* 0x00005f0027007a0c */ /* 0x000fe20003f26270 */
[C---:B------:R-:W-:Y:S01]  /*5c320*/  IMAD.WIDE R32, R24.reuse, 0x2, R12 ;  /* 0x0000000218207825 */ /* 0x040fe200078e020c */
[----:B------:R-:W-:Y:S01]  /*5c330*/  IADD3 R0, R24, c[0x0][0x198], RZ ;  /* 0x0000660018007a10 */ /* 0x000fe20007ffe0ff */
[----:B---3--:R1:W-:Y:S04]  /*5c340*/  @P0 STG.E.U16 [R20.64], R40 ;  /* 0x0000002814000986 */ /* 0x0083e8000c101504 */
[----:B------:R3:W-:Y:S01]  /*5c350*/  @P2 STG.E.U16 [R22.64], R41 ;  /* 0x0000002916002986 */ /* 0x0007e2000c101504 */
[----:B------:R-:W-:-:S02]  /*5c360*/  ISETP.LT.AND P2, PT, R57, c[0x0][0x178], !P5 ;  /* 0x00005e0039007a0c */ /* 0x000fc40006f41270 */
[----:B------:R-:W-:Y:S01]  /*5c370*/  ISETP.LT.AND P5, PT, R19, c[0x0][0x178], !P5 ;  /* 0x00005e0013007a0c */ /* 0x000fe20006fa1270 */
[----:B-1----:R-:W-:-:S04]  /*5c380*/  IMAD.WIDE R20, R24, 0x2, R44 ;  /* 0x0000000218147825 */ /* 0x002fc800078e022c */
[----:B---3--:R-:W-:Y:S01]  /*5c390*/  IMAD.WIDE R22, R24, 0x2, R14 ;  /* 0x0000000218167825 */ /* 0x008fe200078e020e */
[----:B------:R1:W-:Y:S01]  /*5c3a0*/  @P6 STG.E.U16 [R20.64], R60 ;  /* 0x0000003c14006986 */ /* 0x0003e2000c101504 */
[----:B------:R-:W-:-:S03]  /*5c3b0*/  ISETP.LT.AND P6, PT, R53, c[0x0][0x178], !P1 ;  /* 0x00005e0035007a0c */ /* 0x000fc60004fc1270 */
[----:B------:R3:W-:Y:S01]  /*5c3c0*/  @P4 STG.E.U16 [R22.64], R61 ;  /* 0x0000003d16004986 */ /* 0x0007e2000c101504 */
[----:B------:R-:W-:Y:S01]  /*5c3d0*/  ISETP.LT.AND P4, PT, R7, c[0x0][0x178], !P1 ;  /* 0x00005e0007007a0c */ /* 0x000fe20004f81270 */
[C---:B-1----:R-:W-:Y:S02]  /*5c3e0*/  IMAD.WIDE R20, R24.reuse, 0x2, R10 ;  /* 0x0000000218147825 */ /* 0x042fe400078e020a */
[----:B------:R1:W-:Y:S02]  /*5c3f0*/  @P3 STG.E.U16 [R32.64], R50 ;  /* 0x0000003220003986 */ /* 0x0003e4000c101504 */
[----:B---3--:R-:W-:Y:S02]  /*5c400*/  IMAD.WIDE R22, R24, 0x2, R8 ;  /* 0x0000000218167825 */ /* 0x008fe400078e0208 */
[----:B------:R3:W-:Y:S01]  /*5c410*/  @P2 STG.E.U16 [R20.64], R52 ;  /* 0x0000003414002986 */ /* 0x0007e2000c101504 */
[----:B------:R-:W-:Y:S02]  /*5c420*/  PRMT R24, R42, 0x7632, R24 ;  /* 0x000076322a187816 */ /* 0x000fe40000000018 */
[----:B------:R-:W-:Y:S01]  /*5c430*/  ISETP.LT.AND P3, PT, R59, c[0x0][0x178], !P1 ;  /* 0x00005e003b007a0c */ /* 0x000fe20004f61270 */
[----:B0-----:R0:W-:Y:S01]  /*5c440*/  @P5 STG.E.U16 [R22.64], R28 ;  /* 0x0000001c16005986 */ /* 0x0011e2000c101504 */
[----:B-1----:R-:W-:Y:S01]  /*5c450*/  IMAD.WIDE R32, R0, 0x2, R48 ;  /* 0x0000000200207825 */ /* 0x002fe200078e0230 */
[----:B------:R-:W-:-:S02]  /*5c460*/  PRMT R34, R60, 0x7632, R34 ;  /* 0x000076323c227816 */ /* 0x000fc40000000022 */
[----:B------:R-:W4:Y:S01]  /*5c470*/  LDL.LU R42, [R1+0x480] ;  /* 0x00048000012a7983 */ /* 0x000f220000300800 */
[----:B---3--:R-:W-:Y:S01]  /*5c480*/  IMAD.WIDE R20, R0, 0x2, R46 ;  /* 0x0000000200147825 */ /* 0x008fe200078e022e */
[----:B0-----:R-:W-:Y:S02]  /*5c490*/  PRMT R28, R40, 0x7632, R28 ;  /* 0x00007632281c7816 */ /* 0x001fe4000000001c */
[----:B------:R0:W-:Y:S01]  /*5c4a0*/  @P4 STG.E.U16 [R32.64], R24 ;  /* 0x0000001820004986 */ /* 0x0001e2000c101504 */
[----:B------:R-:W-:-:S03]  /*5c4b0*/  ISETP.LT.AND P4, PT, R58, c[0x0][0x178], !P1 ;  /* 0x00005e003a007a0c */ /* 0x000fc60004f81270 */
[----:B------:R1:W-:Y:S01]  /*5c4c0*/  @P6 STG.E.U16 [R20.64], R28 ;  /* 0x0000001c14006986 */ /* 0x0003e2000c101504 */
[----:B------:R-:W-:Y:S01]  /*5c4d0*/  ISETP.LT.AND P6, PT, R55, c[0x0][0x178], !P1 ;  /* 0x00005e0037007a0c */ /* 0x000fe20004fc1270 */
[C---:B------:R-:W-:Y:S02]  /*5c4e0*/  IMAD.WIDE R22, R0.reuse, 0x2, R2 ;  /* 0x0000000200167825 */ /* 0x040fe400078e0202 */
[----:B------:R-:W3:Y:S01]  /*5c4f0*/  LDL.LU R40, [R1+0x460] ;  /* 0x0004600001287983 */ /* 0x000ee20000300800 */
[----:B0-----:R-:W-:Y:S01]  /*5c500*/  PRMT R24, R41, 0x7632, R24 ;  /* 0x0000763229187816 */ /* 0x001fe20000000018 */
[----:B------:R-:W-:Y:S02]  /*5c510*/  IMAD.WIDE R32, R0, 0x2, R44 ;  /* 0x0000000200207825 */ /* 0x000fe400078e022c */
[----:B------:R-:W3:Y:S01]  /*5c520*/  LDL.LU R43, [R1+0x2414] ;  /* 0x00241400012b7983 */ /* 0x000ee20000300800 */
[----:B------:R-:W-:Y:S01]  /*5c530*/  ISETP.LT.AND P5, PT, R54, c[0x0][0x178], !P1 ;  /* 0x00005e0036007a0c */ /* 0x000fe20004fa1270 */
[----:B-1----:R-:W-:-:S02]  /*5c540*/  IMAD.WIDE R20, R0, 0x2, R14 ;  /* 0x0000000200147825 */ /* 0x002fc400078e020e */
[----:B------:R0:W-:Y:S01]  /*5c550*/  @P3 STG.E.U16 [R22.64], R24 ;  /* 0x0000001816003986 */ /* 0x0001e2000c101504 */
[----:B------:R-:W-:Y:S02]  /*5c560*/  ISETP.LT.AND P3, PT, R57, c[0x0][0x178], !P1 ;  /* 0x00005e0039007a0c */ /* 0x000fe40004f61270 */
[----:B------:R-:W-:Y:S01]  /*5c570*/  ISETP.LT.AND P1, PT, R19, c[0x0][0x178], !P1 ;  /* 0x00005e0013007a0c */ /* 0x000fe20004f21270 */
[----:B------:R-:W3:Y:S01]  /*5c580*/  LDL.LU R41, [R1+0x1a0] ;  /* 0x0001a00001297983 */ /* 0x000ee20000300800 */
[----:B------:R-:W-:-:S03]  /*5c590*/  PRMT R28, R50, 0x7632, R28 ;  /* 0x00007632321c7816 */ /* 0x000fc6000000001c */
[----:B------:R-:W3:Y:S01]  /*5c5a0*/  LDL.LU R60, [R1+0x160] ;  /* 0x00016000013c7983 */ /* 0x000ee20000300800 */
[----:B0-----:R-:W-:-:S03]  /*5c5b0*/  PRMT R24, R61, 0x7632, R24 ;  /* 0x000076323d187816 */ /* 0x001fc60000000018 */
[----:B------:R-:W-:Y:S04]  /*5c5c0*/  @P4 STG.E.U16 [R32.64], R34 ;  /* 0x0000002220004986 */ /* 0x000fe8000c101504 */
[----:B------:R-:W3:Y:S04]  /*5c5d0*/  LDL.LU R19, [R1+0x249c] ;  /* 0x00249c0001137983 */ /* 0x000ee80000300800 */
[----:B------:R0:W-:Y:S04]  /*5c5e0*/  @P6 STG.E.U16 [R20.64], R24 ;  /* 0x0000001814006986 */ /* 0x0001e8000c101504 */
[----:B------:R-:W3:Y:S04]  /*5c5f0*/  LDL.LU R61, [R1+0x120] ;  /* 0x00012000013d7983 */ /* 0x000ee80000300800 */
[----:B------:R-:W3:Y:S01]  /*5c600*/  LDL.LU R50, [R1+0x90] ;  /* 0x0000900001327983 */ /* 0x000ee20000300800 */
[----:B0-----:R-:W-:-:S03]  /*5c610*/  PRMT R24, R52, 0x7632, R24 ;  /* 0x0000763234187816 */ /* 0x001fc60000000018 */
[----:B------:R-:W3:Y:S01]  /*5c620*/  LDL.LU R52, [R1+0x17f4] ;  /* 0x0017f40001347983 */ /* 0x000ee20000300800 */
[----:B--2---:R-:W-:-:S03]  /*5c630*/  ISETP.GE.AND P2, PT, R35, c[0x0][0x17c], PT ;  /* 0x00005f0023007a0c */ /* 0x004fc60003f46270 */
[----:B------:R0:W1:Y:S04]  /*5c640*/  LDS.128 R32, [R51] ;  /* 0x0000000033207984 */ /* 0x0000680000000c00 */
[----:B0-----:R-:W2:Y:S01]  /*5c650*/  LDL.LU R51, [R1+0x4ac] ;  /* 0x0004ac0001337983 */ /* 0x001ea20000300800 */
[----:B------:R-:W-:Y:S01]  /*5c660*/  ISETP.GE.AND P0, PT, R38, c[0x0][0x17c], PT ;  /* 0x00005f0026007a0c */ /* 0x000fe20003f06270 */
[----:B------:R-:W-:-:S03]  /*5c670*/  IMAD.WIDE R22, R0, 0x2, R12 ;  /* 0x0000000200167825 */ /* 0x000fc600078e020c */
[----:B------:R-:W-:Y:S02]  /*5c680*/  ISETP.LT.AND P6, PT, R7, c[0x0][0x178], !P0 ;  /* 0x00005e0007007a0c */ /* 0x000fe400047c1270 */
[----:B------:R-:W-:Y:S01]  /*5c690*/  ISETP.LT.AND P4, PT, R53, c[0x0][0x178], !P0 ;  /* 0x00005e0035007a0c */ /* 0x000fe20004781270 */
[C---:B------:R-:W-:Y:S01]  /*5c6a0*/  IMAD.WIDE R38, R0.reuse, 0x2, R10 ;  /* 0x0000000200267825 */ /* 0x040fe200078e020a */
[----:B------:R-:W-:Y:S01]  /*5c6b0*/  IADD3 R20, R0, c[0x0][0x198], RZ ;  /* 0x0000660000147a10 */ /* 0x000fe20007ffe0ff */
[----:B------:R0:W-:Y:S01]  /*5c6c0*/  @P5 STG.E.U16 [R22.64], R28 ;  /* 0x0000001c16005986 */ /* 0x0001e2000c101504 */
[----:B------:R-:W-:Y:S02]  /*5c6d0*/  PRMT R21, R28, 0x7632, R21 ;  /* 0x000076321c157816 */ /* 0x000fe40000000015 */
[----:B------:R-:W-:Y:S01]  /*5c6e0*/  ISETP.LT.AND P5, PT, R59, c[0x0][0x178], !P0 ;  /* 0x00005e003b007a0c */ /* 0x000fe200047a1270 */
[----:B------:R-:W-:Y:S01]  /*5c6f0*/  IMAD.WIDE R36, R20, 0x2, R48 ;  /* 0x0000000214247825 */ /* 0x000fe200078e0230 */
[----:B------:R0:W-:Y:S01]  /*5c700*/  @P3 STG.E.U16 [R38.64], R24 ;  /* 0x0000001826003986 */ /* 0x0001e2000c101504 */
[----:B------:R-:W-:-:S02]  /*5c710*/  ISETP.LT.AND P3, PT, R58, c[0x0][0x178], !P0 ;  /* 0x00005e003a007a0c */ /* 0x000fc40004761270 */
[----:B0-----:R-:W-:-:S04]  /*5c720*/  IMAD.WIDE R22, R0, 0x2, R8 ;  /* 0x0000000200167825 */ /* 0x001fc800078e0208 */
[C---:B------:R-:W-:Y:S01]  /*5c730*/  IMAD.WIDE R38, R20.reuse, 0x2, R46 ;  /* 0x0000000214267825 */ /* 0x040fe200078e022e */
[----:B------:R0:W-:Y:S01]  /*5c740*/  @P1 STG.E.U16 [R22.64], R21 ;  /* 0x0000001516001986 */ /* 0x0001e2000c101504 */
[----:B------:R-:W-:Y:S02]  /*5c750*/  ISETP.LT.AND P1, PT, R55, c[0x0][0x178], !P0 ;  /* 0x00005e0037007a0c */ /* 0x000fe40004721270 */
[C---:B------:R-:W-:Y:S01]  /*5c760*/  IADD3 R0, R20.reuse, c[0x0][0x198], RZ ;  /* 0x0000660014007a10 */ /* 0x040fe20007ffe0ff */
[----:B0-----:R-:W-:Y:S01]  /*5c770*/  IMAD.WIDE R22, R20, 0x2, R2 ;  /* 0x0000000214167825 */ /* 0x001fe200078e0202 */
[----:B----4-:R0:W-:Y:S01]  /*5c780*/  @P6 STG.E.U16 [R36.64], R42 ;  /* 0x0000002a24006986 */ /* 0x0101e2000c101504 */
[----:B------:R-:W-:Y:S02]  /*5c790*/  ISETP.LT.AND P6, PT, R54, c[0x0][0x178], !P0 ;  /* 0x00005e0036007a0c */ /* 0x000fe400047c1270 */
[----:B0-----:R-:W-:Y:S01]  /*5c7a0*/  IMAD.WIDE R36, R20, 0x2, R44 ;  /* 0x0000000214247825 */ /* 0x001fe200078e022c */
[----:B---3--:R0:W-:Y:S01]  /*5c7b0*/  @P4 STG.E.U16 [R38.64], R40 ;  /* 0x0000002826004986 */ /* 0x0081e2000c101504 */
[----:B------:R-:W-:-:S02]  /*5c7c0*/  ISETP.LT.AND P4, PT, R57, c[0x0][0x178], !P0 ;  /* 0x00005e0039007a0c */ /* 0x000fc40004781270 */
[C---:B0-----:R-:W-:Y:S01]  /*5c7d0*/  IMAD.WIDE R38, R20.reuse, 0x2, R14 ;  /* 0x0000000214267825 */ /* 0x041fe200078e020e */
[----:B------:R0:W-:Y:S04]  /*5c7e0*/  @P5 STG.E.U16 [R22.64], R41 ;  /* 0x0000002916005986 */ /* 0x0001e8000c101504 */
[----:B------:R3:W-:Y:S01]  /*5c7f0*/  @P3 STG.E.U16 [R36.64], R60 ;  /* 0x0000003c24003986 */ /* 0x0007e2000c101504 */
[----:B------:R-:W-:Y:S01]  /*5c800*/  ISETP.LT.AND P3, PT, R7, c[0x0][0x178], !P2 ;  /* 0x00005e0007007a0c */ /* 0x000fe20005761270 */
[----:B0-----:R-:W-:-:S04]  /*5c810*/  IMAD.WIDE R22, R20, 0x2, R12 ;  /* 0x0000000214167825 */ /* 0x001fc800078e020c */
[----:B---3--:R-:W-:-:S04]  /*5c820*/  IMAD.WIDE R36, R20, 0x2, R10 ;  /* 0x0000000214247825 */ /* 0x008fc800078e020a */
[----:B------:R-:W-:Y:S01]  /*5c830*/  IMAD.WIDE R20, R20, 0x2, R8 ;  /* 0x0000000214147825 */ /* 0x000fe200078e0208 */
[----:B------:R-:W-:Y:S01]  /*5c840*/  @P1 STG.E.U16 [R38.64], R61 ;  /* 0x0000003d26001986 */ /* 0x000fe2000c101504 */
[----:B------:R-:W-:-:S03]  /*5c850*/  ISETP.LT.AND P0, PT, R52, c[0x0][0x178], !P0 ;  /* 0x00005e0034007a0c */ /* 0x000fc60004701270 */
[----:B------:R0:W-:Y:S01]  /*5c860*/  @P6 STG.E.U16 [R22.64], R50 ;  /* 0x0000003216006986 */ /* 0x0001e2000c101504 */
[----:B------:R-:W-:-:S03]  /*5c870*/  ISETP.LT.AND P1, PT, R59, c[0x0][0x178], !P2 ;  /* 0x00005e003b007a0c */ /* 0x000fc60005721270 */
[----:B------:R3:W-:Y:S06]  /*5c880*/  @P4 STG.E.U16 [R36.64], R16 ;  /* 0x0000001024004986 */ /* 0x0007ec000c101504 */
[----:B-1----:R1:W-:Y:S01]  /*5c890*/  @P0 STG.E.U16 [R20.64], R32 ;  /* 0x0000002014000986 */ /* 0x0023e2000c101504 */
[----:B------:R-:W-:Y:S01]  /*5c8a0*/  ISETP.LT.AND P0, PT, R53, c[0x0][0x178], !P2 ;  /* 0x00005e0035007a0c */ /* 0x000fe20005701270 */
[----:B0-----:R-:W-:Y:S01]  /*5c8b0*/  IMAD.WIDE R22, R0, 0x2, R48 ;  /* 0x0000000200167825 */ /* 0x001fe200078e0230 */
[----:B---3--:R-:W-:Y:S01]  /*5c8c0*/  PRMT R16, R42, 0x7632, R16 ;  /* 0x000076322a107816 */ /* 0x008fe20000000010 */
[----:B------:R-:W3:Y:S01]  /*5c8d0*/  LDL.LU R53, [R1+0x2498] ;  /* 0x0024980001357983 */ /* 0x000ee20000300800 */
[----:B------:R-:W-:-:S03]  /*5c8e0*/  PRMT R28, R41, 0x7632, R28 ;  /* 0x00007632291c7816 */ /* 0x000fc6000000001c */
[----:B------:R0:W-:Y:S01]  /*5c8f0*/  @P3 STG.E.U16 [R22.64], R16 ;  /* 0x0000001016003986 */ /* 0x0001e2000c101504 */
[----:B-1----:R-:W-:-:S03]  /*5c900*/  IMAD.WIDE R20, R0, 0x2, R46 ;  /* 0x0000000200147825 */ /* 0x002fc600078e022e */
[----:B------:R-:W4:Y:S01]  /*5c910*/  LDL.LU R42, [R1+0x490] ;  /* 0x00049000012a7983 */ /* 0x000f220000300800 */
[----:B------:R-:W-:Y:S02]  /*5c920*/  PRMT R32, R60, 0x7632, R32 ;  /* 0x000076323c207816 */ /* 0x000fe40000000020 */
[----:B------:R-:W-:Y:S01]  /*5c930*/  PRMT R24, R61, 0x7632, R24 ;  /* 0x000076323d187816 */ /* 0x000fe20000000018 */
[----:B------:R-:W3:Y:S01]  /*5c940*/  LDL.LU R56, [R1+0x470] ;  /* 0x0004700001387983 */ /* 0x000ee20000300800 */
[----:B0-----:R-:W-:Y:S01]  /*5c950*/  PRMT R16, R40, 0x7632, R16 ;  /* 0x0000763228107816 */ /* 0x001fe20000000010 */
[----:B------:R-:W-:Y:S02]  /*5c960*/  IMAD.WIDE R22, R0, 0x2, R2 ;  /* 0x0000000200167825 */ /* 0x000fe400078e0202 */
[----:B------:R-:W3:Y:S04]  /*5c970*/  LDL.LU R60, [R1+0x190] ;  /* 0x00019000013c7983 */ /* 0x000ee80000300800 */
[----:B------:R0:W-:Y:S04]  /*5c980*/  @P0 STG.E.U16 [R20.64], R16 ;  /* 0x0000001014000986 */ /* 0x0001e8000c101504 */
[----:B------:R1:W-:Y:S01]  /*5c990*/  @P1 STG.E.U16 [R22.64], R28 ;  /* 0x0000001c16001986 */ /* 0x0003e2000c101504 */
[----:B------:R-:W-:-:S03]  /*5c9a0*/  ISETP.GE.AND P5, PT, R43, c[0x0][0x17c], PT ;  /* 0x00005f002b007a0c */ /* 0x000fc60003fa6270 */
[----:B------:R-:W3:Y:S01]  /*5c9b0*/  LDL.LU R61, [R1+0x140] ;  /* 0x00014000013d7983 */ /* 0x000ee20000300800 */
[----:B0-----:R-:W-:-:S03]  /*5c9c0*/  PRMT R16, R50, 0x7632, R16 ;  /* 0x0000763232107816 */ /* 0x001fc60000000010 */
[----:B------:R-:W3:Y:S04]  /*5c9d0*/  LDL.LU R43, [R1+0x241c] ;  /* 0x00241c00012b7983 */ /* 0x000ee80000300800 */
[----:B------:R-:W3:Y:S01]  /*5c9e0*/  LDL.LU R50, [R1+0x110] ;  /* 0x0001100001327983 */ /* 0x000ee20000300800 */
[----:B------:R-:W-:Y:S01]  /*5c9f0*/  ISETP.LT.AND P4, PT, R58, c[0x0][0x178], !P2 ;  /* 0x00005e003a007a0c */ /* 0x000fe20005781270 */
[----:B------:R-:W-:Y:S01]  /*5ca00*/  IMAD.WIDE R36, R0, 0x2, R44 ;  /* 0x0000000200247825 */ /* 0x000fe200078e022c */
[----:B-1----:R-:W-:-:S11]  /*5ca10*/  PRMT R28, R32, 0x7632, R28 ;  /* 0x00007632201c7816 */ /* 0x002fd6000000001c */
[----:B------:R-:W-:Y:S04]  /*5ca20*/  @P4 STG.E.U16 [R36.64], R32 ;  /* 0x0000002024004986 */ /* 0x000fe8000c101504 */
[----:B--2---:R0:W1:Y:S04]  /*5ca30*/  LDS.128 R20, [R51] ;  /* 0x0000000033147984 */ /* 0x0040680000000c00 */
[----:B0-----:R-:W2:Y:S04]  /*5ca40*/  LDL.LU R51, [R1+0x80] ;  /* 0x0000800001337983 */ /* 0x001ea80000300800 */
[----:B-1----:R0:W-:Y:S04]  /*5ca50*/  STL [R1+0x247c], R23 ;  /* 0x00247c1701007387 */ /* 0x0021e80000100800 */
[----:B0-----:R-:W2:Y:S04]  /*5ca60*/  LDL.LU R23, [R1+0xf98] ;  /* 0x000f980001177983 */ /* 0x001ea80000300800 */
[----:B------:R-:W3:Y:S01]  /*5ca70*/  LDL.LU R32, [R1+0x2418] ;  /* 0x0024180001207983 */ /* 0x000ee20000300800 */
[----:B------:R-:W-:-:S02]  /*5ca80*/  ISETP.LT.AND P3, PT, R55, c[0x0][0x178], !P2 ;  /* 0x00005e0037007a0c */ /* 0x000fc40005761270 */
[----:B------:R-:W-:Y:S01]  /*5ca90*/  ISETP.LT.AND P1, PT, R54, c[0x0][0x178], !P2 ;  /* 0x00005e0036007a0c */ /* 0x000fe20005721270 */
[----:B------:R-:W-:Y:S01]  /*5caa0*/  IMAD.WIDE R38, R0, 0x2, R14 ;  /* 0x0000000200267825 */ /* 0x000fe200078e020e */
[----:B------:R-:W-:Y:S02]  /*5cab0*/  ISETP.LT.AND P0, PT, R57, c[0x0][0x178], !P2 ;  /* 0x00005e0039007a0c */ /* 0x000fe40005701270 */
[----:B------:R-:W-:Y:S01]  /*5cac0*/  ISETP.LT.AND P2, PT, R52, c[0x0][0x178], !P2 ;  /* 0x00005e0034007a0c */ /* 0x000fe20005741270 */
[----:B------:R-:W-:-:S06]  /*5cad0*/  IMAD.WIDE R36, R0, 0x2, R12 ;  /* 0x0000000200247825 */ /* 0x000fcc00078e020c */
[----:B------:R0:W-:Y:S01]  /*5cae0*/  @P3 STG.E.U16 [R38.64], R24 ;  /* 0x0000001826003986 */ /* 0x0001e2000c101504 */
[----:B------:R-:W-:Y:S01]  /*5caf0*/  ISETP.LT.AND P3, PT, R7, c[0x0][0x178], !P5 ;  /* 0x00005e0007007a0c */ /* 0x000fe20006f61270 */
[----:B------:R-:W-:Y:S02]  /*5cb00*/  IMAD.WIDE R40, R0, 0x2, R8 ;  /* 0x0000000200287825 */ /* 0x000fe400078e0208 */
[----:B------:R1:W-:Y:S01]  /*5cb10*/  @P1 STG.E.U16 [R36.64], R16 ;  /* 0x0000001024001986 */ /* 0x0003e2000c101504 */
[----:B------:R-:W-:Y:S02]  /*5cb20*/  ISETP.LT.AND P6, PT, R59, c[0x0][0x178], !P5 ;  /* 0x00005e003b007a0c */ /* 0x000fe40006fc1270 */
[----:B0-----:R-:W-:Y:S01]  /*5cb30*/  PRMT R24, R16, 0x7632, R24 ;  /* 0x0000763210187816 */ /* 0x001fe20000000018 */
[C---:B------:R-:W-:Y:S01]  /*5cb40*/  IMAD.WIDE R38, R0.reuse, 0x2, R10 ;  /* 0x0000000200267825 */ /* 0x040fe200078e020a */
[----:B------:R-:W-:-:S04]  /*5cb50*/  IADD3 R0, R0, c[0x0][0x198], RZ ;  /* 0x0000660000007a10 */ /* 0x000fc80007ffe0ff */
[----:B------:R0:W-:Y:S01]  /*5cb60*/  @P0 STG.E.U16 [R38.64], R24 ;  /* 0x0000001826000986 */ /* 0x0001e2000c101504 */
[----:B-1----:R-:W-:Y:S01]  /*5cb70*/  IMAD.WIDE R36, R0, 0x2, R48 ;  /* 0x0000000200247825 */ /* 0x002fe200078e0230 */
[----:B------:R-:W-:Y:S02]  /*5cb80*/  ISETP.LT.AND P1, PT, R55, c[0x0][0x178], !P5 ;  /* 0x00005e0037007a0c */ /* 0x000fe40006f21270 */
[----:B------:R1:W-:Y:S01]  /*5cb90*/  @P2 STG.E.U16 [R40.64], R28 ;  /* 0x0000001c28002986 */ /* 0x0003e2000c101504 */
[----:B------:R-:W-:Y:S01]  /*5cba0*/  ISETP.LT.AND P2, PT, R58, c[0x0][0x178], !P5 ;  /* 0x00005e003a007a0c */ /* 0x000fe20006f41270 */
[----:B0-----:R-:W-:-:S04]  /*5cbb0*/  IMAD.WIDE R38, R0, 0x2, R46 ;  /* 0x0000000200267825 */ /* 0x001fc800078e022e */
[----:B-1----:R-:W-:Y:S01]  /*5cbc0*/  IMAD.WIDE R40, R0, 0x2, R2 ;  /* 0x0000000200287825 */ /* 0x002fe200078e0202 */
[----:B----4-:R0:W-:Y:S01]  /*5cbd0*/  @P3 STG.E.U16 [R36.64], R42 ;  /* 0x0000002a24003986 */ /* 0x0101e2000c101504 */
[----:B------:R-:W-:Y:S02]  /*5cbe0*/  ISETP.LT.AND P3, PT, R54, c[0x0][0x178], !P5 ;  /* 0x00005e0036007a0c */ /* 0x000fe40006f61270 */
[----:B0-----:R-:W-:Y:S01]  /*5cbf0*/  IMAD.WIDE R36, R0, 0x2, R44 ;  /* 0x0000000200247825 */ /* 0x001fe200078e022c */
[----:B--2---:R-:W-:-:S13]  /*5cc00*/  ISETP.LT.AND P4, PT, R23, c[0x0][0x178], !P5 ;  /* 0x00005e0017007a0c */ /* 0x004fda0006f81270 */
[----:B---3--:R0:W-:Y:S01]  /*5cc10*/  @P4 STG.E.U16 [R38.64], R56 ;  /* 0x0000003826004986 */ /* 0x0081e2000c101504 */
[----:B------:R-:W-:Y:S02]  /*5cc20*/  ISETP.LT.AND P4, PT, R57, c[0x0][0x178], !P5 ;  /* 0x00005e0039007a0c */ /* 0x000fe40006f81270 */
[----:B------:R-:W-:Y:S01]  /*5cc30*/  ISETP.LT.AND P5, PT, R52, c[0x0][0x178], !P5 ;  /* 0x00005e0034007a0c */ /* 0x000fe20006fa1270 */
[----:B------:R1:W-:Y:S04]  /*5cc40*/  @P6 STG.E.U16 [R40.64], R60 ;  /* 0x0000003c28006986 */ /* 0x0003e8000c101504 */
[----:B------:R2:W-:Y:S01]  /*5cc50*/  @P2 STG.E.U16 [R36.64], R61 ;  /* 0x0000003d24002986 */ /* 0x0005e2000c101504 */
[----:B0-----:R-:W-:-:S05]  /*5cc60*/  IMAD.WIDE R38, R0, 0x2, R14 ;  /* 0x0000000200267825 */ /* 0x001fca00078e020e */
[----:B------:R0:W-:Y:S01]  /*5cc70*/  @P1 STG.E.U16 [R38.64], R50 ;  /* 0x0000003226001986 */ /* 0x0001e2000c101504 */
[----:B-1----:R-:W-:-:S04]  /*5cc80*/  IMAD.WIDE R40, R0, 0x2, R8 ;  /* 0x0000000200287825 */ /* 0x002fc800078e0208 */
[----:B--2---:R-:W-:Y:S01]  /*5cc90*/  IMAD.WIDE R36, R0, 0x2, R12 ;  /* 0x0000000200247825 */ /* 0x004fe200078e020c */
[----:B------:R-:W-:Y:S02]  /*5cca0*/  ISETP.GE.AND P0, PT, R32, c[0x0][0x17c], PT ;  /* 0x00005f0020007a0c */ /* 0x000fe40003f06270 */
[----:B------:R-:W2:Y:S01]  /*5ccb0*/  LDL.LU R32, [R1+0x104] ;  /* 0x0001040001207983 */ /* 0x000ea20000300800 */
[----:B0-----:R-:W-:-:S03]  /*5ccc0*/  IMAD.WIDE R38, R0, 0x2, R10 ;  /* 0x0000000200267825 */ /* 0x001fc600078e020a */
[----:B------:R-:W-:Y:S04]  /*5ccd0*/  @P3 STG.E.U16 [R36.64], R51 ;  /* 0x0000003324003986 */ /* 0x000fe8000c101504 */
[----:B------:R-:W-:Y:S04]  /*5cce0*/  @P4 STG.E.U16 [R38.64], R4 ;  /* 0x0000000426004986 */ /* 0x000fe8000c101504 */
[----:B------:R0:W-:Y:S02]  /*5ccf0*/  @P5 STG.E.U16 [R40.64], R20 ;  /* 0x0000001428005986 */ /* 0x0001e4000c101504 */
[----:B0-----:R-:W-:-:S02]  /*5cd00*/  PRMT R20, R56, 0x7632, R20 ;  /* 0x0000763238147816 */ /* 0x001fc40000000014 */
[----:B------:R-:W3:Y:S01]  /*5cd10*/  LDL.LU R56, [R1+0xf4] ;  /* 0x0000f40001387983 */ /* 0x000ee20000300800 */
[----:B------:R-:W-:Y:S02]  /*5cd20*/  ISETP.LT.AND P6, PT, R7, c[0x0][0x178], !P0 ;  /* 0x00005e0007007a0c */ /* 0x000fe400047c1270 */
[----:B------:R-:W-:Y:S02]  /*5cd30*/  IADD3 R16, R0, c[0x0][0x198], RZ ;  /* 0x0000660000107a10 */ /* 0x000fe40007ffe0ff */
[----:B------:R-:W-:Y:S02]  /*5cd40*/  ISETP.LT.AND P1, PT, R23, c[0x0][0x178], !P0 ;  /* 0x00005e0017007a0c */ /* 0x000fe40004721270 */
[----:B------:R-:W-:Y:S02]  /*5cd50*/  ISETP.GE.AND P2, PT, R43, c[0x0][0x17c], PT ;  /* 0x00005f002b007a0c */ /* 0x000fe40003f46270 */
[----:B------:R-:W-:Y:S01]  /*5cd60*/  PRMT R24, R42, 0x7632, R24 ;  /* 0x000076322a187816 */ /* 0x000fe20000000018 */
[----:B------:R-:W-:Y:S01]  /*5cd70*/  IMAD.WIDE R42, R16, 0x2, R48 ;  /* 0x00000002102a7825 */ /* 0x000fe200078e0230 */
[----:B------:R-:W-:-:S02]  /*5cd80*/  ISETP.LT.AND P4, PT, R59, c[0x0][0x178], !P0 ;  /* 0x00005e003b007a0c */ /* 0x000fc40004781270 */
[----:B------:R-:W-:Y:S01]  /*5cd90*/  ISETP.LT.AND P5, PT, R58, c[0x0][0x178], !P0 ;  /* 0x00005e003a007a0c */ /* 0x000fe200047a1270 */
[----:B------:R-:W-:Y:S01]  /*5cda0*/  IMAD.WIDE R40, R16, 0x2, R46 ;  /* 0x0000000210287825 */ /* 0x000fe200078e022e */
[----:B------:R-:W-:Y:S01]  /*5cdb0*/  @P6 STG.E.U16 [R42.64], R24 ;  /* 0x000000182a006986 */ /* 0x000fe2000c101504 */
[----:B------:R-:W-:Y:S02]  /*5cdc0*/  ISETP.LT.AND P6, PT, R55, c[0x0][0x178], !P0 ;  /* 0x00005e0037007a0c */ /* 0x000fe400047c1270 */
[----:B------:R-:W-:Y:S01]  /*5cdd0*/  PRMT R0, R60, 0x7632, R0 ;  /* 0x000076323c007816 */ /* 0x000fe20000000000 */
[----:B------:R-:W-:Y:S01]  /*5cde0*/  IMAD.WIDE R38, R16, 0x2, R2 ;  /* 0x0000000210267825 */ /* 0x000fe200078e0202 */
[----:B------:R-:W-:Y:S02]  /*5cdf0*/  ISETP.LT.AND P3, PT, R54, c[0x0][0x178], !P0 ;  /* 0x00005e0036007a0c */ /* 0x000fe40004761270 */
[----:B------:R-:W-:Y:S01]  /*5ce00*/  PRMT R4, R61, 0x7632, R4 ;  /* 0x000076323d047816 */ /* 0x000fe20000000004 */
[----:B------:R-:W-:Y:S01]  /*5ce10*/  IMAD.WIDE R36, R16, 0x2, R44 ;  /* 0x0000000210247825 */ /* 0x000fe200078e022c */
[----:B------:R0:W-:Y:S01]  /*5ce20*/  @P1 STG.E.U16 [R40.64], R20 ;  /* 0x0000001428001986 */ /* 0x0001e2000c101504 */
[----:B------:R-:W-:-:S03]  /*5ce30*/  ISETP.LT.AND P1, PT, R52, c[0x0][0x178], !P0 ;  /* 0x00005e0034007a0c */ /* 0x000fc60004721270 */
[----:B------:R1:W-:Y:S01]  /*5ce40*/  @P4 STG.E.U16 [R38.64], R0 ;  /* 0x0000000026004986 */ /* 0x0003e2000c101504 */
[----:B------:R-:W-:-:S03]  /*5ce50*/  ISETP.LT.AND P4, PT, R57, c[0x0][0x178], !P0 ;  /* 0x00005e0039007a0c */ /* 0x000fc60004781270 */
[----:B------:R4:W-:Y:S01]  /*5ce60*/  @P5 STG.E.U16 [R36.64], R4 ;  /* 0x0000000424005986 */ /* 0x0009e2000c101504 */
[----:B0-----:R-:W-:Y:S01]  /*5ce70*/  PRMT R20, R50, 0x7632, R20 ;  /* 0x0000763232147816 */ /* 0x001fe20000000014 */
[C---:B------:R-:W-:Y:S02]  /*5ce80*/  IMAD.WIDE R40, R16.reuse, 0x2, R14 ;  /* 0x0000000210287825 */ /* 0x040fe400078e020e */
[----:B------:R-:W3:Y:S01]  /*5ce90*/  LDL.LU R60, [R1+0xe4] ;  /* 0x0000e400013c7983 */ /* 0x000ee20000300800 */
[----:B-1----:R-:W-:Y:S01]  /*5cea0*/  PRMT R0, R51, 0x7632, R0 ;  /* 0x0000763233007816 */ /* 0x002fe20000000000 */
[----:B----4-:R-:W-:Y:S02]  /*5ceb0*/  IMAD.WIDE R36, R16, 0x2, R12 ;  /* 0x0000000210247825 */ /* 0x010fe400078e020c */
[----:B------:R0:W-:Y:S01]  /*5cec0*/  @P6 STG.E.U16 [R40.64], R20 ;  /* 0x0000001428006986 */ /* 0x0001e2000c101504 */
[----:B------:R-:W-:Y:S02]  /*5ced0*/  ISETP.LT.AND P5, PT, R7, c[0x0][0x178], !P2 ;  /* 0x00005e0007007a0c */ /* 0x000fe400057a1270 */
[----:B------:R-:W-:Y:S01]  /*5cee0*/  ISETP.LT.AND P6, PT, R23, c[0x0][0x178], !P2 ;  /* 0x00005e0017007a0c */ /* 0x000fe200057c1270 */
[----:B------:R1:W-:Y:S01]  /*5cef0*/  @P3 STG.E.U16 [R36.64], R0 ;  /* 0x0000000024003986 */ /* 0x0003e2000c101504 */
[----:B------:R-:W-:Y:S01]  /*5cf00*/  PRMT R4, R4, 0x7632, R4 ;  /* 0x0000763204047816 */ /* 0x000fe20000000004 */
[----:B------:R-:W-:-:S02]  /*5cf10*/  IMAD.WIDE R38, R16, 0x2, R8 ;  /* 0x0000000210267825 */ /* 0x000fc400078e0208 */
[----:B------:R-:W4:Y:S01]  /*5cf20*/  LDL.LU R24, [R1+0x2424] ;  /* 0x0024240001187983 */ /* 0x000f220000300800 */
[----:B0-----:R-:W-:-:S03]  /*5cf30*/  PRMT R20, R20, 0x7632, R20 ;  /* 0x0000763214147816 */ /* 0x001fc60000000014 */
[----:B------:R-:W4:Y:S01]  /*5cf40*/  LDL.LU R61, [R1+0xd4] ;  /* 0x0000d400013d7983 */ /* 0x000f220000300800 */
[C---:B-1----:R-:W-:Y:S01]  /*5cf50*/  IMAD.WIDE R36, R16.reuse, 0x2, R10 ;  /* 0x0000000210247825 */ /* 0x042fe200078e020a */
[----:B------:R-:W-:Y:S02]  /*5cf60*/  IADD3 R0, R16, c[0x0][0x198], RZ ;  /* 0x0000660010007a10 */ /* 0x000fe40007ffe0ff */
[----:B------:R-:W4:Y:S04]  /*5cf70*/  LDL.LU R50, [R1+0xc4] ;  /* 0x0000c40001327983 */ /* 0x000f280000300800 */
[----:B------:R-:W-:Y:S01]  /*5cf80*/  @P4 STG.E.U16 [R36.64], R4 ;  /* 0x0000000424004986 */ /* 0x000fe2000c101504 */
[----:B------:R-:W-:-:S03]  /*5cf90*/  IMAD.WIDE R40, R0, 0x2, R48 ;  /* 0x0000000200287825 */ /* 0x000fc600078e0230 */
[----:B------:R-:W4:Y:S01]  /*5cfa0*/  LDL.LU R51, [R1+0xb4] ;  /* 0x0000b40001337983 */ /* 0x000f220000300800 */
[----:B------:R-:W-:-:S03]  /*5cfb0*/  IMAD.WIDE R42, R0, 0x2, R46 ;  /* 0x00000002002a7825 */ /* 0x000fc600078e022e */
[----:B------:R0:W-:Y:S04]  /*5cfc0*/  @P1 STG.E.U16 [R38.64], R20 ;  /* 0x0000001426001986 */ /* 0x0001e8000c101504 */
[----:B0-----:R-:W4:Y:S04]  /*5cfd0*/  LDL.LU R39, [R1+0x2420] ;  /* 0x0024200001277983 */ /* 0x001f280000300800 */
[----:B--2---:R-:W-:Y:S01]  /*5cfe0*/  @P5 STG.E.U16 [R40.64], R32 ;  /* 0x0000002028005986 */ /* 0x004fe2000c101504 */
[----:B------:R-:W-:-:S03]  /*5cff0*/  ISETP.LT.AND P5, PT, R54, c[0x0][0x178], !P2 ;  /* 0x00005e0036007a0c */ /* 0x000fc600057a1270 */
[----:B------:R-:W2:Y:S04]  /*5d000*/  LDL.LU R54, [R1+0x2494] ;  /* 0x0024940001367983 */ /* 0x000ea80000300800 */
[----:B---3--:R0:W-:Y:S01]  /*5d010*/  @P6 STG.E.U16 [R42.64], R56 ;  /* 0x000000382a006986 */ /* 0x0081e2000c101504 */
[----:B------:R-:W-:-:S03]  /*5d020*/  ISETP.LT.AND P6, PT, R57, c[0x0][0x178], !P2 ;  /* 0x00005e0039007a0c */ /* 0x000fc600057c1270 */
[----:B------:R-:W3:Y:S01]  /*5d030*/  LDL.LU R57, [R1+0x2490] ;  /* 0x0024900001397983 */ /* 0x000ee20000300800 */
[----:B------:R-:W-:Y:S02]  /*5d040*/  ISETP.LT.AND P0, PT, R59, c[0x0][0x178], !P2 ;  /* 0x00005e003b007a0c */ /* 0x000fe40005701270 */
[----:B------:R-:W-:Y:S02]  /*5d050*/  ISETP.LT.AND P3, PT, R58, c[0x0][0x178], !P2 ;  /* 0x00005e003a007a0c */ /* 0x000fe40005761270 */
[----:B------:R-:W-:Y:S01]  /*5d060*/  ISETP.LT.AND P4, PT, R55, c[0x0][0x178], !P2 ;  /* 0x00005e0037007a0c */ /* 0x000fe20005781270 */
[----:B------:R-:W-:Y:S01]  /*5d070*/  IMAD.WIDE R36, R0, 0x2, R2 ;  /* 0x0000000200247825 */ /* 0x000fe200078e0202 */
[----:B------:R-:W-:-:S03]  /*5d080*/  ISETP.LT.AND P2, PT, R52, c[0x0][0x178], !P2 ;  /* 0x00005e0034007a0c */ /* 0x000fc60005741270 */
[----:B0-----:R-:W-:-:S04]  /*5d090*/  IMAD.WIDE R42, R0, 0x2, R44 ;  /* 0x00000002002a7825 */ /* 0x001fc800078e022c */
[C---:B------:R-:W-:Y:S01]  /*5d0a0*/  IMAD.WIDE R40, R0.reuse, 0x2, R14 ;  /* 0x0000000200287825 */ /* 0x040fe200078e020e */
[----:B------:R0:W-:Y:S03]  /*5d0b0*/  @P0 STG.E.U16 [R36.64], R60 ;  /* 0x0000003c24000986 */ /* 0x0001e6000c101504 */
[C---:B0-----:R-:W-:Y:S01]  /*5d0c0*/  IMAD.WIDE R36, R0.reuse, 0x2, R10 ;  /* 0x0000000200247825 */ /* 0x041fe200078e020a */
[----:B----4-:R0:W-:Y:S04]  /*5d0d0*/  @P3 STG.E.U16 [R42.64], R61 ;  /* 0x0000003d2a003986 */ /* 0x0101e8000c101504 */
[----:B------:R1:W-:Y:S01]  /*5d0e0*/  @P4 STG.E.U16 [R40.64], R50 ;  /* 0x0000003228004986 */ /* 0x0003e2000c101504 */
[----:B0-----:R-:W-:Y:S01]  /*5d0f0*/  IMAD.WIDE R42, R0, 0x2, R8 ;  /* 0x00000002002a7825 */ /* 0x001fe200078e0208 */
[----:B------:R-:W-:-:S03]  /*5d100*/  ISETP.GE.AND P1, PT, R39, c[0x0][0x17c], PT ;  /* 0x00005f0027007a0c */ /* 0x000fc60003f26270 */
[----:B------:R-:W-:-:S05]  /*5d110*/  IMAD.WIDE R38, R0, 0x2, R12 ;  /* 0x0000000200267825 */ /* 0x000fca00078e020c */
[----:B------:R0:W-:Y:S01]  /*5d120*/  @P5 STG.E.U16 [R38.64], R51 ;  /* 0x0000003326005986 */ /* 0x0001e2000c101504 */
[----:B------:R-:W-:Y:S02]  /*5d130*/  ISETP.LT.AND P3, PT, R7, c[0x0][0x178], !P1 ;  /* 0x00005e0007007a0c */ /* 0x000fe40004f61270 */
[----:B------:R-:W-:Y:S02]  /*5d140*/  IADD3 R0, R0, c[0x0][0x198], RZ ;  /* 0x0000660000007a10 */ /* 0x000fe40007ffe0ff */
[----:B------:R-:W-:Y:S02]  /*5d150*/  ISETP.LT.AND P5, PT, R59, c[0x0][0x178], !P1 ;  /* 0x00005e003b007a0c */ /* 0x000fe40004fa1270 */
[----:B------:R-:W-:Y:S01]  /*5d160*/  PRMT R20, R32, 0x7632, R20 ;  /* 0x0000763220147816 */ /* 0x000fe20000000014 */
[----:B-1----:R-:W-:Y:S01]  /*5d170*/  IMAD.WIDE R40, R0, 0x2, R48 ;  /* 0x0000000200287825 */ /* 0x002fe200078e0230 */
[----:B------:R-:W-:Y:S02]  /*5d180*/  PRMT R4, R56, 0x7632, R4 ;  /* 0x0000763238047816 */ /* 0x000fe40000000004 */
[----:B------:R-:W-:Y:S01]  /*5d190*/  PRMT R16, R60, 0x7632, R16 ;  /* 0x000076323c107816 */ /* 0x000fe20000000010 */
[----:B0-----:R-:W-:Y:S01]  /*5d1a0*/  IMAD.WIDE R38, R0, 0x2, R46 ;  /* 0x0000000200267825 */ /* 0x001fe200078e022e */
[----:B------:R-:W-:Y:S01]  /*5d1b0*/  ISETP.LT.AND P4, PT, R55, c[0x0][0x178], !P1 ;  /* 0x00005e0037007a0c */ /* 0x000fe20004f81270 */
[----:B---3--:R-:W-:Y:S04]  /*5d1c0*/  @P6 STG.E.U16 [R36.64], R57 ;  /* 0x0000003924006986 */ /* 0x008fe8000c101504 */
[----:B------:R0:W-:Y:S04]  /*5d1d0*/  @P2 STG.E.U16 [R42.64], R25 ;  /* 0x000000192a002986 */ /* 0x0001e8000c101504 */
[----:B0-----:R-:W3:Y:S04]  /*5d1e0*/  LDL.LU R42, [R1+0xfa8] ;  /* 0x000fa800012a7983 */ /* 0x001ee80000300800 */
[----:B------:R-:W4:Y:S01]  /*5d1f0*/  LDL.LU R43, [R1+0x12a4] ;  /* 0x0012a400012b7983 */ /* 0x000f220000300800 */
[----:B------:R-:W-:-:S02]  /*5d200*/  ISETP.LT.AND P2, PT, R23, c[0x0][0x178], !P1 ;  /* 0x00005e0017007a0c */ /* 0x000fc40004f41270 */
[----:B------:R-:W-:Y:S01]  /*5d210*/  ISETP.LT.AND P6, PT, R58, c[0x0][0x178], !P1 ;  /* 0x00005e003a007a0c */ /* 0x000fe20004fc1270 */
[C---:B------:R-:W-:Y:S01]  /*5d220*/  IMAD.WIDE R36, R0.reuse, 0x2, R2 ;  /* 0x0000000200247825 */ /* 0x040fe200078e0202 */
[----:B------:R0:W-:Y:S04]  /*5d230*/  @P3 STG.E.U16 [R40.64], R20 ;  /* 0x0000001428003986 */ /* 0x0001e8000c101504 */
[----:B------:R-:W2:Y:S04]  /*5d240*/  LDL.LU R55, [R1+0x248c] ;  /* 0x00248c0001377983 */ /* 0x000ea80000300800 */
[----:B------:R-:W2:Y:S01]  /*5d250*/  LDL.LU R32, [R1+0x454] ;  /* 0x0004540001207983 */ /* 0x000ea20000300800 */
[----:B0-----:R-:W-:Y:S01]  /*5d260*/  PRMT R20, R61, 0x7632, R20 ;  /* 0x000076323d147816 */ /* 0x001fe20000000014 */
[----:B------:R-:W-:-:S02]  /*5d270*/  IMAD.WIDE R40, R0, 0x2, R44 ;  /* 0x0000000200287825 */ /* 0x000fc400078e022c */
[----:B------:R-:W-:Y:S04]  /*5d280*/  @P2 STG.E.U16 [R38.64], R4 ;  /* 0x0000000426002986 */ /* 0x000fe8000c101504 */
[----:B------:R-:W-:Y:S04]  /*5d290*/  @P5 STG.E.U16 [R36.64], R16 ;  /* 0x0000001024005986 */ /* 0x000fe8000c101504 */
[----:B------:R-:W2:Y:S04]  /*5d2a0*/  LDL.LU R56, [R1+0x184] ;  /* 0x0001840001387983 */ /* 0x000ea80000300800 */
[----:B------:R-:W2:Y:S04]  /*5d2b0*/  LDL.LU R60, [R1+0x174] ;  /* 0x00017400013c7983 */ /* 0x000ea80000300800 */
[----:B------:R0:W-:Y:S04]  /*5d2c0*/  @P6 STG.E.U16 [R40.64], R20 ;  /* 0x0000001428006986 */ /* 0x0001e8000c101504 */
[----:B0-----:R-:W2:Y:S01]  /*5d2d0*/  LDL.LU R40, [R1+0x2428] ;  /* 0x0024280001287983 */ /* 0x001ea20000300800 */
[----:B------:R-:W-:Y:S01]  /*5d2e0*/  PRMT R4, R50, 0x7632, R4 ;  /* 0x0000763232047816 */ /* 0x000fe20000000004 */
[----:B------:R-:W-:Y:S01]  /*5d2f0*/  IMAD.WIDE R36, R0, 0x2, R14 ;  /* 0x0000000200247825 */ /* 0x000fe200078e020e */
[----:B------:R-:W-:Y:S01]  /*5d300*/  ISETP.GE.AND P0, PT, R24, c[0x0][0x17c], PT ;  /* 0x00005f0018007a0c */ /* 0x000fe20003f06270 */
[----:B------:R-:W2:Y:S01]  /*5d310*/  LDL.LU R41, [R1+0x242c] ;  /* 0x00242c0001297983 */ /* 0x000ea20000300800 */
[----:B------:R-:W-:Y:S01]  /*5d320*/  PRMT R16, R25, 0x7632, R16 ;  /* 0x0000763219107816 */ /* 0x000fe20000000010 */
[----:B------:R-:W-:-:S02]  /*5d330*/  IMAD.WIDE R24, R0, 0x2, R12 ;  /* 0x0000000200187825 */ /* 0x000fc400078e020c */
[----:B------:R0:W-:Y:S01]  /*5d340*/  @P4 STG.E.U16 [R36.64], R4 ;  /* 0x0000000424004986 */ /* 0x0001e2000c101504 */
[----:B------:R-:W-:-:S03]  /*5d350*/  PRMT R57, R57, 0x7632, R57 ;  /* 0x0000763239397816 */ /* 0x000fc60000000039 */
[----:B------:R-:W2:Y:S04]  /*5d360*/  LDL.LU R61, [R1+0x154] ;  /* 0x00015400013d7983 */ /* 0x000ea80000300800 */
[----:B------:R-:W2:Y:S01]  /*5d370*/  LDL.LU R50, [R1+0x134] ;  /* 0x0001340001327983 */ /* 0x000ea20000300800 */
[----:B0-----:R-:W-:Y:S01]  /*5d380*/  PRMT R4, R51, 0x7632, R4 ;  /* 0x0000763233047816 */ /* 0x001fe20000000004 */
[----:B------:R-:W-:Y:S02]  /*5d390*/  IMAD.WIDE R36, R0, 0x2, R10 ;  /* 0x0000000200247825 */ /* 0x000fe400078e020a */
[----:B------:R-:W2:Y:S01]  /*5d3a0*/  LDL.LU R51, [R1+0xa4] ;  /* 0x0000a40001337983 */ /* 0x000ea20000300800 */
[----:B------:R-:W-:Y:S01]  /*5d3b0*/  ISETP.LT.AND P2, PT, R52, c[0x0][0x178], !P1 ;  /* 0x00005e0034007a0c */ /* 0x000fe20004f41270 */
[----:B------:R-:W-:Y:S01]  /*5d3c0*/  IMAD.WIDE R38, R0, 0x2, R8 ;  /* 0x0000000200267825 */ /* 0x000fe200078e0208 */
[----:B---3--:R-:W-:-:S02]  /*5d3d0*/  ISETP.LT.AND P3, PT, R42, c[0x0][0x178], !P1 ;  /* 0x00005e002a007a0c */ /* 0x008fc40004f61270 */
[----:B----4-:R-:W-:-:S11]  /*5d3e0*/  ISETP.LT.AND P5, PT, R43, c[0x0][0x178], !P1 ;  /* 0x00005e002b007a0c */ /* 0x010fd60004fa1270 */
[----:B------:R-:W-:Y:S04]  /*5d3f0*/  @P3 STG.E.U16 [R24.64], R4 ;  /* 0x0000000418003986 */ /* 0x000fe8000c101504 */
[----:B------:R0:W-:Y:S04]  /*5d400*/  @P5 STG.E.U16 [R36.64], R57 ;  /* 0x0000003924005986 */ /* 0x0001e8000c101504 */
[----:B0-----:R-:W3:Y:S04]  /*5d410*/  LDL.LU R57, [R1+0xfa4] ;  /* 0x000fa40001397983 */ /* 0x001ee80000300800 */
[----:B------:R0:W-:Y:S01]  /*5d420*/  @P2 STG.E.U16 [R38.64], R16 ;  /* 0x0000001026002986 */ /* 0x0001e2000c101504 */
[----:B--2---:R-:W-:-:S03]  /*5d430*/  ISETP.GE.AND P2, PT, R40, c[0x0][0x17c], PT ;  /* 0x00005f0028007a0c */ /* 0x004fc60003f46270 */
[----:B------:R-:W2:Y:S01]  /*5d440*/  LDL.LU R40, [R1+0x2430] ;  /* 0x0024300001287983 */ /* 0x000ea20000300800 */
[----:B------:R-:W-:Y:S02]  /*5d450*/  ISETP.LT.AND P4, PT, R7, c[0x0][0x178], !P0 ;  /* 0x00005e0007007a0c */ /* 0x000fe40004781270 */
[----:B------:R-:W-:Y:S02]  /*5d460*/  IADD3 R0, R0, c[0x0][0x198], RZ ;  /* 0x0000660000007a10 */ /* 0x000fe40007ffe0ff */
[----:B------:R-:W-:Y:S02]  /*5d470*/  ISETP.LT.AND P1, PT, R23, c[0x0][0x178], !P0 ;  /* 0x00005e0017007a0c */ /* 0x000fe40004721270 */
[----:B------:R-:W-:Y:S01]  /*5d480*/  ISETP.LT.AND P5, PT, R59, c[0x0][0x178], !P0 ;  /* 0x00005e003b007a0c */ /* 0x000fe200047a1270 */
[----:B------:R-:W-:Y:S01]  /*5d490*/  IMAD.WIDE R36, R0, 0x2, R48 ;  /* 0x0000000200247825 */ /* 0x000fe200078e0230 */
[----:B------:R-:W-:-:S03]  /*5d4a0*/  ISETP.LT.AND P3, PT, R58, c[0x0][0x178], !P0 ;  /* 0x00005e003a007a0c */ /* 0x000fc60004761270 */
[----:B------:R-:W-:Y:S02]  /*5d4b0*/  IMAD.WIDE R24, R0, 0x2, R46 ;  /* 0x0000000200187825 */ /* 0x000fe400078e022e */
[----:B------:R1:W-:Y:S01]  /*5d4c0*/  @P4 STG.E.U16 [R36.64], R32 ;  /* 0x0000002024004986 */ /* 0x0003e2000c101504 */
[----:B------:R-:W-:Y:S01]  /*5d4d0*/  ISETP.LT.AND P4, PT, R42, c[0x0][0x178], !P0 ;  /* 0x00005e002a007a0c */ /* 0x000fe20004781270 */
[C---:B0-----:R-:W-:Y:S02]  /*5d4e0*/  IMAD.WIDE R38, R0.reuse, 0x2, R2 ;  /* 0x0000000200267825 */ /* 0x041fe400078e0202 */
[----:B------:R0:W-:Y:S04]  /*5d4f0*/  @P1 STG.E.U16 [R24.64], R56 ;  /* 0x0000003818001986 */ /* 0x0001e8000c101504 */
[----:B------:R4:W-:Y:S01]  /*5d500*/  @P5 STG.E.U16 [R38.64], R60 ;  /* 0x0000003c26005986 */ /* 0x0009e2000c101504 */
[----:B------:R-:W-:Y:S01]  /*5d510*/  ISETP.LT.AND P5, PT, R43, c[0x0][0x178], !P0 ;  /* 0x00005e002b007a0c */ /* 0x000fe200047a1270 */
[----:B-1----:R-:W-:-:S04]  /*5d520*/  IMAD.WIDE R36, R0, 0x2, R44 ;  /* 0x0000000200247825 */ /* 0x002fc800078e022c */
[C---:B0-----:R-:W-:Y:S01]  /*5d530*/  IMAD.WIDE R24, R0.reuse, 0x2, R14 ;  /* 0x0000000200187825 */ /* 0x041fe200078e020e */
[----:B------:R0:W-:Y:S03]  /*5d540*/  @P3 STG.E.U16 [R36.64], R61 ;  /* 0x0000003d24003986 */ /* 0x0001e6000c101504 */
[----:B----4-:R-:W-:Y:S01]  /*5d550*/  IMAD.WIDE R38, R0, 0x2, R12 ;  /* 0x0000000200267825 */ /* 0x010fe200078e020c */
[----:B------:R-:W-:Y:S02]  /*5d560*/  ISETP.LT.AND P3, PT, R52, c[0x0][0x178], !P0 ;  /* 0x00005e0034007a0c */ /* 0x000fe40004761270 */
[----:B------:R-:W-:Y:S02]  /*5d570*/  IADD3 R4, R0, c[0x0][0x198], RZ ;  /* 0x0000660000047a10 */ /* 0x000fe40007ffe0ff */
[----:B------:R-:W-:-:S03]  /*5d580*/  PRMT R16, R32, 0x7632, R16 ;  /* 0x0000763220107816 */ /* 0x000fc60000000010 */
[----:B0-----:R-:W-:Y:S01]  /*5d590*/  IMAD.WIDE R36, R4, 0x2, R48 ;  /* 0x0000000204247825 */ /* 0x001fe200078e0230 */
[----:B------:R-:W-:Y:S02]  /*5d5a0*/  ISETP.GE.AND P1, PT, R41, c[0x0][0x17c], PT ;  /* 0x00005f0029007a0c */ /* 0x000fe40003f26270 */
[----:B------:R-:W-:Y:S02]  /*5d5b0*/  PRMT R20, R50, 0x7632, R20 ;  /* 0x0000763232147816 */ /* 0x000fe40000000014 */
[----:B------:R-:W-:Y:S02]  /*5d5c0*/  PRMT R28, R51, 0x7632, R28 ;  /* 0x00007632331c7816 */ /* 0x000fe4000000001c */
[----:B---3--:R-:W-:-:S13]  /*5d5d0*/  ISETP.LT.AND P6, PT, R57, c[0x0][0x178], !P0 ;  /* 0x00005e0039007a0c */ /* 0x008fda00047c1270 */
[----:B------:R0:W-:Y:S01]  /*5d5e0*/  @P6 STG.E.U16 [R24.64], R50 ;  /* 0x0000003218006986 */ /* 0x0001e2000c101504 */
[----:B------:R-:W-:-:S03]  /*5d5f0*/  ISETP.LT.AND P6, PT, R7, c[0x0][0x178], !P2 ;  /* 0x00005e0007007a0c */ /* 0x000fc600057c1270 */
[----:B------:R1:W-:Y:S01]  /*5d600*/  @P4 STG.E.U16 [R38.64], R51 ;  /* 0x0000003326004986 */ /* 0x0003e2000c101504 */
[----:B------:R-:W-:Y:S01]  /*5d610*/  ISETP.LT.AND P4, PT, R23, c[0x0][0x178], !P2 ;  /* 0x00005e0017007a0c */ /* 0x000fe20005781270 */
[----:B0-----:R-:W-:-:S04]  /*5d620*/  IMAD.WIDE R24, R0, 0x2, R10 ;  /* 0x0000000200187825 */ /* 0x001fc800078e020a */
[----:B-1----:R-:W-:Y:S01]  /*5d630*/  IMAD.WIDE R38, R0, 0x2, R8 ;  /* 0x0000000200267825 */ /* 0x002fe200078e0208 */
[----:B------:R0:W-:Y:S01]  /*5d640*/  @P5 STG.E.U16 [R24.64], R53 ;  /* 0x0000003518005986 */ /* 0x0001e2000c101504 */
[----:B------:R-:W-:-:S03]  /*5d650*/  PRMT R0, R56, 0x7632, R0 ;  /* 0x0000763238007816 */ /* 0x000fc60000000000 */
[----:B------:R-:W-:Y:S01]  /*5d660*/  @P3 STG.E.U16 [R38.64], R29 ;  /* 0x0000001d26003986 */ /* 0x000fe2000c101504 */
[----:B------:R-:W-:-:S03]  /*5d670*/  ISETP.LT.AND P3, PT, R59, c[0x0][0x178], !P2 ;  /* 0x00005e003b007a0c */ /* 0x000fc60005761270 */
[----:B------:R1:W-:Y:S01]  /*5d680*/  @P6 STG.E.U16 [R36.64], R16 ;  /* 0x0000001024006986 */ /* 0x0003e2000c101504 */
[----:B0-----:R-:W-:Y:S01]  /*5d690*/  IMAD.WIDE R24, R4, 0x2, R46 ;  /* 0x0000000204187825 */ /* 0x001fe200078e022e */
[----:B------:R-:W-:Y:S02]  /*5d6a0*/  ISETP.LT.AND P6, PT, R58, c[0x0][0x178], !P2 ;  /* 0x00005e003a007a0c */ /* 0x000fe400057c1270 */
[----:B------:R-:W-:Y:S01]  /*5d6b0*/  ISETP.LT.AND P5, PT, R42, c[0x0][0x178], !P2 ;  /* 0x00005e002a007a0c */ /* 0x000fe200057a1270 */
[----:B------:R-:W3:Y:S04]  /*5d6c0*/  LDL.LU R58, [R1+0x2488] ;  /* 0x00248800013a7983 */ /* 0x000ee80000300800 */
[----:B------:R0:W-:Y:S01]  /*5d6d0*/  @P4 STG.E.U16 [R24.64], R0 ;  /* 0x0000000018004986 */ /* 0x0001e2000c101504 */
[----:B------:R-:W-:Y:S01]  /*5d6e0*/  ISETP.LT.AND P4, PT, R57, c[0x0][0x178], !P2 ;  /* 0x00005e0039007a0c */ /* 0x000fe20005781270 */
[----:B-1----:R-:W-:Y:S01]  /*5d6f0*/  IMAD.WIDE R36, R4, 0x2, R44 ;  /* 0x0000000204247825 */ /* 0x002fe200078e022c */
[----:B------:R-:W-:Y:S01]  /*5d700*/  PRMT R16, R61, 0x7632, R16 ;  /* 0x000076323d107816 */ /* 0x000fe20000000010 */
[----:B------:R-:W4:Y:S01]  /*5d710*/  LDL.LU R32, [R1+0x484] ;  /* 0x0004840001207983 */ /* 0x000f220000300800 */
[----:B--2---:R-:W-:Y:S01]  /*5d720*/  ISETP.GE.AND P0, PT, R40, c[0x0][0x17c], PT ;  /* 0x00005f0028007a0c */ /* 0x004fe20003f06270 */
[----:B------:R-:W-:-:S02]  /*5d730*/  IMAD.WIDE R38, R4, 0x2, R14 ;  /* 0x0000000204267825 */ /* 0x000fc400078e020e */
[----:B------:R-:W2:Y:S01]  /*5d740*/  LDL.LU R56, [R1+0x464] ;  /* 0x0004640001387983 */ /* 0x000ea20000300800 */
[----:B0-----:R-:W-:Y:S01]  /*5d750*/  PRMT R0, R60, 0x7632, R0 ;  /* 0x000076323c007816 */ /* 0x001fe20000000000 */
[C---:B------:R-:W-:Y:S02]  /*5d760*/  IMAD.WIDE R24, R4.reuse, 0x2, R2 ;  /* 0x0000000204187825 */ /* 0x040fe400078e0202 */
[----:B------:R-:W3:Y:S02]  /*5d770*/  LDL.LU R60, [R1+0x1a4] ;  /* 0x0001a400013c7983 */ /* 0x000ee40000300800 */
[C---:B------:R-:W-:Y:S02]  /*5d780*/  IMAD.WIDE R40, R4.reuse, 0x2, R12 ;  /* 0x0000000204287825 */ /* 0x040fe400078e020c */
[----:B------:R-:W3:Y:S04]  /*5d790*/  LDL.LU R61, [R1+0x164] ;  /* 0x00016400013d7983 */ /* 0x000ee80000300800 */
[----:B------:R-:W-:Y:S04]  /*5d7a0*/  @P3 STG.E.U16 [R24.64], R0 ;  /* 0x0000000018003986 */ /* 0x000fe8000c101504 */
[----:B------:R-:W3:Y:S04]  /*5d7b0*/  LDL.LU R50, [R1+0x124] ;  /* 0x0001240001327983 */ /* 0x000ee80000300800 */
[----:B------:R-:W-:Y:S04]  /*5d7c0*/  @P6 STG.E.U16 [R36.64], R16 ;  /* 0x0000001024006986 */ /* 0x000fe8000c101504 */
[----:B------:R-:W3:Y:S04]  /*5d7d0*/  LDL.LU R51, [R1+0x94] ;  /* 0x0000940001337983 */ /* 0x000ee80000300800 */
[----:B------:R0:W-:Y:S04]  /*5d7e0*/  @P4 STG.E.U16 [R38.64], R20 ;  /* 0x0000001426004986 */ /* 0x0001e8000c101504 */
[----:B------:R1:W-:Y:S04]  /*5d7f0*/  @P5 STG.E.U16 [R40.64], R28 ;  /* 0x0000001c28005986 */ /* 0x0003e8000c101504 */
[----:B0-----:R-:W3:Y:S04]  /*5d800*/  LDL.LU R39, [R1+0x2434] ;  /* 0x0024340001277983 */ /* 0x001ee80000300800 */
[----:B-1----:R-:W3:Y:S01]  /*5d810*/  LDL.LU R40, [R1+0xfa0] ;  /* 0x000fa00001287983 */ /* 0x002ee20000300800 */
[----:B------:R-:W-:Y:S01]  /*5d820*/  ISETP.LT.AND P3, PT, R43, c[0x0][0x178], !P2 ;  /* 0x00005e002b007a0c */ /* 0x000fe20005761270 */
[----:B------:R-:W-:Y:S01]  /*5d830*/  IMAD.WIDE R24, R4, 0x2, R10 ;  /* 0x0000000204187825 */ /* 0x000fe200078e020a */
[----:B------:R-:W-:-:S02]  /*5d840*/  PRMT R53, R53, 0x7632, R53 ;  /* 0x0000763235357816 */ /* 0x000fc40000000035 */
[----:B------:R-:W-:Y:S02]  /*5d850*/  ISETP.LT.AND P4, PT, R59, c[0x0][0x178], !P1 ;  /* 0x00005e003b007a0c */ /* 0x000fe40004f81270 */
[----:B------:R-:W3:Y:S07]  /*5d860*/  LDL.LU R59, [R1+0x2484] ;  /* 0x00248400013b7983 */ /* 0x000eee0000300800 */
[----:B------:R0:W-:Y:S04]  /*5d870*/  @P3 STG.E.U16 [R24.64], R53 ;  /* 0x0000003518003986 */ /* 0x0001e8000c101504 */
[----:B0-----:R-:W3:Y:S01]  /*5d880*/  LDL.LU R53, [R1+0xf9c] ;  /* 0x000f9c0001357983 */ /* 0x001ee20000300800 */
[----:B------:R-:W-:-:S02]  /*5d890*/  ISETP.LT.AND P2, PT, R52, c[0x0][0x178], !P2 ;  /* 0x00005e0034007a0c */ /* 0x000fc40005741270 */
[----:B------:R-:W-:Y:S02]  /*5d8a0*/  ISETP.LT.AND P6, PT, R7, c[0x0][0x178], !P1 ;  /* 0x00005e0007007a0c */ /* 0x000fe40004fc1270 */
[C---:B------:R-:W-:Y:S01]  /*5d8b0*/  IADD3 R0, R4.reuse, c[0x0][0x198], RZ ;  /* 0x0000660004007a10 */ /* 0x040fe20007ffe0ff */
[----:B------:R-:W-:Y:S01]  /*5d8c0*/  IMAD.WIDE R36, R4, 0x2, R8 ;  /* 0x0000000204247825 */ /* 0x000fe200078e0208 */
[----:B------:R-:W-:Y:S01]  /*5d8d0*/  ISETP.LT.AND P5, PT, R23, c[0x0][0x178], !P1 ;  /* 0x00005e0017007a0c */ /* 0x000fe20004fa1270 */
[----:B------:R-:W3:Y:S01]  /*5d8e0*/  LDL.LU R41, [R1+0x2438] ;  /* 0x0024380001297983 */ /* 0x000ee20000300800 */
[----:B------:R-:W-:Y:S01]  /*5d8f0*/  PRMT R16, R29, 0x7632, R16 ;  /* 0x000076321d107816 */ /* 0x000fe20000000010 */
[----:B------:R-:W-:-:S04]  /*5d900*/  IMAD.WIDE R28, R0, 0x2, R48 ;  /* 0x00000002001c7825 */ /* 0x000fc800078e0230 */
[C---:B------:R-:W-:Y:S01]  /*5d910*/  IMAD.WIDE R24, R0.reuse, 0x2, R46 ;  /* 0x0000000200187825 */ /* 0x040fe200078e022e */
[----:B------:R0:W-:Y:S01]  /*5d920*/  @P2 STG.E.U16 [R36.64], R16 ;  /* 0x0000001024002986 */ /* 0x0001e2000c101504 */
[----:B------:R-:W-:Y:S02]  /*5d930*/  ISETP.LT.AND P2, PT, R57, c[0x0][0x178], !P1 ;  /* 0x00005e0039007a0c */ /* 0x000fe40004f41270 */
[C---:B------:R-:W-:Y:S01]  /*5d940*/  IADD3 R4, R0.reuse, c[0x0][0x198], RZ ;  /* 0x0000660000047a10 */ /* 0x040fe20007ffe0ff */
[----:B0-----:R-:W-:Y:S01]  /*5d950*/  IMAD.WIDE R36, R0, 0x2, R10 ;  /* 0x0000000200247825 */ /* 0x001fe200078e020a */
[----:B----4-:R0:W-:Y:S01]  /*5d960*/  @P6 STG.E.U16 [R28.64], R32 ;  /* 0x000000201c006986 */ /* 0x0101e2000c101504 */
[----:B------:R-:W-:-:S03]  /*5d970*/  ISETP.LT.AND P6, PT, R42, c[0x0][0x178], !P1 ;  /* 0x00005e002a007a0c */ /* 0x000fc60004fc1270 */
[----:B--2---:R1:W-:Y:S01]  /*5d980*/  @P5 STG.E.U16 [R24.64], R56 ;  /* 0x0000003818005986 */ /* 0x0043e2000c101504 */
[----:B------:R-:W-:Y:S01]  /*5d990*/  ISETP.LT.AND P5, PT, R43, c[0x0][0x178], !P1 ;  /* 0x00005e002b007a0c */ /* 0x000fe20004fa1270 */
[----:B0-----:R-:W-:-:S04]  /*5d9a0*/  IMAD.WIDE R28, R0, 0x2, R2 ;  /* 0x00000002001c7825 */ /* 0x001fc800078e0202 */
[C---:B-1----:R-:W-:Y:S01]  /*5d9b0*/  IMAD.WIDE R24, R0.reuse, 0x2, R44 ;  /* 0x0000000200187825 */ /* 0x042fe200078e022c */
[----:B---3--:R0:W-:Y:S03]  /*5d9c0*/  @P4 STG.E.U16 [R28.64], R60 ;  /* 0x0000003c1c004986 */ /* 0x0081e6000c101504 */
[----:B0-----:R-:W-:Y:S01]  /*5d9d0*/  IMAD.WIDE R28, R0, 0x2, R14 ;  /* 0x00000002001c7825 */ /* 0x001fe200078e020e */
[----:B------:R-:W-:Y:S02]  /*5d9e0*/  ISETP.LT.AND P3, PT, R40, c[0x0][0x178], !P1 ;  /* 0x00005e0028007a0c */ /* 0x000fe40004f61270 */
[----:B------:R-:W-:-:S11]  /*5d9f0*/  ISETP.LT.AND P1, PT, R52, c[0x0][0x178], !P1 ;  /* 0x00005e0034007a0c */ /* 0x000fd60004f21270 */
[----:B------:R0:W-:Y:S01]  /*5da00*/  @P3 STG.E.U16 [R24.64], R61 ;  /* 0x0000003d18003986 */ /* 0x0001e2000c101504 */
[----:B------:R-:W-:-:S03]  /*5da10*/  ISETP.LT.AND P3, PT, R7, c[0x0][0x178], !P0 ;  /* 0x00005e0007007a0c */ /* 0x000fc60004761270 */
[----:B------:R1:W-:Y:S01]  /*5da20*/  @P2 STG.E.U16 [R28.64], R50 ;  /* 0x000000321c002986 */ /* 0x0003e2000c101504 */
[----:B0-----:R-:W-:-:S04]  /*5da30*/  IMAD.WIDE R24, R0, 0x2, R12 ;  /* 0x0000000200187825 */ /* 0x001fc800078e020c */
[----:B-1----:R-:W-:Y:S01]  /*5da40*/  IMAD.WIDE R28, R0, 0x2, R8 ;  /* 0x00000002001c7825 */ /* 0x002fe200078e0208 */
[----:B------:R0:W-:Y:S01]  /*5da50*/  @P6 STG.E.U16 [R24.64], R51 ;  /* 0x0000003318006986 */ /* 0x0001e2000c101504 */
[----:B------:R-:W-:-:S03]  /*5da60*/  ISETP.LT.AND P2, PT, R53, c[0x0][0x178], !P0 ;  /* 0x00005e0035007a0c */ /* 0x000fc60004741270 */
[----:B------:R1:W-:Y:S01]  /*5da70*/  @P5 STG.E.U16 [R36.64], R17 ;  /* 0x0000001124005986 */ /* 0x0003e2000c101504 */
[----:B------:R-:W-:-:S03]  /*5da80*/  PRMT R0, R32, 0x7632, R0 ;  /* 0x0000763220007816 */ /* 0x000fc60000000000 */
[----:B------:R2:W-:Y:S01]  /*5da90*/  @P1 STG.E.U16 [R28.64], R33 ;  /* 0x000000211c001986 */ /* 0x0005e2000c101504 */
[----:B------:R-:W-:Y:S02]  /*5daa0*/  ISETP.LT.AND P1, PT, R23, c[0x0][0x178], !P0 ;  /* 0x00005e0017007a0c */ /* 0x000fe40004721270 */
[----:B------:R-:W-:Y:S01]  /*5dab0*/  ISETP.LT.AND P5, PT, R40, c[0x0][0x178], !P0 ;  /* 0x00005e0028007a0c */ /* 0x000fe200047a1270 */
[----:B0-----:R-:W-:Y:S01]  /*5dac0*/  IMAD.WIDE R24, R4, 0x2, R48 ;  /* 0x0000000204187825 */ /* 0x001fe200078e0230 */
[----:B------:R-:W-:Y:S01]  /*5dad0*/  PRMT R16, R60, 0x7632, R16 ;  /* 0x000076323c107816 */ /* 0x000fe20000000010 */
[----:B------:R-:W3:Y:S04]  /*5dae0*/  LDL.LU R32, [R1+0x494] ;  /* 0x0004940001207983 */ /* 0x000ee80000300800 */
[----:B------:R0:W-:Y:S01]  /*5daf0*/  @P3 STG.E.U16 [R24.64], R0 ;  /* 0x0000000018003986 */ /* 0x0001e2000c101504 */
[----:B-1----:R-:W-:Y:S01]  /*5db00*/  PRMT R17, R61, 0x7632, R17 ;  /* 0x000076323d117816 */ /* 0x002fe20000000011 */
[----:B--2---:R-:W-:-:S04]  /*5db10*/  IMAD.WIDE R28, R4, 0x2, R2 ;  /* 0x00000002041c7825 */ /* 0x004fc800078e0202 */
[----:B------:R-:W-:Y:S01]  /*5db20*/  IMAD.WIDE R36, R4, 0x2, R44 ;  /* 0x0000000204247825 */ /* 0x000fe200078e022c */
[----:B0-----:R-:W-:-:S03]  /*5db30*/  PRMT R0, R56, 0x7632, R0 ;  /* 0x0000763238007816 */ /* 0x001fc60000000000 */
[----:B------:R-:W-:Y:S01]  /*5db40*/  IMAD.WIDE R24, R4, 0x2, R46 ;  /* 0x0000000204187825 */ /* 0x000fe200078e022e */
[----:B------:R-:W2:Y:S01]  /*5db50*/  LDL.LU R56, [R1+0x474] ;  /* 0x0004740001387983 */ /* 0x000ea20000300800 */
[----:B------:R-:W-:-:S03]  /*5db60*/  PRMT R20, R50, 0x7632, R20 ;  /* 0x0000763232147816 */ /* 0x000fc60000000014 */
[----:B------:R0:W-:Y:S04]  /*5db70*/  @P1 STG.E.U16 [R24.64], R0 ;  /* 0x0000000018001986 */ /* 0x0001e8000c101504 */
[----:B------:R-:W4:Y:S04]  /*5db80*/  LDL.LU R60, [R1+0x194] ;  /* 0x00019400013c7983 */ /* 0x000f280000300800 */
[----:B------:R-:W-:Y:S04]  /*5db90*/  @P2 STG.E.U16 [R28.64], R16 ;  /* 0x000000101c002986 */ /* 0x000fe8000c101504 */
[----:B------:R-:W4:Y:S04]  /*5dba0*/  LDL.LU R61, [R1+0x144] ;  /* 0x00014400013d7983 */ /* 0x000f280000300800 */
[----:B------:R1:W-:Y:S01]  /*5dbb0*/  @P5 STG.E.U16 [R36.64], R17 ;  /* 0x0000001124005986 */ /* 0x0003e2000c101504 */
[----:B0-----:R-:W-:-:S03]  /*5dbc0*/  PRMT R0, R51, 0x7632, R0 ;  /* 0x0000763233007816 */ /* 0x001fc60000000000 */
[----:B-1----:R-:W4:Y:S04]  /*5dbd0*/  LDL.LU R36, [R1+0x243c] ;  /* 0x00243c0001247983 */ /* 0x002f280000300800 */
[----:B------:R-:W4:Y:S04]  /*5dbe0*/  LDL.LU R50, [R1+0x114] ;  /* 0x0001140001327983 */ /* 0x000f280000300800 */
[----:B------:R-:W4:Y:S01]  /*5dbf0*/  LDL.LU R51, [R1+0x84] ;  /* 0x0000840001337983 */ /* 0x000f220000300800 */
[----:B------:R-:W-:Y:S02]  /*5dc00*/  ISETP.LT.AND P3, PT, R57, c[0x0][0x178], !P0 ;  /* 0x00005e0039007a0c */ /* 0x000fe40004761270 */
[----:B------:R-:W-:Y:S01]  /*5dc10*/  ISETP.GE.AND P4, PT, R39, c[0x0][0x17c], PT ;  /* 0x00005f0027007a0c */ /* 0x000fe20003f86270 */
[----:B------:R-:W-:Y:S01]  /*5dc20*/  IMAD.WIDE R38, R4, 0x2, R14 ;  /* 0x0000000204267825 */ /* 0x000fe200078e020e */
[----:B------:R-:W-:-:S02]  /*5dc30*/  ISETP.LT.AND P2, PT, R42, c[0x0][0x178], !P0 ;  /* 0x00005e002a007a0c */ /* 0x000fc40004741270 */
[----:B------:R-:W-:Y:S02]  /*5dc40*/  ISETP.LT.AND P1, PT, R43, c[0x0][0x178], !P0 ;  /* 0x00005e002b007a0c */ /* 0x000fe40004721270 */
[----:B------:R-:W-:Y:S01]  /*5dc50*/  ISETP.LT.AND P0, PT, R52, c[0x0][0x178], !P0 ;  /* 0x00005e0034007a0c */ /* 0x000fe20004701270 */
[----:B------:R-:W-:Y:S01]  /*5dc60*/  IMAD.WIDE R24, R4, 0x2, R10 ;  /* 0x0000000204187825 */ /* 0x000fe200078e020a */
[----:B------:R-:W-:-:S03]  /*5dc70*/  ISETP.LT.AND P5, PT, R23, c[0x0][0x178], !P4 ;  /* 0x00005e0017007a0c */ /* 0x000fc600067a1270 */
[----:B------:R0:W-:Y:S01]  /*5dc80*/  @P3 STG.E.U16 [R38.64], R20 ;  /* 0x0000001426003986 */ /* 0x0001e2000c101504 */
[----:B------:R-:W-:Y:S01]  /*5dc90*/  ISETP.LT.AND P3, PT, R7, c[0x0][0x178], !P4 ;  /* 0x00005e0007007a0c */ /* 0x000fe20006761270 */
[C---:B------:R-:W-:Y:S01]  /*5dca0*/  IMAD.WIDE R28, R4.reuse, 0x2, R8 ;  /* 0x00000002041c7825 */ /* 0x040fe200078e0208 */
[----:B------:R-:W-:Y:S02]  /*5dcb0*/  ISETP.LT.AND P6, PT, R53, c[0x0][0x178], !P4 ;  /* 0x00005e0035007a0c */ /* 0x000fe400067c1270 */
[----:B0-----:R-:W-:Y:S01]  /*5dcc0*/  PRMT R20, R17, 0x7632, R20 ;  /* 0x0000763211147816 */ /* 0x001fe20000000014 */
[C---:B------:R-:W-:Y:S01]  /*5dcd0*/  IMAD.WIDE R16, R4.reuse, 0x2, R12 ;  /* 0x0000000204107825 */ /* 0x040fe200078e020c */
[----:B------:R-:W-:Y:S02]  /*5dce0*/  IADD3 R4, R4, c[0x0][0x198], RZ ;  /* 0x0000660004047a10 */ /* 0x000fe40007ffe0ff */
[----:B------:R-:W-:Y:S02]  /*5dcf0*/  PRMT R33, R33, 0x7632, R33 ;  /* 0x0000763221217816 */ /* 0x000fe40000000021 */
[----:B------:R0:W-:Y:S01]  /*5dd00*/  @P2 STG.E.U16 [R16.64], R0 ;  /* 0x0000000010002986 */ /* 0x0001e2000c101504 */
[----:B------:R-:W-:-:S03]  /*5dd10*/  ISETP.LT.AND P2, PT, R57, c[0x0][0x178], !P4 ;  /* 0x00005e0039007a0c */ /* 0x000fc60006741270 */
[----:B------:R1:W-:Y:S01]  /*5dd20*/  @P1 STG.E.U16 [R24.64], R20 ;  /* 0x0000001418001986 */ /* 0x0003e2000c101504 */
[----:B------:R-:W-:-:S03]  /*5dd30*/  ISETP.LT.AND P1, PT, R40, c[0x0][0x178], !P4 ;  /* 0x00005e0028007a0c */ /* 0x000fc60006721270 */
[----:B------:R1:W-:Y:S01]  /*5dd40*/  @P0 STG.E.U16 [R28.64], R33 ;  /* 0x000000211c000986 */ /* 0x0003e2000c101504 */
[----:B0-----:R-:W-:-:S04]  /*5dd50*/  IMAD.WIDE R16, R4, 0x2, R48 ;  /* 0x0000000204107825 */ /* 0x001fc800078e0230 */
[C---:B-1----:R-:W-:Y:S01]  /*5dd60*/  IMAD.WIDE R24, R4.reuse, 0x2, R46 ;  /* 0x0000000204187825 */ /* 0x042fe200078e022e */
[----:B------:R-:W-:Y:S02]  /*5dd70*/  ISETP.GE.AND P0, PT, R41, c[0x0][0x17c], PT ;  /* 0x00005f0029007a0c */ /* 0x000fe40003f06270 */
[C---:B------:R-:W-:Y:S01]  /*5dd80*/  IADD3 R0, R4.reuse, c[0x0][0x198], RZ ;  /* 0x0000660004007a10 */ /* 0x040fe20007ffe0ff */
[----:B------:R-:W-:Y:S01]  /*5dd90*/  IMAD.WIDE R28, R4, 0x2, R2 ;  /* 0x00000002041c7825 */ /* 0x000fe200078e0202 */
[----:B------:R-:W4:Y:S04]  /*5dda0*/  LDL.LU R41, [R1+0x108] ;  /* 0x0001080001297983 */ /* 0x000f280000300800 */
[----:B---3--:R0:W-:Y:S01]  /*5ddb0*/  @P3 STG.E.U16 [R16.64], R32 ;  /* 0x0000002010003986 */ /* 0x0081e2000c101504 */
[----:B------:R-:W-:Y:S01]  /*5ddc0*/  ISETP.LT.AND P3, PT, R42, c[0x0][0x178], !P4 ;  /* 0x00005e002a007a0c */ /* 0x000fe20006761270 */
[----:B0-----:R-:W-:-:S02]  /*5ddd0*/  IMAD.WIDE R16, R4, 0x2, R44 ;  /* 0x0000000204107825 */ /* 0x001fc400078e022c */
[----:B--2---:R0:W-:Y:S01]  /*5dde0*/  @P5 STG.E.U16 [R24.64], R56 ;  /* 0x0000003818005986 */ /* 0x0041e2000c101504 */
[----:B------:R-:W-:Y:S02]  /*5ddf0*/  ISETP.LT.AND P5, PT, R43, c[0x0][0x178], !P4 ;  /* 0x00005e002b007a0c */ /* 0x000fe400067a1270 */
[----:B------:R-:W-:Y:S01]  /*5de00*/  ISETP.LT.AND P4, PT, R52, c[0x0][0x178], !P4 ;  /* 0x00005e0034007a0c */ /* 0x000fe20006781270 */
[----:B----4-:R1:W-:Y:S01]  /*5de10*/  @P6 STG.E.U16 [R28.64], R60 ;  /* 0x0000003c1c006986 */ /* 0x0103e2000c101504 */
[C---:B0-----:R-:W-:Y:S01]  /*5de20*/  IMAD.WIDE R24, R4.reuse, 0x2, R14 ;  /* 0x0000000204187825 */ /* 0x041fe200078e020e */
[----:B------:R-:W-:Y:S02]  /*5de30*/  ISETP.LT.AND P6, PT, R7, c[0x0][0x178], !P0 ;  /* 0x00005e0007007a0c */ /* 0x000fe400047c1270 */
[----:B------:R0:W-:Y:S01]  /*5de40*/  @P1 STG.E.U16 [R16.64], R61 ;  /* 0x0000003d10001986 */ /* 0x0001e2000c101504 */
[----:B-1----:R-:W-:Y:S01]  /*5de50*/  IMAD.WIDE R28, R4, 0x2, R8 ;  /* 0x00000002041c7825 */ /* 0x002fe200078e0208 */
[----:B------:R-:W-:-:S03]  /*5de60*/  PRMT R20, R32, 0x7632, R20 ;  /* 0x0000763220147816 */ /* 0x000fc60000000014 */
[----:B0-----:R-:W-:Y:S01]  /*5de70*/  IMAD.WIDE R16, R4, 0x2, R10 ;  /* 0x0000000204107825 */ /* 0x001fe200078e020a */
[----:B------:R0:W-:Y:S03]  /*5de80*/  @P2 STG.E.U16 [R24.64], R50 ;  /* 0x0000003218002986 */ /* 0x0001e6000c101504 */
[----:B------:R-:W-:Y:S01]  /*5de90*/  IMAD.WIDE R32, R0, 0x2, R48 ;  /* 0x0000000200207825 */ /* 0x000fe200078e0230 */
[----:B------:R-:W-:-:S03]  /*5dea0*/  ISETP.LT.AND P2, PT, R23, c[0x0][0x178], !P0 ;  /* 0x00005e0017007a0c */ /* 0x000fc60004741270 */
[----:B0-----:R-:W-:-:S05]  /*5deb0*/  IMAD.WIDE R24, R4, 0x2, R12 ;  /* 0x0000000204187825 */ /* 0x001fca00078e020c */
[----:B------:R-:W-:Y:S04]  /*5dec0*/  @P3 STG.E.U16 [R24.64], R51 ;  /* 0x0000003318003986 */ /* 0x000fe8000c101504 */
[----:B------:R0:W-:Y:S04]  /*5ded0*/  @P5 STG.E.U16 [R16.64], R5 ;  /* 0x0000000510005986 */ /* 0x0001e8000c101504 */
[----:B------:R1:W-:Y:S01]  /*5dee0*/  @P4 STG.E.U16 [R28.64], R21 ;  /* 0x000000151c004986 */ /* 0x0003e2000c101504 */
[----:B------:R-:W-:-:S03]  /*5def0*/  ISETP.LT.AND P4, PT, R53, c[0x0][0x178], !P0 ;  /* 0x00005e0035007a0c */ /* 0x000fc60004781270 */
[----:B------:R2:W-:Y:S01]  /*5df00*/  @P6 STG.E.U16 [R32.64], R20 ;  /* 0x0000001420006986 */ /* 0x0005e2000c101504 */
[----:B------:R-:W-:Y:S02]  /*5df10*/  PRMT R4, R60, 0x7632, R4 ;  /* 0x000076323c047816 */ /* 0x000fe40000000004 */
[----:B------:R-:W-:Y:S01]  /*5df20*/  ISETP.GE.AND P1, PT, R36, c[0x0][0x17c], PT ;  /* 0x00005f0024007a0c */ /* 0x000fe20003f26270 */
[----:B0-----:R-:W-:-:S04]  /*5df30*/  IMAD.WIDE R16, R0, 0x2, R2 ;  /* 0x0000000200107825 */ /* 0x001fc800078e0202 */
[----:B-1----:R-:W-:Y:S01]  /*5df40*/  IMAD.WIDE R28, R0, 0x2, R46 ;  /* 0x00000002001c7825 */ /* 0x002fe200078e022e */
[----:B--2---:R-:W-:Y:S02]  /*5df50*/  PRMT R20, R56, 0x7632, R20 ;  /* 0x0000763238147816 */ /* 0x004fe40000000014 */
[----:B------:R-:W2:Y:S01]  /*5df60*/  LDL.LU R56, [R1+0xf8] ;  /* 0x0000f80001387983 */ /* 0x000ea20000300800 */
[----:B------:R-:W-:-:S03]  /*5df70*/  PRMT R5, R61, 0x7632, R5 ;  /* 0x000076323d057816 */ /* 0x000fc60000000005 */
[----:B------:R-:W3:Y:S04]  /*5df80*/  LDL.LU R36, [R1+0x2440] ;  /* 0x0024400001247983 */ /* 0x000ee80000300800 */
[----:B------:R-:W4:Y:S04]  /*5df90*/  LDL.LU R60, [R1+0xe8] ;  /* 0x0000e800013c7983 */ /* 0x000f280000300800 */
[----:B------:R0:W-:Y:S04]  /*5dfa0*/  @P2 STG.E.U16 [R28.64], R20 ;  /* 0x000000141c002986 */ /* 0x0001e8000c101504 */
[----:B------:R-:W4:Y:S04]  /*5dfb0*/  LDL.LU R33, [R1+0x2444] ;  /* 0x0024440001217983 */ /* 0x000f280000300800 */
[----:B------:R1:W-:Y:S01]  /*5dfc0*/  @P4 STG.E.U16 [R16.64], R4 ;  /* 0x0000000410004986 */ /* 0x0003e2000c101504 */
[----:B0-----:R-:W-:-:S03]  /*5dfd0*/  PRMT R20, R50, 0x7632, R20 ;  /* 0x0000763232147816 */ /* 0x001fc60000000014 */
[----:B------:R-:W4:Y:S04]  /*5dfe0*/  LDL.LU R61, [R1+0xd8] ;  /* 0x0000d800013d7983 */ /* 0x000f280000300800 */
[----:B------:R-:W4:Y:S01]  /*5dff0*/  LDL.LU R50, [R1+0xc8] ;  /* 0x0000c80001327983 */ /* 0x000f220000300800 */
[----:B-1----:R-:W-:-:S03]  /*5e000*/  PRMT R4, R51, 0x7632, R4 ;  /* 0x0000763233047816 */ /* 0x002fc60000000004 */
[----:B------:R-:W4:Y:S01]  /*5e010*/  LDL.LU R51, [R1+0xb8] ;  /* 0x0000b80001337983 */ /* 0x000f220000300800 */
[----:B------:R-:W-:Y:S02]  /*5e020*/  ISETP.LT.AND P5, PT, R40, c[0x0][0x178], !P0 ;  /* 0x00005e0028007a0c */ /* 0x000fe400047a1270 */
[----:B------:R-:W-:Y:S02]  /*5e030*/  ISETP.LT.AND P6, PT, R57, c[0x0][0x178], !P0 ;  /* 0x00005e0039007a0c */ /* 0x000fe400047c1270 */
[----:B------:R-:W-:Y:S01]  /*5e040*/  ISETP.LT.AND P3, PT, R42, c[0x0][0x178], !P0 ;  /* 0x00005e002a007a0c */ /* 0x000fe20004761270 */
[----:B------:R-:W-:Y:S01]  /*5e050*/  IMAD.WIDE R24, R0, 0x2, R44 ;  /* 0x0000000200187825 */ /* 0x000fe200078e022c */
[----:B------:R-:W-:-:S03]  /*5e060*/  ISETP.LT.AND P4, PT, R43, c[0x0][0x178], !P0 ;  /* 0x00005e002b007a0c */ /* 0x000fc60004781270 */
[----:B------:R-:W-:Y:S01]  /*5e070*/  IMAD.WIDE R28, R0, 0x2, R14 ;  /* 0x00000002001c7825 */ /* 0x000fe200078e020e */
[----:B------:R-:W-:-:S03]  /*5e080*/  ISETP.LT.AND P0, PT, R52, c[0x0][0x178], !P0 ;  /* 0x00005e0034007a0c */ /* 0x000fc60004701270 */
[----:B------:R-:W-:Y:S01]  /*5e090*/  IMAD.WIDE R16, R0, 0x2, R12 ;  /* 0x0000000200107825 */ /* 0x000fe200078e020c */
[----:B------:R0:W-:Y:S01]  /*5e0a0*/  @P5 STG.E.U16 [R24.64], R5 ;  /* 0x0000000518005986 */ /* 0x0001e2000c101504 */
[----:B------:R-:W-:-:S03]  /*5e0b0*/  ISETP.LT.AND P5, PT, R7, c[0x0][0x178], !P1 ;  /* 0x00005e0007007a0c */ /* 0x000fc60004fa1270 */
[----:B------:R1:W-:Y:S01]  /*5e0c0*/  @P6 STG.E.U16 [R28.64], R20 ;  /* 0x000000141c006986 */ /* 0x0003e2000c101504 */
[----:B------:R-:W-:-:S03]  /*5e0d0*/  ISETP.LT.AND P6, PT, R23, c[0x0][0x178], !P1 ;  /* 0x00005e0017007a0c */ /* 0x000fc60004fc1270 */
[----:B------:R1:W-:Y:S01]  /*5e0e0*/  @P3 STG.E.U16 [R16.64], R4 ;  /* 0x0000000410003986 */ /* 0x0003e2000c101504 */
[----:B------:R-:W-:Y:S02]  /*5e0f0*/  PRMT R32, R21, 0x7632, R32 ;  /* 0x0000763215207816 */ /* 0x000fe40000000020 */
[----:B0-----:R-:W-:Y:S01]  /*5e100*/  PRMT R5, R5, 0x7632, R5 ;  /* 0x0000763205057816 */ /* 0x001fe20000000005 */
[C---:B-1----:R-:W-:Y:S01]  /*5e110*/  IMAD.WIDE R20, R0.reuse, 0x2, R8 ;  /* 0x0000000200147825 */ /* 0x042fe200078e0208 */
[----:B------:R-:W-:-:S03]  /*5e120*/  IADD3 R4, R0, c[0x0][0x198], RZ ;  /* 0x0000660000047a10 */ /* 0x000fc60007ffe0ff */
[----:B------:R-:W-:Y:S01]  /*5e130*/  IMAD.WIDE R16, R0, 0x2, R10 ;  /* 0x0000000200107825 */ /* 0x000fe200078e020a */
[----:B------:R-:W-:-:S03]  /*5e140*/  ISETP.LT.AND P2, PT, R53, c[0x0][0x178], !P1 ;  /* 0x00005e0035007a0c */ /* 0x000fc60004f41270 */
[----:B------:R-:W-:Y:S01]  /*5e150*/  IMAD.WIDE R24, R4, 0x2, R48 ;  /* 0x0000000204187825 */ /* 0x000fe200078e0230 */
[----:B------:R0:W-:Y:S01]  /*5e160*/  @P4 STG.E.U16 [R16.64], R5 ;  /* 0x0000000510004986 */ /* 0x0001e2000c101504 */
[----:B------:R-:W-:Y:S02]  /*5e170*/  ISETP.LT.AND P3, PT, R40, c[0x0][0x178], !P1 ;  /* 0x00005e0028007a0c */ /* 0x000fe40004f61270 */
[----:B------:R-:W-:Y:S01]  /*5e180*/  IMAD.WIDE R28, R4, 0x2, R46 ;  /* 0x00000002041c7825 */ /* 0x000fe200078e022e */
[----:B------:R1:W-:Y:S01]  /*5e190*/  @P0 STG.E.U16 [R20.64], R32 ;  /* 0x0000002014000986 */ /* 0x0003e2000c101504 */
[----:B------:R-:W-:-:S03]  /*5e1a0*/  ISETP.LT.AND P4, PT, R57, c[0x0][0x178], !P1 ;  /* 0x00005e0039007a0c */ /* 0x000fc60004f81270 */
[----:B------:R1:W-:Y:S01]  /*5e1b0*/  @P5 STG.E.U16 [R24.64], R41 ;  /* 0x0000002918005986 */ /* 0x0003e2000c101504 */
[----:B------:R-:W-:Y:S01]  /*5e1c0*/  ISETP.LT.AND P5, PT, R42, c[0x0][0x178], !P1 ;  /* 0x00005e002a007a0c */ /* 0x000fe20004fa1270 */
[----:B0-----:R-:W-:-:S04]  /*5e1d0*/  IMAD.WIDE R16, R4, 0x2, R2 ;  /* 0x0000000204107825 */ /* 0x001fc800078e0202 */
[----:B-1----:R-:W-:-:S04]  /*5e1e0*/  IMAD.WIDE R20, R4, 0x2, R12 ;  /* 0x0000000204147825 */ /* 0x002fc800078e020c */
[C---:B------:R-:W-:Y:S01]  /*5e1f0*/  IMAD.WIDE R24, R4.reuse, 0x2, R14 ;  /* 0x0000000204187825 */ /* 0x040fe200078e020e */
[----:B------:R-:W-:Y:S01]  /*5e200*/  IADD3 R0, R4, c[0x0][0x198], RZ ;  /* 0x0000660004007a10 */ /* 0x000fe20007ffe0ff */
[----:B--2---:R0:W-:Y:S01]  /*5e210*/  @P6 STG.E.U16 [R28.64], R56 ;  /* 0x000000381c006986 */ /* 0x0041e2000c101504 */
[----:B------:R-:W-:Y:S02]  /*5e220*/  ISETP.LT.AND P6, PT, R43, c[0x0][0x178], !P1 ;  /* 0x00005e002b007a0c */ /* 0x000fe40004fc1270 */
[----:B------:R-:W-:Y:S02]  /*5e230*/  ISETP.LT.AND P1, PT, R52, c[0x0][0x178], !P1 ;  /* 0x00005e0034007a0c */ /* 0x000fe40004f21270 */
[----:B---3--:R-:W-:Y:S01]  /*5e240*/  ISETP.GE.AND P0, PT, R36, c[0x0][0x17c], PT ;  /* 0x00005f0024007a0c */ /* 0x008fe20003f06270 */
[----:B----4-:R1:W-:Y:S01]  /*5e250*/  @P2 STG.E.U16 [R16.64], R60 ;  /* 0x0000003c10002986 */ /* 0x0103e2000c101504 */
[----:B0-----:R-:W-:-:S04]  /*5e260*/  IMAD.WIDE R28, R4, 0x2, R44 ;  /* 0x00000002041c7825 */ /* 0x001fc800078e022c */
[----:B-1----:R-:W-:Y:S01]  /*5e270*/  IMAD.WIDE R16, R4, 0x2, R10 ;  /* 0x0000000204107825 */ /* 0x002fe200078e020a */
[----:B------:R0:W-:Y:S01]  /*5e280*/  @P3 STG.E.U16 [R28.64], R61 ;  /* 0x0000003d1c003986 */ /* 0x0001e2000c101504 */
[----:B------:R-:W-:-:S03]  /*5e290*/  ISETP.LT.AND P3, PT, R7, c[0x0][0x178], !P0 ;  /* 0x00005e0007007a0c */ /* 0x000fc60004761270 */
[----:B------:R1:W-:Y:S01]  /*5e2a0*/  @P4 STG.E.U16 [R24.64], R50 ;  /* 0x0000003218004986 */ /* 0x0003e2000c101504 */
[----:B------:R-:W-:-:S03]  /*5e2b0*/  ISETP.LT.AND P4, PT, R23, c[0x0][0x178], !P0 ;  /* 0x00005e0017007a0c */ /* 0x000fc60004781270 */
[----:B------:R2:W-:Y:S01]  /*5e2c0*/  @P5 STG.E.U16 [R20.64], R51 ;  /* 0x0000003314005986 */ /* 0x0005e2000c101504 */
[----:B------:R-:W-:Y:S01]  /*5e2d0*/  ISETP.LT.AND P5, PT, R53, c[0x0][0x178], !P0 ;  /* 0x00005e0035007a0c */ /* 0x000fe200047a1270 */
[----:B0-----:R-:W-:Y:S02]  /*5e2e0*/  IMAD.WIDE R28, R4, 0x2, R8 ;  /* 0x00000002041c7825 */ /* 0x001fe400078e0208 */
[----:B------:R0:W-:Y:S01]  /*5e2f0*/  @P6 STG.E.U16 [R16.64], R58 ;  /* 0x0000003a10006986 */ /* 0x0001e2000c101504 */
[----:B------:R-:W-:-:S03]  /*5e300*/  ISETP.LT.AND P6, PT, R40, c[0x0][0x178], !P0 ;  /* 0x00005e0028007a0c */ /* 0x000fc600047c1270 */
[----:B------:R3:W-:Y:S01]  /*5e310*/  @P1 STG.E.U16 [R28.64], R26 ;  /* 0x0000001a1c001986 */ /* 0x0007e2000c101504 */
[----:B------:R-:W-:Y:S01]  /*5e320*/  ISETP.LT.AND P1, PT, R57, c[0x0][0x178], !P0 ;  /* 0x00005e0039007a0c */ /* 0x000fe20004721270 */
[----:B------:R-:W-:Y:S01]  /*5e330*/  IMAD.WIDE R4, R0, 0x2, R2 ;  /* 0x0000000200047825 */ /* 0x000fe200078e0202 */
[----:B-1----:R-:W-:-:S03]  /*5e340*/  PRMT R24, R56, 0x7632, R24 ;  /* 0x0000763238187816 */ /* 0x002fc60000000018 */
[----:B--2---:R-:W-:Y:S01]  /*5e350*/  IMAD.WIDE R20, R0, 0x2, R48 ;  /* 0x0000000200147825 */ /* 0x004fe200078e0230 */
[----:B------:R-:W-:-:S03]  /*5e360*/  PRMT R25, R60, 0x7632, R25 ;  /* 0x000076323c197816 */ /* 0x000fc60000000019 */
[C---:B0-----:R-:W-:Y:S01]  /*5e370*/  IMAD.WIDE R16, R0.reuse, 0x2, R46 ;  /* 0x0000000200107825 */ /* 0x041fe200078e022e */
[----:B---3--:R-:W-:Y:S02]  /*5e380*/  PRMT R26, R41, 0x7632, R26 ;  /* 0x00007632291a7816 */ /* 0x008fe4000000001a */
[----:B------:R-:W2:Y:S04]  /*5e390*/  LDL.LU R41, [R1+0x458] ;  /* 0x0004580001297983 */ /* 0x000ea80000300800 */
[----:B------:R0:W-:Y:S04]  /*5e3a0*/  @P3 STG.E.U16 [R20.64], R26 ;  /* 0x0000001a14003986 */ /* 0x0001e8000c101504 */
[----:B------:R1:W-:Y:S04]  /*5e3b0*/  @P4 STG.E.U16 [R16.64], R24 ;  /* 0x0000001810004986 */ /* 0x0003e8000c101504 */
[----:B------:R-:W3:Y:S01]  /*5e3c0*/  LDL.LU R37, [R1+0x2448] ;  /* 0x0024480001257983 */ /* 0x000ee20000300800 */
[----:B0-----:R-:W-:Y:S01]  /*5e3d0*/  PRMT R26, R61, 0x7632, R26 ;  /* 0x000076323d1a7816 */ /* 0x001fe2000000001a */
[----:B------:R-:W-:-:S02]  /*5e3e0*/  IMAD.WIDE R20, R0, 0x2, R44 ;  /* 0x0000000200147825 */ /* 0x000fc400078e022c */
[----:B------:R0:W-:Y:S01]  /*5e3f0*/  @P5 STG.E.U16 [R4.64], R25 ;  /* 0x0000001904005986 */ /* 0x0001e2000c101504 */
[----:B-1----:R-:W-:-:S03]  /*5e400*/  PRMT R16, R50, 0x7632, R16 ;  /* 0x0000763232107816 */ /* 0x002fc60000000010 */
[----:B------:R-:W4:Y:S04]  /*5e410*/  LDL.LU R36, [R1+0x244c] ;  /* 0x00244c0001247983 */ /* 0x000f280000300800 */
[----:B------:R-:W3:Y:S01]  /*5e420*/  LDL.LU R56, [R1+0x188] ;  /* 0x0001880001387983 */ /* 0x000ee20000300800 */
[----:B0-----:R-:W-:-:S03]  /*5e430*/  IMAD.WIDE R4, R0, 0x2, R14 ;  /* 0x0000000200047825 */ /* 0x001fc600078e020e */
[----:B------:R-:W4:Y:S01]  /*5e440*/  LDL.LU R60, [R1+0x178] ;  /* 0x00017800013c7983 */ /* 0x000f220000300800 */
[----:B------:R-:W-:-:S03]  /*5e450*/  ISETP.GE.AND P2, PT, R33, c[0x0][0x17c], PT ;  /* 0x00005f0021007a0c */ /* 0x000fc60003f46270 */
[----:B------:R-:W4:Y:S04]  /*5e460*/  LDL.LU R61, [R1+0x158] ;  /* 0x00015800013d7983 */ /* 0x000f280000300800 */
[----:B------:R-:W-:Y:S04]  /*5e470*/  @P6 STG.E.U16 [R20.64], R26 ;  /* 0x0000001a14006986 */ /* 0x000fe8000c101504 */
[----:B------:R-:W4:Y:S04]  /*5e480*/  LDL.LU R50, [R1+0x138] ;  /* 0x0001380001327983 */ /* 0x000f280000300800 */
[----:B------:R0:W-:Y:S04]  /*5e490*/  @P1 STG.E.U16 [R4.64], R16 ;  /* 0x0000001004001986 */ /* 0x0001e8000c101504 */
[----:B------:R-:W4:Y:S01]  /*5e4a0*/  LDL.LU R33, [R1+0x2450] ;  /* 0x0024500001217983 */ /* 0x000f220000300800 */
[----:B0-----:R-:W-:-:S03]  /*5e4b0*/  PRMT R5, R51, 0x7632, R5 ;  /* 0x0000763233057816 */ /* 0x001fc60000000005 */
[----:B------:R-:W4:Y:S01]  /*5e4c0*/  LDL.LU R51, [R1+0xa8] ;  /* 0x0000a80001337983 */ /* 0x000f220000300800 */
[----:B------:R-:W-:Y:S02]  /*5e4d0*/  ISETP.LT.AND P3, PT, R42, c[0x0][0x178], !P0 ;  /* 0x00005e002a007a0c */ /* 0x000fe40004761270 */
[----:B------:R-:W-:Y:S02]  /*5e4e0*/  ISETP.LT.AND P4, PT, R43, c[0x0][0x178], !P0 ;  /* 0x00005e002b007a0c */ /* 0x000fe40004781270 */
[----:B------:R-:W-:Y:S01]  /*5e4f0*/  ISETP.LT.AND P0, PT, R52, c[0x0][0x178], !P0 ;  /* 0x00005e0034007a0c */ /* 0x000fe20004701270 */
[----:B------:R-:W-:Y:S01]  /*5e500*/  IMAD.WIDE R16, R0, 0x2, R12 ;  /* 0x0000000200107825 */ /* 0x000fe200078e020c */
[----:B------:R-:W-:Y:S02]  /*5e510*/  ISETP.LT.AND P5, PT, R7, c[0x0][0x178], !P2 ;  /* 0x00005e0007007a0c */ /* 0x000fe400057a1270 */
[----:B------:R-:W-:Y:S01]  /*5e520*/  PRMT R58, R58, 0x7632, R58 ;  /* 0x000076323a3a7816 */ /* 0x000fe2000000003a */
[C---:B------:R-:W-:Y:S01]  /*5e530*/  IMAD.WIDE R20, R0.reuse, 0x2, R10 ;  /* 0x0000000200147825 */ /* 0x040fe200078e020a */
[----:B------:R-:W-:-:S02]  /*5e540*/  IADD3 R4, R0, c[0x0][0x198], RZ ;  /* 0x0000660000047a10 */ /* 0x000fc40007ffe0ff */
[----:B------:R-:W-:Y:S01]  /*5e550*/  PRMT R26, R26, 0x7632, R26 ;  /* 0x000076321a1a7816 */ /* 0x000fe2000000001a */
[----:B------:R-:W-:Y:S01]  /*5e560*/  @P3 STG.E.U16 [R16.64], R5 ;  /* 0x0000000510003986 */ /* 0x000fe2000c101504 */
[----:B------:R-:W-:Y:S01]  /*5e570*/  IMAD.WIDE R24, R0, 0x2, R8 ;  /* 0x0000000200187825 */ /* 0x000fe200078e0208 */
[----:B------:R-:W-:Y:S02]  /*5e580*/  ISETP.LT.AND P1, PT, R23, c[0x0][0x178], !P2 ;  /* 0x00005e0017007a0c */ /* 0x000fe40005721270 */
[----:B------:R0:W-:Y:S01]  /*5e590*/  @P4 STG.E.U16 [R20.64], R58 ;  /* 0x0000003a14004986 */ /* 0x0001e2000c101504 */
[----:B------:R-:W-:Y:S02]  /*5e5a0*/  ISETP.LT.AND P4, PT, R53, c[0x0][0x178], !P2 ;  /* 0x00005e0035007a0c */ /* 0x000fe40005781270 */
[----:B------:R-:W-:Y:S01]  /*5e5b0*/  ISETP.LT.AND P3, PT, R40, c[0x0][0x178], !P2 ;  /* 0x00005e0028007a0c */ /* 0x000fe20005761270 */
[----:B------:R1:W-:Y:S01]  /*5e5c0*/  @P0 STG.E.U16 [R24.64], R26 ;  /* 0x0000001a18000986 */ /* 0x0003e2000c101504 */
[----:B------:R-:W-:Y:S01]  /*5e5d0*/  ISETP.LT.AND P6, PT, R57, c[0x0][0x178], !P2 ;  /* 0x00005e0039007a0c */ /* 0x000fe200057c1270 */
[----:B0-----:R-:W-:-:S04]  /*5e5e0*/  IMAD.WIDE R20, R4, 0x2, R48 ;  /* 0x0000000204147825 */ /* 0x001fc800078e0230 */
[----:B------:R-:W-:-:S04]  /*5e5f0*/  IMAD.WIDE R16, R4, 0x2, R46 ;  /* 0x0000000204107825 */ /* 0x000fc800078e022e */
[----:B-1----:R-:W-:Y:S01]  /*5e600*/  IMAD.WIDE R24, R4, 0x2, R2 ;  /* 0x0000000204187825 */ /* 0x002fe200078e0202 */
[----:B--2---:R0:W-:Y:S01]  /*5e610*/  @P5 STG.E.U16 [R20.64], R41 ;  /* 0x0000002914005986 */ /* 0x0041e2000c101504 */
[----:B------:R-:W-:Y:S02]  /*5e620*/  ISETP.LT.AND P5, PT, R42, c[0x0][0x178], !P2 ;  /* 0x00005e002a007a0c */ /* 0x000fe400057a1270 */
[C---:B0-----:R-:W-:Y:S01]  /*5e630*/  IMAD.WIDE R20, R4.reuse, 0x2, R44 ;  /* 0x0000000204147825 */ /* 0x041fe200078e022c */
[----:B---3--:R0:W-:Y:S04]  /*5e640*/  @P1 STG.E.U16 [R16.64], R56 ;  /* 0x0000003810001986 */ /* 0x0081e8000c101504 */
[----:B----4-:R1:W-:Y:S01]  /*5e650*/  @P4 STG.E.U16 [R24.64], R60 ;  /* 0x0000003c18004986 */ /* 0x0103e2000c101504 */
[----:B0-----:R-:W-:-:S03]  /*5e660*/  IMAD.WIDE R16, R4, 0x2, R14 ;  /* 0x0000000204107825 */ /* 0x001fc600078e020e */
[----:B------:R-:W-:Y:S01]  /*5e670*/  @P3 STG.E.U16 [R20.64], R61 ;  /* 0x0000003d14003986 */ /* 0x000fe2000c101504 */
[----:B-1----:R-:W-:-:S03]  /*5e680*/  IMAD.WIDE R24, R4, 0x2, R12 ;  /* 0x0000000204187825 */ /* 0x002fc600078e020c */
[----:B------:R-:W-:Y:S01]  /*5e690*/  @P6 STG.E.U16 [R16.64], R50 ;  /* 0x0000003210006986 */ /* 0x000fe2000c101504 */
[----:B------:R-:W-:Y:S02]  /*5e6a0*/  ISETP.LT.AND P4, PT, R43, c[0x0][0x178], !P2 ;  /* 0x00005e002b007a0c */ /* 0x000fe40005781270 */
[----:B------:R-:W-:Y:S02]  /*5e6b0*/  ISETP.LT.AND P3, PT, R52, c[0x0][0x178], !P2 ;  /* 0x00005e0034007a0c */ /* 0x000fe40005761270 */
[----:B------:R-:W-:Y:S02]  /*5e6c0*/  PRMT R26, R60, 0x7632, R26 ;  /* 0x000076323c1a7816 */ /* 0x000fe4000000001a */
[----:B------:R-:W-:Y:S01]  /*5e6d0*/  ISETP.GE.AND P2, PT, R33, c[0x0][0x17c], PT ;  /* 0x00005f0021007a0c */ /* 0x000fe20003f46270 */
[----:B------:R0:W-:Y:S02]  /*5e6e0*/  @P5 STG.E.U16 [R24.64], R51 ;  /* 0x0000003318005986 */ /* 0x0001e4000c101504 */
[----:B0-----:R-:W-:-:S02]  /*5e6f0*/  PRMT R24, R41, 0x7632, R24 ;  /* 0x0000763229187816 */ /* 0x001fc40000000018 */
[----:B------:R-:W2:Y:S01]  /*5e700*/  LDL.LU R41, [R1+0x488] ;  /* 0x0004880001297983 */ /* 0x000ea20000300800 */
[----:B------:R-:W-:-:S03]  /*5e710*/  PRMT R25, R56, 0x7632, R25 ;  /* 0x0000763238197816 */ /* 0x000fc60000000019 */
[----:B------:R-:W3:Y:S04]  /*5e720*/  LDL.LU R56, [R1+0x468] ;  /* 0x0004680001387983 */ /* 0x000ee80000300800 */
[----:B------:R-:W4:Y:S04]  /*5e730*/  LDL.LU R33, [R1+0x2454] ;  /* 0x0024540001217983 */ /* 0x000f280000300800 */
[----:B------:R-:W4:Y:S01]  /*5e740*/  LDL.LU R60, [R1+0x1a8] ;  /* 0x0001a800013c7983 */ /* 0x000f220000300800 */
[----:B------:R-:W-:Y:S01]  /*5e750*/  PRMT R28, R61, 0x7632, R28 ;  /* 0x000076323d1c7816 */ /* 0x000fe2000000001c */
[----:B------:R-:W-:Y:S01]  /*5e760*/  IMAD.WIDE R16, R4, 0x2, R10 ;  /* 0x0000000204107825 */ /* 0x000fe200078e020a */
[----:B------:R-:W-:Y:S01]  /*5e770*/  PRMT R29, R50, 0x7632, R29 ;  /* 0x00007632321d7816 */ /* 0x000fe2000000001d */
[----:B------:R-:W4:Y:S02]  /*5e780*/  LDL.LU R61, [R1+0x168] ;  /* 0x00016800013d7983 */ /* 0x000f240000300800 */
[----:B------:R-:W-:-:S02]  /*5e790*/  IMAD.WIDE R20, R4, 0x2, R8 ;  /* 0x0000000204147825 */ /* 0x000fc400078e0208 */
[----:B------:R-:W4:Y:S04]  /*5e7a0*/  LDL.LU R50, [R1+0x128] ;  /* 0x0001280001327983 */ /* 0x000f280000300800 */
[----:B------:R-:W-:Y:S04]  /*5e7b0*/  @P4 STG.E.U16 [R16.64], R54 ;  /* 0x0000003610004986 */ /* 0x000fe8000c101504 */
[----:B------:R0:W-:Y:S02]  /*5e7c0*/  @P3 STG.E.U16 [R20.64], R30 ;  /* 0x0000001e14003986 */ /* 0x0001e4000c101504 */
[----:B0-----:R-:W-:-:S02]  /*5e7d0*/  PRMT R30, R51, 0x7632, R30 ;  /* 0x00007632331e7816 */ /* 0x001fc4000000001e */
[----:B------:R-:W4:Y:S01]  /*5e7e0*/  LDL.LU R51, [R1+0x98] ;  /* 0x0000980001337983 */ /* 0x000f220000300800 */
[----:B------:R-:W-:-:S04]  /*5e7f0*/  ISETP.GE.AND P0, PT, R37, c[0x0][0x17c], PT ;  /* 0x00005f0025007a0c */ /* 0x000fc80003f06270 */
[----:B------:R-:W-:Y:S02]  /*5e800*/  ISETP.LT.AND P6, PT, R7, c[0x0][0x178], !P0 ;  /* 0x00005e0007007a0c */ /* 0x000fe400047c1270 */
[----:B------:R-:W-:Y:S02]  /*5e810*/  ISETP.LT.AND P5, PT, R23, c[0x0][0x178], !P0 ;  /* 0x00005e0017007a0c */ /* 0x000fe400047a1270 */
[----:B------:R-:W-:-:S05]  /*5e820*/  IADD3 R0, R4, c[0x0][0x198], RZ ;  /* 0x0000660004007a10 */ /* 0x000fca0007ffe0ff */
[----:B------:R-:W-:Y:S01]  /*5e830*/  IMAD.WIDE R4, R0, 0x2, R48 ;  /* 0x0000000200047825 */ /* 0x000fe200078e0230 */
[----:B------:R-:W-:-:S03]  /*5e840*/  ISETP.LT.AND P4, PT, R53, c[0x0][0x178], !P0 ;  /* 0x00005e0035007a0c */ /* 0x000fc60004781270 */
[----:B------:R-:W-:Y:S01]  /*5e850*/  IMAD.WIDE R16, R0, 0x2, R46 ;  /* 0x0000000200107825 */ /* 0x000fe200078e022e */
[----:B------:R0:W-:Y:S01]  /*5e860*/  @P6 STG.E.U16 [R4.64], R24 ;  /* 0x0000001804006986 */ /* 0x0001e2000c101504 */
[----:B------:R-:W-:Y:S02]  /*5e870*/  ISETP.LT.AND P6, PT, R40, c[0x0][0x178], !P0 ;  /* 0x00005e0028007a0c */ /* 0x000fe400047c1270 */
[----:B------:R-:W-:Y:S01]  /*5e880*/  ISETP.LT.AND P3, PT, R57, c[0x0][0x178], !P0 ;  /* 0x00005e0039007a0c */ /* 0x000fe20004761270 */
[----:B------:R1:W-:Y:S01]  /*5e890*/  @P5 STG.E.U16 [R16.64], R25 ;  /* 0x0000001910005986 */ /* 0x0003e2000c101504 */
[----:B------:R-:W-:Y:S01]  /*5e8a0*/  ISETP.LT.AND P5, PT, R42, c[0x0][0x178], !P0 ;  /* 0x00005e002a007a0c */ /* 0x000fe200047a1270 */
[----:B------:R-:W-:Y:S01]  /*5e8b0*/  IMAD.WIDE R20, R0, 0x2, R14 ;  /* 0x0000000200147825 */ /* 0x000fe200078e020e */
[----:B------:R-:W-:-:S03]  /*5e8c0*/  ISETP.GE.AND P1, PT, R36, c[0x0][0x17c], PT ;  /* 0x00005f0024007a0c */ /* 0x000fc60003f26270 */
[----:B0-----:R-:W-:-:S04]  /*5e8d0*/  IMAD.WIDE R4, R0, 0x2, R2 ;  /* 0x0000000200047825 */ /* 0x001fc800078e0202 */
[C---:B-1----:R-:W-:Y:S01]  /*5e8e0*/  IMAD.WIDE R16, R0.reuse, 0x2, R44 ;  /* 0x0000000200107825 */ /* 0x042fe200078e022c */
[----:B------:R0:W-:Y:S03]  /*5e8f0*/  @P4 STG.E.U16 [R4.64], R26 ;  /* 0x0000001a04004986 */ /* 0x0001e6000c101504 */
[----:B------:R-:W-:Y:S01]  /*5e900*/  IMAD.WIDE R24, R0, 0x2, R12 ;  /* 0x0000000200187825 */ /* 0x000fe200078e020c */
[----:B------:R-:W-:Y:S01]  /*5e910*/  @P6 STG.E.U16 [R16.64], R28 ;  /* 0x0000001c10006986 */ /* 0x000fe2000c101504 */
[----:B------:R-:W-:Y:S02]  /*5e920*/  ISETP.LT.AND P4, PT, R43, c[0x0][0x178], !P0 ;  /* 0x00005e002b007a0c */ /* 0x000fe40004781270 */
[----:B------:R-:W-:Y:S01]  /*5e930*/  ISETP.LT.AND P0, PT, R52, c[0x0][0x178], !P0 ;  /* 0x00005e0034007a0c */ /* 0x000fe20004701270 */
[----:B------:R1:W-:Y:S04]  /*5e940*/  @P3 STG.E.U16 [R20.64], R29 ;  /* 0x0000001d14003986 */ /* 0x0003e8000c101504 */
[----:B------:R1:W-:Y:S01]  /*5e950*/  @P5 STG.E.U16 [R24.64], R30 ;  /* 0x0000001e18005986 */ /* 0x0003e2000c101504 */
[----:B------:R-:W-:Y:S01]  /*5e960*/  ISETP.LT.AND P5, PT, R7, c[0x0][0x178], !P1 ;  /* 0x00005e0007007a0c */ /* 0x000fe20004fa1270 */
[----:B0-----:R-:W-:Y:S01]  /*5e970*/  IMAD.WIDE R4, R0, 0x2, R10 ;  /* 0x0000000200047825 */ /* 0x001fe200078e020a */
[----:B------:R-:W-:-:S02]  /*5e980*/  PRMT R54, R54, 0x7632, R54 ;  /* 0x0000763236367816 */ /* 0x000fc40000000036 */
[----:B------:R-:W-:Y:S02]  /*5e990*/  ISETP.LT.AND P6, PT, R23, c[0x0][0x178], !P1 ;  /* 0x00005e0017007a0c */ /* 0x000fe40004fc1270 */
[----:B------:R-:W-:Y:S01]  /*5e9a0*/  ISETP.LT.AND P3, PT, R53, c[0x0][0x178], !P1 ;  /* 0x00005e0035007a0c */ /* 0x000fe20004f61270 */
[C---:B-1----:R-:W-:Y:S01]  /*5e9b0*/  IMAD.WIDE R20, R0.reuse, 0x2, R8 ;  /* 0x0000000200147825 */ /* 0x042fe200078e0208 */
[----:B------:R-:W-:Y:S02]  /*5e9c0*/  IADD3 R24, R0, c[0x0][0x198], RZ ;  /* 0x0000660000187a10 */ /* 0x000fe40007ffe0ff */
[----:B------:R-:W-:-:S03]  /*5e9d0*/  PRMT R30, R30, 0x7632, R30 ;  /* 0x000076321e1e7816 */ /* 0x000fc6000000001e */
[----:B------:R-:W-:Y:S01]  /*5e9e0*/  IMAD.WIDE R16, R24, 0x2, R48 ;  /* 0x0000000218107825 */ /* 0x000fe200078e0230 */
[----:B------:R0:W-:Y:S01]  /*5e9f0*/  @P4 STG.E.U16 [R4.64], R54 ;  /* 0x0000003604004986 */ /* 0x0001e2000c101504 */
[----:B------:R-:W-:-:S03]  /*5ea00*/  ISETP.LT.AND P4, PT, R40, c[0x0][0x178], !P1 ;  /* 0x00005e0028007a0c */ /* 0x000fc60004f81270 */
[----:B------:R-:W-:Y:S01]  /*5ea10*/  @P0 STG.E.U16 [R20.64], R30 ;  /* 0x0000001e14000986 */ /* 0x000fe2000c101504 */
[C---:B0-----:R-:W-:Y:S01]  /*5ea20*/  IMAD.WIDE R4, R24.reuse, 0x2, R46 ;  /* 0x0000000218047825 */ /* 0x041fe200078e022e */
[----:B------:R-:W-:Y:S02]  /*5ea30*/  IADD3 R0, R24, c[0x0][0x198], RZ ;  /* 0x0000660018007a10 */ /* 0x000fe40007ffe0ff */
[----:B--2---:R0:W-:Y:S01]  /*5ea40*/  @P5 STG.E.U16 [R16.64], R41 ;  /* 0x0000002910005986 */ /* 0x0041e2000c101504 */
[----:B------:R-:W-:-:S03]  /*5ea50*/  ISETP.LT.AND P5, PT, R57, c[0x0][0x178], !P1 ;  /* 0x00005e0039007a0c */ /* 0x000fc60004fa1270 */
[----:B---3--:R1:W-:Y:S01]  /*5ea60*/  @P6 STG.E.U16 [R4.64], R56 ;  /* 0x0000003804006986 */ /* 0x0083e2000c101504 */
[----:B------:R-:W-:Y:S01]  /*5ea70*/  ISETP.LT.AND P6, PT, R42, c[0x0][0x178], !P1 ;  /* 0x00005e002a007a0c */ /* 0x000fe20004fc1270 */
[----:B0-----:R-:W-:-:S04]  /*5ea80*/  IMAD.WIDE R16, R24, 0x2, R2 ;  /* 0x0000000218107825 */ /* 0x001fc800078e0202 */
[----:B-1----:R-:W-:Y:S01]  /*5ea90*/  IMAD.WIDE R4, R24, 0x2, R44 ;  /* 0x0000000218047825 */ /* 0x002fe200078e022c */
[----:B----4-:R0:W-:Y:S01]  /*5eaa0*/  @P3 STG.E.U16 [R16.64], R60 ;  /* 0x0000003c10003986 */ /* 0x0101e2000c101504 */
[----:B------:R-:W-:Y:S02]  /*5eab0*/  ISETP.LT.AND P3, PT, R43, c[0x0][0x178], !P1 ;  /* 0x00005e002b007a0c */ /* 0x000fe40004f61270 */
[----:B------:R-:W-:Y:S01]  /*5eac0*/  ISETP.LT.AND P1, PT, R52, c[0x0][0x178], !P1 ;  /* 0x00005e0034007a0c */ /* 0x000fe20004f21270 */
[----:B------:R1:W-:Y:S01]  /*5ead0*/  @P4 STG.E.U16 [R4.64], R61 ;  /* 0x0000003d04004986 */ /* 0x0003e2000c101504 */
[----:B------:R-:W-:Y:S01]  /*5eae0*/  ISETP.LT.AND P4, PT, R7, c[0x0][0x178], !P2 ;  /* 0x00005e0007007a0c */ /* 0x000fe20005781270 */
[----:B0-----:R-:W-:-:S05]  /*5eaf0*/  IMAD.WIDE R16, R24, 0x2, R14 ;  /* 0x0000000218107825 */ /* 0x001fca00078e020e */
[----:B------:R0:W-:Y:S01]  /*5eb00*/  @P5 STG.E.U16 [R16.64], R50 ;  /* 0x0000003210005986 */ /* 0x0001e2000c101504 */
[----:B------:R-:W-:Y:S01]  /*5eb10*/  ISETP.LT.AND P5, PT, R23, c[0x0][0x178], !P2 ;  /* 0x00005e0017007a0c */ /* 0x000fe200057a1270 */
[C---:B-1----:R-:W-:Y:S01]  /*5eb20*/  IMAD.WIDE R4, R24.reuse, 0x2, R12 ;  /* 0x0000000218047825 */ /* 0x042fe200078e020c */
[----:B------:R-:W-:Y:S02]  /*5eb30*/  PRMT R20, R41, 0x7632, R20 ;  /* 0x0000763229147816 */ /* 0x000fe40000000014 */
[----:B------:R-:W-:Y:S02]  /*5eb40*/  ISETP.GE.AND P0, PT, R33, c[0x0][0x17c], PT ;  /* 0x00005f0021007a0c */ /* 0x000fe40003f06270 */
[----:B------:R-:W2:Y:S01]  /*5eb50*/  LDL.LU R33, [R1+0x2458] ;  /* 0x0024580001217983 */ /* 0x000ea20000300800 */
[----:B0-----:R-:W-:-:S03]  /*5eb60*/  IMAD.WIDE R16, R24, 0x2, R10 ;  /* 0x0000000218107825 */ /* 0x001fc600078e020a */
[----:B------:R0:W-:Y:S01]  /*5eb70*/  @P6 STG.E.U16 [R4.64], R51 ;  /* 0x0000003304006986 */ /* 0x0001e2000c101504 */
[----:B------:R-:W-:-:S03]  /*5eb80*/  IMAD.WIDE R24, R24, 0x2, R8 ;  /* 0x0000000218187825 */ /* 0x000fc600078e0208 */
[----:B------:R1:W-:Y:S04]  /*5eb90*/  @P3 STG.E.U16 [R16.64], R18 ;  /* 0x0000001210003986 */ /* 0x0003e8000c101504 */
[----:B------:R-:W3:Y:S01]  /*5eba0*/  LDL.LU R41, [R1+0x498] ;  /* 0x0004980001297983 */ /* 0x000ee20000300800 */
[----:B0-----:R-:W-:-:S03]  /*5ebb0*/  IMAD.WIDE R4, R0, 0x2, R48 ;  /* 0x0000000200047825 */ /* 0x001fc600078e0230 */
[----:B------:R-:W-:Y:S01]  /*5ebc0*/  @P1 STG.E.U16 [R24.64], R34 ;  /* 0x0000002218001986 */ /* 0x000fe2000c101504 */
[----:B-1----:R-:W-:Y:S01]  /*5ebd0*/  PRMT R18, R56, 0x7632, R18 ;  /* 0x0000763238127816 */ /* 0x002fe20000000012 */
[----:B------:R-:W-:Y:S02]  /*5ebe0*/  IMAD.WIDE R16, R0, 0x2, R46 ;  /* 0x0000000200107825 */ /* 0x000fe400078e022e */
[----:B------:R-:W-:Y:S01]  /*5ebf0*/  @P4 STG.E.U16 [R4.64], R20 ;  /* 0x0000001404004986 */ /* 0x000fe2000c101504 */
[----:B------:R-:W-:-:S03]  /*5ec00*/  PRMT R26, R61, 0x7632, R26 ;  /* 0x000076323d1a7816 */ /* 0x000fc6000000001a */
[----:B------:R0:W-:Y:S04]  /*5ec10*/  @P5 STG.E.U16 [R16.64], R18 ;  /* 0x0000001210005986 */ /* 0x0001e8000c101504 */
[----:B------:R-:W4:Y:S04]  /*5ec20*/  LDL.LU R30, [R1+0x245c] ;  /* 0x00245c00011e7983 */ /* 0x000f280000300800 */
[----:B------:R-:W4:Y:S01]  /*5ec30*/  LDL.LU R56, [R1+0x478] ;  /* 0x0004780001387983 */ /* 0x000f220000300800 */
[----:B0-----:R-:W-:-:S03]  /*5ec40*/  PRMT R18, R60, 0x7632, R18 ;  /* 0x000076323c127816 */ /* 0x001fc60000000012 */
[----:B------:R-:W4:Y:S04]  /*5ec50*/  LDL.LU R60, [R1+0x198] ;  /* 0x00019800013c7983 */ /* 0x000f280000300800 */
[----:B------:R-:W4:Y:S01]  /*5ec60*/  LDL.LU R61, [R1+0x148] ;  /* 0x00014800013d7983 */ /* 0x000f220000300800 */
[----:B------:R-:W-:-:S03]  /*5ec70*/  PRMT R28, R50, 0x7632, R28 ;  /* 0x00007632321c7816 */ /* 0x000fc6000000001c */
[----:B------:R-:W4:Y:S01]  /*5ec80*/  LDL.LU R50, [R1+0x118] ;  /* 0x0001180001327983 */ /* 0x000f220000300800 */
[----:B------:R-:W-:-:S03]  /*5ec90*/  PRMT R29, R51, 0x7632, R29 ;  /* 0x00007632331d7816 */ /* 0x000fc6000000001d */
[----:B------:R-:W4:Y:S01]  /*5eca0*/  LDL.LU R51, [R1+0x88] ;  /* 0x0000880001337983 */ /* 0x000f220000300800 */
[----:B------:R-:W-:Y:S02]  /*5ecb0*/  ISETP.LT.AND P1, PT, R53, c[0x0][0x178], !P2 ;  /* 0x00005e0035007a0c */ /* 0x000fe40005721270 */
[----:B------:R-:W-:Y:S01]  /*5ecc0*/  ISETP.LT.AND P3, PT, R40, c[0x0][0x178], !P2 ;  /* 0x00005e0028007a0c */ /* 0x000fe20005761270 */
[----:B------:R-:W-:Y:S01]  /*5ecd0*/  IMAD.WIDE R4, R0, 0x2, R2 ;  /* 0x0000000200047825 */ /* 0x000fe200078e0202 */
[----:B------:R-:W-:-:S03]  /*5ece0*/  ISETP.LT.AND P4, PT, R57, c[0x0][0x178], !P2 ;  /* 0x00005e0039007a0c */ /* 0x000fc60005781270 */
[----:B------:R-:W-:Y:S01]  /*5ecf0*/  IMAD.WIDE R16, R0, 0x2, R44 ;  /* 0x0000000200107825 */ /* 0x000fe200078e022c */
[----:B------:R-:W-:-:S05]  /*5ed00*/  ISETP.LT.AND P5, PT, R42, c[0x0][0x178], !P2 ;  /* 0x00005e002a007a0c */ /* 0x000fca00057a1270 */
[----:B------:R0:W-:Y:S01]  /*5ed10*/  @P1 STG.E.U16 [R4.64], R18 ;  /* 0x0000001204001986 */ /* 0x0001e2000c101504 */
[----:B------:R-:W-:-:S03]  /*5ed20*/  IMAD.WIDE R20, R0, 0x2, R14 ;  /* 0x0000000200147825 */ /* 0x000fc600078e020e */
[----:B------:R-:W-:Y:S01]  /*5ed30*/  @P3 STG.E.U16 [R16.64], R26 ;  /* 0x0000001a10003986 */ /* 0x000fe2000c101504 */
[----:B------:R-:W-:Y:S01]  /*5ed40*/  ISETP.LT.AND P3, PT, R43, c[0x0][0x178], !P2 ;  /* 0x00005e002b007a0c */ /* 0x000fe20005761270 */
[----:B------:R-:W-:Y:S01]  /*5ed50*/  IMAD.WIDE R24, R0, 0x2, R12 ;  /* 0x0000000200187825 */ /* 0x000fe200078e020c */
[----:B------:R-:W-:Y:S01]  /*5ed60*/  ISETP.LT.AND P1, PT, R52, c[0x0][0x178], !P2 ;  /* 0x00005e0034007a0c */ /* 0x000fe20005721270 */
[----:B------:R1:W-:Y:S01]  /*5ed70*/  @P4 STG.E.U16 [R20.64], R28 ;  /* 0x0000001c14004986 */ /* 0x0003e2000c101504 */
[----:B------:R-:W-:Y:S01]  /*5ed80*/  ISETP.LT.AND P2, PT, R7, c[0x0][0x178], !P0 ;  /* 0x00005e0007007a0c */ /* 0x000fe20004741270 */
[----:B0-----:R-:W-:Y:S02]  /*5ed90*/  IMAD.WIDE R4, R0, 0x2, R10 ;  /* 0x0000000200047825 */ /* 0x001fe400078e020a */
[----:B------:R0:W-:Y:S01]  /*5eda0*/  @P5 STG.E.U16 [R24.64], R29 ;  /* 0x0000001d18005986 */ /* 0x0001e2000c101504 */
[----:B------:R-:W-:Y:S02]  /*5edb0*/  ISETP.LT.AND P4, PT, R23, c[0x0][0x178], !P0 ;  /* 0x00005e0017007a0c */ /* 0x000fe40004781270 */
[----:B-1----:R-:W-:-:S02]  /*5edc0*/  PRMT R20, R18, 0x7632, R20 ;  /* 0x0000763212147816 */ /* 0x002fc40000000014 */
[----:B------:R-:W-:Y:S02]  /*5edd0*/  IADD3 R18, R0, c[0x0][0x198], RZ ;  /* 0x0000660000127a10 */ /* 0x000fe40007ffe0ff */
[----:B------:R-:W-:Y:S01]  /*5ede0*/  ISETP.LT.AND P6, PT, R53, c[0x0][0x178], !P0 ;  /* 0x00005e0035007a0c */ /* 0x000fe200047c1270 */
[----:B------:R1:W-:Y:S01]  /*5edf0*/  @P3 STG.E.U16 [R4.64], R20 ;  /* 0x0000001404003986 */ /* 0x0003e2000c101504 */
[----:B------:R-:W-:Y:S01]  /*5ee00*/  ISETP.LT.AND P3, PT, R40, c[0x0][0x178], !P0 ;  /* 0x00005e0028007a0c */ /* 0x000fe20004761270 */
[----:B------:R-:W-:Y:S01]  /*5ee10*/  IMAD.WIDE R16, R0, 0x2, R8 ;  /* 0x0000000200107825 */ /* 0x000fe200078e0208 */
[----:B------:R-:W-:Y:S01]  /*5ee20*/  PRMT R34, R34, 0x7632, R34 ;  /* 0x0000763222227816 */ /* 0x000fe20000000022 */
[----:B0-----:R-:W4:Y:S04]  /*5ee30*/  LDL.LU R29, [R1+0x2460] ;  /* 0x00246000011d7983 */ /* 0x001f280000300800 */
[----:B------:R0:W-:Y:S01]  /*5ee40*/  @P1 STG.E.U16 [R16.64], R34 ;  /* 0x0000002210001986 */ /* 0x0001e2000c101504 */
[----:B-1----:R-:W-:Y:S01]  /*5ee50*/  IMAD.WIDE R4, R18, 0x2, R48 ;  /* 0x0000000212047825 */ /* 0x002fe200078e0230 */
[----:B------:R-:W-:-:S02]  /*5ee60*/  ISETP.LT.AND P1, PT, R57, c[0x0][0x178], !P0 ;  /* 0x00005e0039007a0c */ /* 0x000fc40004721270 */
[----:B------:R-:W4:Y:S01]  /*5ee70*/  LDL.LU R28, [R1+0x2464] ;  /* 0x00246400011c7983 */ /* 0x000f220000300800 */
[----:B------:R-:W-:-:S04]  /*5ee80*/  IMAD.WIDE R20, R18, 0x2, R46 ;  /* 0x0000000212147825 */ /* 0x000fc800078e022e */
[C---:B0-----:R-:W-:Y:S01]  /*5ee90*/  IMAD.WIDE R16, R18.reuse, 0x2, R2 ;  /* 0x0000000212107825 */ /* 0x041fe200078e0202 */
[----:B------:R-:W-:-:S05]  /*5eea0*/  IADD3 R0, R18, c[0x0][0x198], RZ ;  /* 0x0000660012007a10 */ /* 0x000fca0007ffe0ff */
[----:B------:R-:W-:Y:S01]  /*5eeb0*/  IMAD.WIDE R24, R0, 0x2, R48 ;  /* 0x0000000200187825 */ /* 0x000fe200078e0230 */
[----:B--2---:R-:W-:Y:S01]  /*5eec0*/  ISETP.GE.AND P5, PT, R33, c[0x0][0x17c], PT ;  /* 0x00005f0021007a0c */ /* 0x004fe20003fa6270 */
[----:B---3--:R0:W-:Y:S02]  /*5eed0*/  @P2 STG.E.U16 [R4.64], R41 ;  /* 0x0000002904002986 */ /* 0x0081e4000c101504 */
[----:B0-----:R-:W-:Y:S02]  /*5eee0*/  IMAD.WIDE R4, R18, 0x2, R44 ;  /* 0x0000000212047825 */ /* 0x001fe400078e022c */
[----:B----4-:R-:W-:Y:S01]  /*5eef0*/  @P4 STG.E.U16 [R20.64], R56 ;  /* 0x0000003814004986 */ /* 0x010fe2000c101504 */
[----:B------:R-:W-:-:S03]  /*5ef00*/  ISETP.LT.AND P4, PT, R42, c[0x0][0x178], !P0 ;  /* 0x00005e002a007a0c */ /* 0x000fc60004781270 */
[----:B------:R0:W-:Y:S04]  /*5ef10*/  @P6 STG.E.U16 [R16.64], R60 ;  /* 0x0000003c10006986 */ /* 0x0001e8000c101504 */
[----:B------:R1:W-:Y:S01]  /*5ef20*/  @P3 STG.E.U16 [R4.64], R61 ;  /* 0x0000003d04003986 */ /* 0x0003e2000c101504 */
[----:B------:R-:W-:Y:S02]  /*5ef30*/  ISETP.LT.AND P3, PT, R43, c[0x0][0x178], !P0 ;  /* 0x00005e002b007a0c */ /* 0x000fe40004761270 */
[----:B------:R-:W-:Y:S01]  /*5ef40*/  ISETP.LT.AND P0, PT, R52, c[0x0][0x178], !P0 ;  /* 0x00005e0034007a0c */ /* 0x000fe20004701270 */
[----:B0-----:R-:W-:Y:S01]  /*5ef50*/  IMAD.WIDE R16, R18, 0x2, R14 ;  /* 0x0000000212107825 */ /* 0x001fe200078e020e */
[----:B------:R-:W-:-:S03]  /*5ef60*/  ISETP.LT.AND P6, PT, R7, c[0x0][0x178], !P5 ;  /* 0x00005e0007007a0c */ /* 0x000fc60006fc1270 */
[C---:B-1----:R-:W-:Y:S01]  /*5ef70*/  IMAD.WIDE R4, R18.reuse, 0x2, R12 ;  /* 0x0000000212047825 */ /* 0x042fe200078e020c */
[----:B------:R0:W-:Y:S01]  /*5ef80*/  @P1 STG.E.U16 [R16.64], R50 ;  /* 0x0000003210001986 */ /* 0x0001e2000c101504 */
[----:B------:R-:W-:Y:S02]  /*5ef90*/  ISETP.LT.AND P1, PT, R23, c[0x0][0x178], !P5 ;  /* 0x00005e0017007a0c */ /* 0x000fe40006f21270 */
[----:B------:R-:W-:Y:S01]  /*5efa0*/  PRMT R26, R41, 0x7632, R26 ;  /* 0x00007632291a7816 */ /* 0x000fe2000000001a */
[----:B------:R1:W-:Y:S01]  /*5efb0*/  @P4 STG.E.U16 [R4.64], R51 ;  /* 0x0000003304004986 */ /* 0x0003e2000c101504 */
[----:B------:R-:W-:Y:S01]  /*5efc0*/  ISETP.LT.AND P4, PT, R53, c[0x0][0x178], !P5 ;  /* 0x00005e0035007a0c */ /* 0x000fe20006f81270 */
[C---:B------:R-:W-:Y:S02]  /*5efd0*/  IMAD.WIDE R20, R18.reuse, 0x2, R8 ;  /* 0x0000000212147825 */ /* 0x040fe400078e0208 */
[----:B------:R-:W2:Y:S02]  /*5efe0*/  LDL.LU R41, [R1+0x10c] ;  /* 0x00010c0001297983 */ /* 0x000ea40000300800 */
[----:B0-----:R-:W-:-:S05]  /*5eff0*/  IMAD.WIDE R16, R18, 0x2, R10 ;  /* 0x0000000212107825 */ /* 0x001fca00078e020a */
[----:B------:R0:W-:Y:S01]  /*5f000*/  @P3 STG.E.U16 [R16.64], R6 ;  /* 0x0000000610003986 */ /* 0x0001e2000c101504 */
[----:B-1----:R-:W-:Y:S01]  /*5f010*/  IMAD.WIDE R4, R0, 0x2, R46 ;  /* 0x0000000200047825 */ /* 0x002fe200078e022e */
[----:B------:R-:W-:Y:S02]  /*5f020*/  PRMT R18, R60, 0x7632, R18 ;  /* 0x000076323c127816 */ /* 0x000fe40000000012 */
[----:B------:R1:W-:Y:S01]  /*5f030*/  @P0 STG.E.U16 [R20.64], R22 ;  /* 0x0000001614000986 */ /* 0x0003e2000c101504 */
[----:B0-----:R-:W-:-:S03]  /*5f040*/  PRMT R6, R56, 0x7632, R6 ;  /* 0x0000763238067816 */ /* 0x001fc60000000006 */
[----:B------:R-:W3:Y:S01]  /*5f050*/  LDL.LU R56, [R1+0xfc] ;  /* 0x0000fc0001387983 */ /* 0x000ee20000300800 */
[----:B------:R-:W-:-:S03]  /*5f060*/  IMAD.WIDE R16, R0, 0x2, R2 ;  /* 0x0000000200107825 */ /* 0x000fc600078e0202 */
[----:B------:R-:W-:Y:S04]  /*5f070*/  @P6 STG.E.U16 [R24.64], R26 ;  /* 0x0000001a18006986 */ /* 0x000fe8000c101504 */
[----:B------:R0:W-:Y:S04]  /*5f080*/  @P1 STG.E.U16 [R4.64], R6 ;  /* 0x0000000604001986 */ /* 0x0001e8000c101504 */
[----:B------:R-:W4:Y:S01]  /*5f090*/  LDL.LU R60, [R1+0xec] ;  /* 0x0000ec00013c7983 */ /* 0x000f220000300800 */
[----:B-1----:R-:W-:-:S03]  /*5f0a0*/  PRMT R22, R51, 0x7632, R22 ;  /* 0x0000763233167816 */ /* 0x002fc60000000016 */
[----:B------:R1:W-:Y:S01]  /*5f0b0*/  @P4 STG.E.U16 [R16.64], R18 ;  /* 0x0000001210004986 */ /* 0x0003e2000c101504 */
[----:B0-----:R-:W-:-:S03]  /*5f0c0*/  PRMT R6, R61, 0x7632, R6 ;  /* 0x000076323d067816 */ /* 0x001fc60000000006 */
[----:B------:R-:W4:Y:S01]  /*5f0d0*/  LDL.LU R61, [R1+0xdc] ;  /* 0x0000dc00013d7983 */ /* 0x000f220000300800 */
[----:B-1----:R-:W-:-:S03]  /*5f0e0*/  PRMT R18, R50, 0x7632, R18 ;  /* 0x0000763232127816 */ /* 0x002fc60000000012 */
[----:B------:R-:W4:Y:S04]  /*5f0f0*/  LDL.LU R50, [R1+0xcc] ;  /* 0x0000cc0001327983 */ /* 0x000f280000300800 */
[----:B------:R-:W4:Y:S01]  /*5f100*/  LDL.LU R51, [R1+0xbc] ;  /* 0x0000bc0001337983 */ /* 0x000f220000300800 */
[----:B------:R-:W-:Y:S02]  /*5f110*/  ISETP.LT.AND P0, PT, R40, c[0x0][0x178], !P5 ;  /* 0x00005e0028007a0c */ /* 0x000fe40006f01270 */
[----:B------:R-:W-:Y:S01]  /*5f120*/  ISETP.LT.AND P6, PT, R57, c[0x0][0x178], !P5 ;  /* 0x00005e0039007a0c */ /* 0x000fe20006fc1270 */
[----:B------:R-:W-:Y:S01]  /*5f130*/  IMAD.WIDE R4, R0, 0x2, R44 ;  /* 0x0000000200047825 */ /* 0x000fe200078e022c */
[----:B------:R-:W-:-:S03]  /*5f140*/  ISETP.LT.AND P3, PT, R42, c[0x0][0x178], !P5 ;  /* 0x00005e002a007a0c */ /* 0x000fc60006f61270 */
[----:B------:R-:W-:Y:S01]  /*5f150*/  IMAD.WIDE R16, R0, 0x2, R14 ;  /* 0x0000000200107825 */ /* 0x000fe200078e020e */
[----:B------:R-:W-:-:S03]  /*5f160*/  ISETP.GE.AND P2, PT, R30, c[0x0][0x17c], PT ;  /* 0x00005f001e007a0c */ /* 0x000fc60003f46270 */
[----:B------:R-:W-:Y:S02]  /*5f170*/  IMAD.WIDE R20, R0, 0x2, R12 ;  /* 0x0000000200147825 */ /* 0x000fe400078e020c */
[----:B------:R0:W-:Y:S01]  /*5f180*/  @P0 STG.E.U16 [R4.64], R6 ;  /* 0x0000000604000986 */ /* 0x0001e2000c101504 */
[----:B------:R-:W-:Y:S02]  /*5f190*/  ISETP.LT.AND P0, PT, R43, c[0x0][0x178], !P5 ;  /* 0x00005e002b007a0c */ /* 0x000fe40006f01270 */
[----:B------:R-:W-:Y:S01]  /*5f1a0*/  ISETP.LT.AND P5, PT, R52, c[0x0][0x178], !P5 ;  /* 0x00005e0034007a0c */ /* 0x000fe20006fa1270 */
[----:B------:R1:W-:Y:S01]  /*5f1b0*/  @P6 STG.E.U16 [R16.64], R18 ;  /* 0x0000001210006986 */ /* 0x0003e2000c101504 */
[----:B------:R-:W-:-:S03]  /*5f1c0*/  ISETP.LT.AND P6, PT, R7, c[0x0][0x178], !P2 ;  /* 0x00005e0007007a0c */ /* 0x000fc600057c1270 */
[----:B------:R1:W-:Y:S01]  /*5f1d0*/  @P3 STG.E.U16 [R20.64], R22 ;  /* 0x0000001614003986 */ /* 0x0003e2000c101504 */
[----:B------:R-:W-:Y:S01]  /*5f1e0*/  ISETP.LT.AND P3, PT, R23, c[0x0][0x178], !P2 ;  /* 0x00005e0017007a0c */ /* 0x000fe20005761270 */
[----:B0-----:R-:W-:Y:S01]  /*5f1f0*/  IMAD.WIDE R4, R0, 0x2, R10 ;  /* 0x0000000200047825 */ /* 0x001fe200078e020a */
[----:B------:R-:W-:Y:S01]  /*5f200*/  ISETP.GE.AND P1, PT, R29, c[0x0][0x17c], PT ;  /* 0x00005f001d007a0c */ /* 0x000fe20003f26270 */
[----:B------:R-:W4:Y:S01]  /*5f210*/  LDL.LU R30, [R1+0x2468] ;  /* 0x00246800011e7983 */ /* 0x000f220000300800 */
[----:B-1----:R-:W-:Y:S01]  /*5f220*/  PRMT R18, R6, 0x7632, R18 ;  /* 0x0000763206127816 */ /* 0x002fe20000000012 */
[C---:B------:R-:W-:Y:S01]  /*5f230*/  IMAD.WIDE R16, R0.reuse, 0x2, R8 ;  /* 0x0000000200107825 */ /* 0x040fe200078e0208 */
[----:B------:R-:W-:Y:S01]  /*5f240*/  IADD3 R6, R0, c[0x0][0x198], RZ ;  /* 0x0000660000067a10 */ /* 0x000fe20007ffe0ff */
[----:B------:R-:W4:Y:S01]  /*5f250*/  LDL.LU R29, [R1+0x2470] ;  /* 0x00247000011d7983 */ /* 0x000f220000300800 */
[----:B------:R-:W-:Y:S02]  /*5f260*/  PRMT R22, R22, 0x7632, R22 ;  /* 0x0000763216167816 */ /* 0x000fe40000000016 */
[----:B------:R-:W-:Y:S01]  /*5f270*/  ISETP.LT.AND P4, PT, R53, c[0x0][0x178], !P2 ;  /* 0x00005e0035007a0c */ /* 0x000fe20005781270 */
[----:B------:R0:W-:Y:S01]  /*5f280*/  @P0 STG.E.U16 [R4.64], R18 ;  /* 0x0000001204000986 */ /* 0x0001e2000c101504 */
[----:B------:R-:W-:-:S03]  /*5f290*/  IMAD.WIDE R20, R6, 0x2, R48 ;  /* 0x0000000206147825 */ /* 0x000fc600078e0230 */
[----:B------:R1:W-:Y:S01]  /*5f2a0*/  @P5 STG.E.U16 [R16.64], R22 ;  /* 0x0000001610005986 */ /* 0x0003e2000c101504 */
[----:B------:R-:W-:Y:S02]  /*5f2b0*/  ISETP.LT.AND P5, PT, R40, c[0x0][0x178], !P2 ;  /* 0x00005e0028007a0c */ /* 0x000fe400057a1270 */
[----:B------:R-:W-:Y:S02]  /*5f2c0*/  ISETP.GE.AND P0, PT, R28, c[0x0][0x17c], PT ;  /* 0x00005f001c007a0c */ /* 0x000fe40003f06270 */
[----:B------:R-:W4:Y:S01]  /*5f2d0*/  LDL.LU R28, [R1+0x246c] ;  /* 0x00246c00011c7983 */ /* 0x000f220000300800 */
[----:B0-----:R-:W-:-:S04]  /*5f2e0*/  IMAD.WIDE R4, R6, 0x2, R46 ;  /* 0x0000000206047825 */ /* 0x001fc800078e022e */
[----:B-1----:R-:W-:Y:S01]  /*5f2f0*/  IMAD.WIDE R16, R6, 0x2, R2 ;  /* 0x0000000206107825 */ /* 0x002fe200078e0202 */
[----:B--2---:R0:W-:Y:S01]  /*5f300*/  @P6 STG.E.U16 [R20.64], R41 ;  /* 0x0000002914006986 */ /* 0x0041e2000c101504 */
[----:B------:R-:W-:Y:S02]  /*5f310*/  PRMT R0, R41, 0x7632, R0 ;  /* 0x0000763229007816 */ /* 0x000fe40000000000 */
[----:B------:R-:W-:Y:S01]  /*5f320*/  ISETP.LT.AND P6, PT, R57, c[0x0][0x178], !P2 ;  /* 0x00005e0039007a0c */ /* 0x000fe200057c1270 */
[----:B0-----:R-:W2:Y:S04]  /*5f330*/  LDL.LU R41, [R1+0x45c] ;  /* 0x00045c0001297983 */ /* 0x001ea80000300800 */
[----:B---3--:R0:W-:Y:S01]  /*5f340*/  @P3 STG.E.U16 [R4.64], R56 ;  /* 0x0000003804003986 */ /* 0x0081e2000c101504 */
[----:B------:R-:W-:-:S02]  /*5f350*/  PRMT R18, R56, 0x7632, R18 ;  /* 0x0000763238127816 */ /* 0x000fc40000000012 */
[----:B------:R-:W-:Y:S01]  /*5f360*/  ISETP.LT.AND P3, PT, R42, c[0x0][0x178], !P2 ;  /* 0x00005e002a007a0c */ /* 0x000fe20005761270 */
[----:B0-----:R-:W3:Y:S01]  /*5f370*/  LDL.LU R56, [R1+0x18c] ;  /* 0x00018c0001387983 */ /* 0x001ee20000300800 */
[----:B------:R-:W-:Y:S01]  /*5f380*/  IMAD.WIDE R4, R6, 0x2, R44 ;  /* 0x0000000206047825 */ /* 0x000fe200078e022c */
[----:B----4-:R-:W-:Y:S02]  /*5f390*/  PRMT R22, R60, 0x7632, R22 ;  /* 0x000076323c167816 */ /* 0x010fe40000000016 */
[----:B------:R0:W-:Y:S04]  /*5f3a0*/  @P4 STG.E.U16 [R16.64], R60 ;  /* 0x0000003c10004986 */ /* 0x0001e8000c101504 */
[----:B------:R1:W-:Y:S01]  /*5f3b0*/  @P5 STG.E.U16 [R4.64], R61 ;  /* 0x0000003d04005986 */ /* 0x0003e2000c101504 */
[----:B------:R-:W-:Y:S01]  /*5f3c0*/  PRMT R24, R61, 0x7632, R24 ;  /* 0x000076323d187816 */ /* 0x000fe20000000018 */
[----:B0-----:R-:W-:-:S02]  /*5f3d0*/  IMAD.WIDE R16, R6, 0x2, R14 ;  /* 0x0000000206107825 */ /* 0x001fc400078e020e */
[----:B------:R-:W4:Y:S01]  /*5f3e0*/  LDL.LU R60, [R1+0x17c] ;  /* 0x00017c00013c7983 */ /* 0x000f220000300800 */
[----:B------:R-:W-:Y:S01]  /*5f3f0*/  PRMT R25, R50, 0x7632, R25 ;  /* 0x0000763232197816 */ /* 0x000fe20000000019 */
[----:B-1----:R-:W-:Y:S02]  /*5f400*/  IMAD.WIDE R4, R6, 0x2, R12 ;  /* 0x0000000206047825 */ /* 0x002fe400078e020c */
[----:B------:R-:W4:Y:S01]  /*5f410*/  LDL.LU R61, [R1+0x15c] ;  /* 0x00015c00013d7983 */ /* 0x000f220000300800 */
[----:B------:R-:W-:-:S03]  /*5f420*/  PRMT R26, R51, 0x7632, R26 ;  /* 0x00007632331a7816 */ /* 0x000fc6000000001a */
[----:B------:R0:W-:Y:S04]  /*5f430*/  @P6 STG.E.U16 [R16.64], R50 ;  /* 0x0000003210006986 */ /* 0x0001e8000c101504 */
[----:B------:R1:W-:Y:S04]  /*5f440*/  @P3 STG.E.U16 [R4.64], R51 ;  /* 0x0000003304003986 */ /* 0x0003e8000c101504 */
[----:B0-----:R-:W4:Y:S04]  /*5f450*/  LDL.LU R50, [R1+0x13c] ;  /* 0x00013c0001327983 */ /* 0x001f280000300800 */
[----:B-1----:R-:W4:Y:S01]  /*5f460*/  LDL.LU R51, [R1+0xac] ;  /* 0x0000ac0001337983 */ /* 0x002f220000300800 */
[----:B------:R-:W-:-:S02]  /*5f470*/  ISETP.LT.AND P4, PT, R43, c[0x0][0x178], !P2 ;  /* 0x00005e002b007a0c */ /* 0x000fc40005781270 */
[----:B------:R-:W-:Y:S01]  /*5f480*/  ISETP.LT.AND P2, PT, R52, c[0x0][0x178], !P2 ;  /* 0x00005e0034007a0c */ /* 0x000fe20005741270 */
[C---:B------:R-:W-:Y:S01]  /*5f490*/  IMAD.WIDE R16, R6.reuse, 0x2, R10 ;  /* 0x0000000206107825 */ /* 0x040fe200078e020a */
[----:B------:R-:W-:Y:S02]  /*5f4a0*/  ISETP.LT.AND P5, PT, R7, c[0x0][0x178], !P1 ;  /* 0x00005e0007007a0c */ /* 0x000fe40004fa1270 */
[----:B------:R-:W-:Y:S01]  /*5f4b0*/  ISETP.LT.AND P6, PT, R23, c[0x0][0x178], !P1 ;  /* 0x00005e0017007a0c */ /* 0x000fe20004fc1270 */
[C---:B------:R-:W-:Y:S01]  /*5f4c0*/  IMAD.WIDE R20, R6.reuse, 0x2, R8 ;  /* 0x0000000206147825 */ /* 0x040fe200078e0208 */
[----:B------:R-:W-:Y:S02]  /*5f4d0*/  IADD3 R6, R6, c[0x0][0x198], RZ ;  /* 0x0000660006067a10 */ /* 0x000fe40007ffe0ff */
[----:B------:R-:W-:-:S03]  /*5f4e0*/  ISETP.LT.AND P3, PT, R40, c[0x0][0x178], !P1 ;  /* 0x00005e0028007a0c */ /* 0x000fc60004f61270 */
[----:B------:R0:W-:Y:S01]  /*5f4f0*/  @P4 STG.E.U16 [R16.64], R59 ;  /* 0x0000003b10004986 */ /* 0x0001e2000c101504 */
[----:B------:R-:W-:-:S03]  /*5f500*/  IMAD.WIDE R4, R6, 0x2, R48 ;  /* 0x0000000206047825 */ /* 0x000fc600078e0230 */
[----:B------:R1:W-:Y:S01]  /*5f510*/  @P2 STG.E.U16 [R20.64], R27 ;  /* 0x0000001b14002986 */ /* 0x0003e2000c101504 */
[----:B------:R-:W-:Y:S02]  /*5f520*/  ISETP.LT.AND P2, PT, R53, c[0x0][0x178], !P1 ;  /* 0x00005e0035007a0c */ /* 0x000fe40004f41270 */
[----:B------:R-:W-:Y:S01]  /*5f530*/  ISETP.LT.AND P4, PT, R57, c[0x0][0x178], !P1 ;  /* 0x00005e0039007a0c */ /* 0x000fe20004f81270 */
[----:B------:R1:W-:Y:S01]  /*5f540*/  @P5 STG.E.U16 [R4.64], R0 ;  /* 0x0000000004005986 */ /* 0x0003e2000c101504 */
[----:B0-----:R-:W-:Y:S01]  /*5f550*/  IMAD.WIDE R16, R6, 0x2, R46 ;  /* 0x0000000206107825 */ /* 0x001fe200078e022e */
[----:B------:R-:W-:-:S04]  /*5f560*/  ISETP.LT.AND P5, PT, R42, c[0x0][0x178], !P1 ;  /* 0x00005e002a007a0c */ /* 0x000fc80004fa1270 */
[----:B------:R0:W-:Y:S01]  /*5f570*/  @P6 STG.E.U16 [R16.64], R18 ;  /* 0x0000001210006986 */ /* 0x0001e2000c101504 */
[----:B-1----:R-:W-:Y:S01]  /*5f580*/  IMAD.WIDE R20, R6, 0x2, R14 ;  /* 0x0000000206147825 */ /* 0x002fe200078e020e */
[----:B------:R-:W-:-:S03]  /*5f590*/  ISETP.LT.AND P6, PT, R43, c[0x0][0x178], !P1 ;  /* 0x00005e002b007a0c */ /* 0x000fc60004fc1270 */
[----:B------:R-:W-:Y:S01]  /*5f5a0*/  IMAD.WIDE R4, R6, 0x2, R2 ;  /* 0x0000000206047825 */ /* 0x000fe200078e0202 */
[----:B------:R-:W-:-:S03]  /*5f5b0*/  ISETP.LT.AND P1, PT, R52, c[0x0][0x178], !P1 ;  /* 0x00005e0034007a0c */ /* 0x000fc60004f21270 */
[----:B0-----:R-:W-:Y:S01]  /*5f5c0*/  IMAD.WIDE R16, R6, 0x2, R44 ;  /* 0x0000000206107825 */ /* 0x001fe200078e022c */
[----:B------:R0:W-:Y:S04]  /*5f5d0*/  @P2 STG.E.U16 [R4.64], R22 ;  /* 0x0000001604002986 */ /* 0x0001e8000c101504 */
[----:B------:R1:W-:Y:S01]  /*5f5e0*/  @P3 STG.E.U16 [R16.64], R24 ;  /* 0x0000001810003986 */ /* 0x0003e2000c101504 */
[----:B------:R-:W-:-:S03]  /*5f5f0*/  ISETP.LT.AND P3, PT, R7, c[0x0][0x178], !P0 ;  /* 0x00005e0007007a0c */ /* 0x000fc60004761270 */
[----:B------:R1:W-:Y:S01]  /*5f600*/  @P4 STG.E.U16 [R20.64], R25 ;  /* 0x0000001914004986 */ /* 0x0003e2000c101504 */
[----:B------:R-:W-:Y:S02]  /*5f610*/  ISETP.LT.AND P4, PT, R23, c[0x0][0x178], !P0 ;  /* 0x00005e0017007a0c */ /* 0x000fe40004781270 */
[----:B------:R-:W-:Y:S01]  /*5f620*/  PRMT R59, R59, 0x7632, R59 ;  /* 0x000076323b3b7816 */ /* 0x000fe2000000003b */
[----:B0-----:R-:W-:-:S04]  /*5f630*/  IMAD.WIDE R4, R6, 0x2, R12 ;  /* 0x0000000206047825 */ /* 0x001fc800078e020c */
[----:B-1----:R-:W-:-:S04]  /*5f640*/  IMAD.WIDE R16, R6, 0x2, R10 ;  /* 0x0000000206107825 */ /* 0x002fc800078e020a */
[C---:B------:R-:W-:Y:S01]  /*5f650*/  IMAD.WIDE R20, R6.reuse, 0x2, R8 ;  /* 0x0000000206147825 */ /* 0x040fe200078e0208 */
[----:B------:R-:W-:Y:S01]  /*5f660*/  IADD3 R6, R6, c[0x0][0x198], RZ ;  /* 0x0000660006067a10 */ /* 0x000fe20007ffe0ff */
[----:B------:R0:W-:Y:S01]  /*5f670*/  @P5 STG.E.U16 [R4.64], R26 ;  /* 0x0000001a04005986 */ /* 0x0001e2000c101504 */
[----:B------:R-:W-:Y:S02]  /*5f680*/  PRMT R27, R27, 0x7632, R27 ;  /* 0x000076321b1b7816 */ /* 0x000fe4000000001b */
[----:B------:R-:W-:Y:S01]  /*5f690*/  ISETP.LT.AND P2, PT, R53, c[0x0][0x178], !P0 ;  /* 0x00005e0035007a0c */ /* 0x000fe20004741270 */
[----:B------:R1:W-:Y:S01]  /*5f6a0*/  @P6 STG.E.U16 [R16.64], R59 ;  /* 0x0000003b10006986 */ /* 0x0003e2000c101504 */
[----:B------:R-:W-:-:S03]  /*5f6b0*/  ISETP.LT.AND P6, PT, R40, c[0x0][0x178], !P0 ;  /* 0x00005e0028007a0c */ /* 0x000fc600047c1270 */
[----:B------:R1:W-:Y:S01]  /*5f6c0*/  @P1 STG.E.U16 [R20.64], R27 ;  /* 0x0000001b14001986 */ /* 0x0003e2000c101504 */
[----:B0-----:R-:W-:-:S04]  /*5f6d0*/  IMAD.WIDE R4, R6, 0x2, R48 ;  /* 0x0000000206047825 */ /* 0x001fc800078e0230 */
[----:B-1----:R-:W-:Y:S01]  /*5f6e0*/  IMAD.WIDE R16, R6, 0x2, R46 ;  /* 0x0000000206107825 */ /* 0x002fe200078e022e */
[----:B------:R-:W-:Y:S02]  /*5f6f0*/  ISETP.LT.AND P1, PT, R57, c[0x0][0x178], !P0 ;  /* 0x00005e0039007a0c */ /* 0x000fe40004721270 */
[----:B------:R-:W-:Y:S01]  /*5f700*/  ISETP.LT.AND P5, PT, R42, c[0x0][0x178], !P0 ;  /* 0x00005e002a007a0c */ /* 0x000fe200047a1270 */
[C---:B------:R-:W-:Y:S01]  /*5f710*/  IMAD.WIDE R20, R6.reuse, 0x2, R2 ;  /* 0x0000000206147825 */ /* 0x040fe200078e0202 */
[----:B------:R-:W4:Y:S01]  /*5f720*/  LDL.LU R27, [R1+0x2474] ;  /* 0x00247400011b7983 */ /* 0x000f220000300800 */
[----:B------:R-:W-:-:S03]  /*5f730*/  IADD3 R0, R6, c[0x0][0x198], RZ ;  /* 0x0000660006007a10 */ /* 0x000fc60007ffe0ff */
[----:B--2---:R0:W-:Y:S01]  /*5f740*/  @P3 STG.E.U16 [R4.64], R41 ;  /* 0x0000002904003986 */ /* 0x0041e2000c101504 */
[----:B------:R-:W-:Y:S01]  /*5f750*/  PRMT R22, R41, 0x7632, R22 ;  /* 0x0000763229167816 */ /* 0x000fe20000000016 */
[----:B0-----:R-:W-:Y:S02]  /*5f760*/  IMAD.WIDE R4, R6, 0x2, R44 ;  /* 0x0000000206047825 */ /* 0x001fe400078e022c */
[----:B------:R-:W2:Y:S04]  /*5f770*/  LDL.LU R41, [R1+0x48c] ;  /* 0x00048c0001297983 */ /* 0x000ea80000300800 */
[----:B---3--:R0:W-:Y:S01]  /*5f780*/  @P4 STG.E.U16 [R16.64], R56 ;  /* 0x0000003810004986 */ /* 0x0081e2000c101504 */
[----:B------:R-:W-:Y:S02]  /*5f790*/  ISETP.LT.AND P4, PT, R43, c[0x0][0x178], !P0 ;  /* 0x00005e002b007a0c */ /* 0x000fe40004781270 */
[----:B------:R-:W-:Y:S01]  /*5f7a0*/  PRMT R24, R56, 0x7632, R24 ;  /* 0x0000763238187816 */ /* 0x000fe20000000018 */
[C---:B0-----:R-:W-:Y:S01]  /*5f7b0*/  IMAD.WIDE R16, R6.reuse, 0x2, R14 ;  /* 0x0000000206107825 */ /* 0x041fe200078e020e */
[----:B------:R-:W3:Y:S04]  /*5f7c0*/  LDL.LU R56, [R1+0x46c] ;  /* 0x00046c0001387983 */ /* 0x000ee80000300800 */
[----:B----4-:R0:W-:Y:S04]  /*5f7d0*/  @P2 STG.E.U16 [R20.64], R60 ;  /* 0x0000003c14002986 */ /* 0x0101e8000c101504 */
[----:B------:R1:W-:Y:S01]  /*5f7e0*/  @P6 STG.E.U16 [R4.64], R61 ;  /* 0x0000003d04006986 */ /* 0x0003e2000c101504 */
[----:B0-----:R-:W-:-:S04]  /*5f7f0*/  IMAD.WIDE R20, R6, 0x2, R12 ;  /* 0x0000000206147825 */ /* 0x001fc800078e020c */
[----:B-1----:R-:W-:Y:S01]  /*5f800*/  IMAD.WIDE R4, R6, 0x2, R10 ;  /* 0x0000000206047825 */ /* 0x002fe200078e020a */
[----:B------:R-:W-:Y:S04]  /*5f810*/  @P1 STG.E.U16 [R16.64], R50 ;  /* 0x0000003210001986 */ /* 0x000fe8000c101504 */
[----:B------:R-:W-:Y:S01]  /*5f820*/  @P5 STG.E.U16 [R20.64], R51 ;  /* 0x0000003314005986 */ /* 0x000fe2000c101504 */
[----:B------:R-:W-:-:S03]  /*5f830*/  PRMT R18, R61, 0x7632, R18 ;  /* 0x000076323d127816 */ /* 0x000fc60000000012 */
[----:B------:R0:W-:Y:S02]  /*5f840*/  @P4 STG.E.U16 [R4.64], R55 ;  /* 0x0000003704004986 */ /* 0x0001e4000c101504 */
[----:B0-----:R-:W-:Y:S01]  /*5f850*/  IMAD.WIDE R4, R6, 0x2, R8 ;  /* 0x0000000206047825 */ /* 0x001fe200078e0208 */
[----:B------:R-:W-:Y:S02]  /*5f860*/  PRMT R6, R60, 0x7632, R6 ;  /* 0x000076323c067816 */ /* 0x000fe40000000006 */
[----:B------:R-:W4:Y:S04]  /*5f870*/  LDL.LU R60, [R1+0x1ac] ;  /* 0x0001ac00013c7983 */ /* 0x000f280000300800 */
[----:B------:R-:W4:Y:S01]  /*5f880*/  LDL.LU R61, [R1+0x16c] ;  /* 0x00016c00013d7983 */ /* 0x000f220000300800 */
[----:B------:R-:W-:-:S02]  /*5f890*/  ISETP.GE.AND P3, PT, R30, c[0x0][0x17c], PT ;  /* 0x00005f001e007a0c */ /* 0x000fc40003f66270 */
[----:B------:R-:W-:Y:S02]  /*5f8a0*/  ISETP.LT.AND P0, PT, R52, c[0x0][0x178], !P0 ;  /* 0x00005e0034007a0c */ /* 0x000fe40004701270 */
[----:B------:R-:W-:Y:S02]  /*5f8b0*/  ISETP.LT.AND P5, PT, R7, c[0x0][0x178], !P3 ;  /* 0x00005e0007007a0c */ /* 0x000fe40005fa1270 */
[----:B------:R-:W-:Y:S02]  /*5f8c0*/  ISETP.LT.AND P1, PT, R23, c[0x0][0x178], !P3 ;  /* 0x00005e0017007a0c */ /* 0x000fe40005f21270 */
[----:B------:R-:W-:Y:S01]  /*5f8d0*/  ISETP.LT.AND P4, PT, R53, c[0x0][0x178], !P3 ;  /* 0x00005e0035007a0c */ /* 0x000fe20005f81270 */
[----:B------:R-:W-:Y:S01]  /*5f8e0*/  IMAD.WIDE R16, R0, 0x2, R48 ;  /* 0x0000000200107825 */ /* 0x000fe200078e0230 */
[----:B------:R-:W-:Y:S02]  /*5f8f0*/  PRMT R25, R50, 0x7632, R25 ;  /* 0x0000763232197816 */ /* 0x000fe40000000019 */
[----:B------:R-:W-:Y:S01]  /*5f900*/  PRMT R26, R51, 0x7632, R26 ;  /* 0x00007632331a7816 */ /* 0x000fe2000000001a */
[----:B------:R-:W-:Y:S01]  /*5f910*/  IMAD.WIDE R20, R0, 0x2, R46 ;  /* 0x0000000200147825 */ /* 0x000fe200078e022e */
[----:B------:R-:W4:Y:S04]  /*5f920*/  LDL.LU R50, [R1+0x12c] ;  /* 0x00012c0001327983 */ /* 0x000f280000300800 */
[----:B------:R0:W-:Y:S01]  /*5f930*/  @P0 STG.E.U16 [R4.64], R31 ;  /* 0x0000001f04000986 */ /* 0x0001e2000c101504 */
[----:B------:R-:W-:-:S03]  /*5f940*/  ISETP.LT.AND P0, PT, R40, c[0x0][0x178], !P3 ;  /* 0x00005e0028007a0c */ /* 0x000fc60005f01270 */
[----:B------:R-:W4:Y:S04]  /*5f950*/  LDL.LU R51, [R1+0x9c] ;  /* 0x00009c0001337983 */ /* 0x000f280000300800 */
[----:B------:R1:W-:Y:S01]  /*5f960*/  @P5 STG.E.U16 [R16.64], R22 ;  /* 0x0000001610005986 */ /* 0x0003e2000c101504 */
[----:B------:R-:W-:-:S03]  /*5f970*/  ISETP.LT.AND P5, PT, R57, c[0x0][0x178], !P3 ;  /* 0x00005e0039007a0c */ /* 0x000fc60005fa1270 */
[----:B------:R1:W-:Y:S01]  /*5f980*/  @P1 STG.E.U16 [R20.64], R24 ;  /* 0x0000001814001986 */ /* 0x0003e2000c101504 */
[----:B0-----:R-:W-:Y:S01]  /*5f990*/  IMAD.WIDE R4, R0, 0x2, R2 ;  /* 0x0000000200047825 */ /* 0x001fe200078e0202 */
[----:B------:R-:W-:Y:S02]  /*5f9a0*/  ISETP.LT.AND P1, PT, R42, c[0x0][0x178], !P3 ;  /* 0x00005e002a007a0c */ /* 0x000fe40005f21270 */
[----:B------:R-:W-:Y:S01]  /*5f9b0*/  ISETP.GE.AND P2, PT, R29, c[0x0][0x17c], PT ;  /* 0x00005f001d007a0c */ /* 0x000fe20003f46270 */
[----:B------:R-:W4:Y:S04]  /*5f9c0*/  LDL.LU R34, [R1+0x2478] ;  /* 0x0024780001227983 */ /* 0x000f280000300800 */
[----:B------:R0:W-:Y:S01]  /*5f9d0*/  @P4 STG.E.U16 [R4.64], R6 ;  /* 0x0000000604004986 */ /* 0x0001e2000c101504 */
[----:B------:R-:W-:Y:S01]  /*5f9e0*/  ISETP.LT.AND P4, PT, R43, c[0x0][0x178], !P3 ;  /* 0x00005e002b007a0c */ /* 0x000fe20005f81270 */
[----:B-1----:R-:W-:Y:S01]  /*5f9f0*/  IMAD.WIDE R16, R0, 0x2, R14 ;  /* 0x0000000200107825 */ /* 0x002fe200078e020e */
[----:B------:R-:W-:-:S03]  /*5fa00*/  ISETP.LT.AND P3, PT, R52, c[0x0][0x178], !P3 ;  /* 0x00005e0034007a0c */ /* 0x000fc60005f61270 */
[----:B------:R-:W-:-:S04]  /*5fa10*/  IMAD.WIDE R20, R0, 0x2, R12 ;  /* 0x0000000200147825 */ /* 0x000fc800078e020c */
[----:B0-----:R-:W-:Y:S01]  /*5fa20*/  IMAD.WIDE R4, R0, 0x2, R44 ;  /* 0x0000000200047825 */ /* 0x001fe200078e022c */
[----:B------:R-:W-:-:S04]  /*5fa30*/  PRMT R55, R55, 0x7632, R55 ;  /* 0x0000763237377816 */ /* 0x000fc80000000037 */
[----:B------:R0:W-:Y:S01]  /*5fa40*/  @P0 STG.E.U16 [R4.64], R18 ;  /* 0x0000001204000986 */ /* 0x0001e2000c101504 */
[----:B------:R-:W-:-:S03]  /*5fa50*/  PRMT R31, R31, 0x7632, R31 ;  /* 0x000076321f1f7816 */ /* 0x000fc6000000001f */
[----:B------:R1:W-:Y:S01]  /*5fa60*/  @P5 STG.E.U16 [R16.64], R25 ;  /* 0x0000001910005986 */ /* 0x0003e2000c101504 */
[----:B------:R-:W-:-:S03]  /*5fa70*/  ISETP.LT.AND P5, PT, R7, c[0x0][0x178], !P2 ;  /* 0x00005e0007007a0c */ /* 0x000fc600057a1270 */
[----:B------:R-:W-:Y:S01]  /*5fa80*/  @P1 STG.E.U16 [R20.64], R26 ;  /* 0x0000001a14001986 */ /* 0x000fe2000c101504 */
[----:B------:R-:W-:Y:S01]  /*5fa90*/  ISETP.LT.AND P1, PT, R23, c[0x0][0x178], !P2 ;  /* 0x00005e0017007a0c */ /* 0x000fe20005721270 */
[C---:B0-----:R-:W-:Y:S01]  /*5faa0*/  IMAD.WIDE R4, R0.reuse, 0x2, R10 ;  /* 0x0000000200047825 */ /* 0x041fe200078e020a */
[----:B------:R-:W-:-:S03]  /*5fab0*/  IADD3 R6, R0, c[0x0][0x198], RZ ;  /* 0x0000660000067a10 */ /* 0x000fc60007ffe0ff */
[----:B-1----:R-:W-:Y:S01]  /*5fac0*/  IMAD.WIDE R16, R0, 0x2, R8 ;  /* 0x0000000200107825 */ /* 0x002fe200078e0208 */
[----:B------:R0:W-:Y:S01]  /*5fad0*/  @P4 STG.E.U16 [R4.64], R55 ;  /* 0x0000003704004986 */ /* 0x0001e2000c101504 */
[----:B------:R-:W-:-:S03]  /*5fae0*/  ISETP.LT.AND P4, PT, R53, c[0x0][0x178], !P2 ;  /* 0x00005e0035007a0c */ /* 0x000fc60005781270 */
[----:B------:R1:W-:Y:S01]  /*5faf0*/  @P3 STG.E.U16 [R16.64], R31 ;  /* 0x0000001f10003986 */ /* 0x0003e2000c101504 */
[----:B------:R-:W-:Y:S01]  /*5fb00*/  ISETP.LT.AND P3, PT, R40, c[0x0][0x178], !P2 ;  /* 0x00005e0028007a0c */ /* 0x000fe20005761270 */
[----:B0-----:R-:W-:-:S04]  /*5fb10*/  IMAD.WIDE R4, R6, 0x2, R48 ;  /* 0x0000000206047825 */ /* 0x001fc800078e0230 */
[C---:B-1----:R-:W-:Y:S01]  /*5fb20*/  IMAD.WIDE R16, R6.reuse, 0x2, R46 ;  /* 0x0000000206107825 */ /* 0x042fe200078e022e */
[----:B--2---:R0:W-:Y:S01]  /*5fb30*/  @P5 STG.E.U16 [R4.64], R41 ;  /* 0x0000002904005986 */ /* 0x0041e2000c101504 */
[----:B------:R-:W-:Y:S02]  /*5fb40*/  PRMT R0, R41, 0x7632, R0 ;  /* 0x0000763229007816 */ /* 0x000fe40000000000 */
[----:B0-----:R-:W-:Y:S01]  /*5fb50*/  IMAD.WIDE R4, R6, 0x2, R2 ;  /* 0x0000000206047825 */ /* 0x001fe200078e0202 */
[----:B------:R-:W2:Y:S04]  /*5fb60*/  LDL.LU R41, [R1+0x49c] ;  /* 0x00049c0001297983 */ /* 0x000ea80000300800 */
[----:B---3--:R0:W-:Y:S01]  /*5fb70*/  @P1 STG.E.U16 [R16.64], R56 ;  /* 0x0000003810001986 */ /* 0x0081e2000c101504 */
[----:B------:R-:W-:Y:S01]  /*5fb80*/  PRMT R18, R56, 0x7632, R18 ;  /* 0x0000763238127816 */ /* 0x000fe20000000012 */
[----:B0-----:R-:W-:-:S02]  /*5fb90*/  IMAD.WIDE R16, R6, 0x2, R44 ;  /* 0x0000000206107825 */ /* 0x001fc400078e022c */
[----:B------:R-:W3:Y:S01]  /*5fba0*/  LDL.LU R56, [R1+0x47c] ;  /* 0x00047c0001387983 */ /* 0x000ee20000300800 */
[----:B----4-:R-:W-:-:S03]  /*5fbb0*/  PRMT R22, R60, 0x7632, R22 ;  /* 0x000076323c167816 */ /* 0x010fc60000000016 */
[----:B------:R0:W-:Y:S01]  /*5fbc0*/  @P4 STG.E.U16 [R4.64], R60 ;  /* 0x0000003c04004986 */ /* 0x0001e2000c101504 */
[----:B------:R-:W-:-:S03]  /*5fbd0*/  PRMT R24, R61, 0x7632, R24 ;  /* 0x000076323d187816 */ /* 0x000fc60000000018 */
[----:B------:R1:W-:Y:S04]  /*5fbe0*/  @P3 STG.E.U16 [R16.64], R61 ;  /* 0x0000003d10003986 */ /* 0x0003e8000c101504 */
[----:B0-----:R-:W4:Y:S04]  /*5fbf0*/  LDL.LU R60, [R1+0x19c] ;  /* 0x00019c00013c7983 */ /* 0x001f280000300800 */
[----:B-1----:R-:W4:Y:S01]  /*5fc00*/  LDL.LU R61, [R1+0x14c] ;  /* 0x00014c00013d7983 */ /* 0x002f220000300800 */
[----:B------:R-:W-:Y:S02]  /*5fc10*/  ISETP.LT.AND P5, PT, R57, c[0x0][0x178], !P2 ;  /* 0x00005e0039007a0c */ /* 0x000fe400057a1270 */
[----:B------:R-:W-:-:S02]  /*5fc20*/  ISETP.LT.AND P1, PT, R42, c[0x0][0x178], !P2 ;  /* 0x00005e002a007a0c */ /* 0x000fc40005721270 */
[----:B------:R-:W-:Y:S02]  /*5fc30*/  ISETP.GE.AND P6, PT, R28, c[0x0][0x17c], PT ;  /* 0x00005f001c007a0c */ /* 0x000fe40003fc6270 */
[----:B------:R-:W-:Y:S01]  /*5fc40*/  ISETP.LT.AND P3, PT, R43, c[0x0][0x178], !P2 ;  /* 0x00005e002b007a0c */ /* 0x000fe20005761270 */
[----:B------:R-:W-:Y:S01]  /*5fc50*/  IMAD.WIDE R4, R6, 0x2, R14 ;  /* 0x0000000206047825 */ /* 0x000fe200078e020e */
[----:B------:R-:W-:Y:S02]  /*5fc60*/  ISETP.LT.AND P2, PT, R52, c[0x0][0x178], !P2 ;  /* 0x00005e0034007a0c */ /* 0x000fe40005741270 */
[----:B------:R-:W-:Y:S01]  /*5fc70*/  ISETP.LT.AND P4, PT, R7, c[0x0][0x178], !P6 ;  /* 0x00005e0007007a0c */ /* 0x000fe20007781270 */
[C---:B------:R-:W-:Y:S01]  /*5fc80*/  IMAD.WIDE R16, R6.reuse, 0x2, R12 ;  /* 0x0000000206107825 */ /* 0x040fe200078e020c */
[----:B------:R-:W-:Y:S01]  /*5fc90*/  ISETP.GE.AND P0, PT, R27, c[0x0][0x17c], PT ;  /* 0x00005f001b007a0c */ /* 0x000fe20003f06270 */
[----:B------:R0:W-:Y:S01]  /*5fca0*/  @P5 STG.E.U16 [R4.64], R50 ;  /* 0x0000003204005986 */ /* 0x0001e2000c101504 */
[----:B------:R-:W-:-:S03]  /*5fcb0*/  IADD3 R27, R6, c[0x0][0x198], RZ ;  /* 0x00006600061b7a10 */ /* 0x000fc60007ffe0ff */
[----:B------:R1:W-:Y:S01]  /*5fcc0*/  @P1 STG.E.U16 [R16.64], R51 ;  /* 0x0000003310001986 */ /* 0x0003e2000c101504 */
[----:B------:R-:W-:Y:S02]  /*5fcd0*/  ISETP.LT.AND P1, PT, R23, c[0x0][0x178], !P6 ;  /* 0x00005e0017007a0c */ /* 0x000fe40007721270 */
[----:B------:R-:W-:Y:S01]  /*5fce0*/  ISETP.LT.AND P5, PT, R53, c[0x0][0x178], !P6 ;  /* 0x00005e0035007a0c */ /* 0x000fe200077a1270 */
[----:B------:R-:W-:-:S04]  /*5fcf0*/  IMAD.WIDE R20, R27, 0x2, R48 ;  /* 0x000000021b147825 */ /* 0x000fc800078e0230 */
        /* <DEDUP_REMOVED lines=12> */
[----:B------:R1:W-:Y:S01]  /*5fdc0*/  @P5 STG.E.U16 [R16.64], R22 ;  /* 0x0000001610005986 */ /* 0x0003e2000c101504 */
[----:B------:R-:W-:Y:S02]  /*5fdd0*/  PRMT R6, R19, 0x7632, R6 ;  /* 0x0000763213067816 */ /* 0x000fe40000000006 */
[----:B------:R-:W-:Y:S02]  /*5fde0*/  PRMT R26, R51, 0x7632, R26 ;  /* 0x00007632331a7816 */ /* 0x000fe4000000001a */
[C---:B------:R-:W-:Y:S01]  /*5fdf0*/  IADD3 R33, R27.reuse, c[0x0][0x198], RZ ;  /* 0x000066001b217a10 */ /* 0x040fe20007ffe0ff */
[----:B------:R-:W-:-:S04]  /*5fe00*/  IMAD.WIDE R20, R27, 0x2, R10 ;  /* 0x000000021b147825 */ /* 0x000fc800078e020a */
[----:B0-----:R-:W-:Y:S01]  /*5fe10*/  IMAD.WIDE R4, R27, 0x2, R44 ;  /* 0x000000021b047825 */ /* 0x001fe200078e022c */
[----:B------:R-:W-:Y:S01]  /*5fe20*/  ISETP.LT.AND P1, PT, R43, c[0x0][0x178], !P6 ;  /* 0x00005e002b007a0c */ /* 0x000fe20007721270 */
[----:B------:R-:W4:Y:S02]  /*5fe30*/  LDL.LU R50, [R1+0x11c] ;  /* 0x00011c0001327983 */ /* 0x000f240000300800 */
[C---:B-1----:R-:W-:Y:S01]  /*5fe40*/  IMAD.WIDE R16, R27.reuse, 0x2, R14 ;  /* 0x000000021b107825 */ /* 0x042fe200078e020e */
[----:B------:R-:W-:Y:S01]  /*5fe50*/  ISETP.LT.AND P6, PT, R52, c[0x0][0x178], !P6 ;  /* 0x00005e0034007a0c */ /* 0x000fe200077c1270 */
[----:B------:R0:W-:Y:S02]  /*5fe60*/  @P2 STG.E.U16 [R4.64], R24 ;  /* 0x0000001804002986 */ /* 0x0001e4000c101504 */
[----:B------:R-:W-:Y:S01]  /*5fe70*/  IMAD.WIDE R18, R27, 0x2, R12 ;  /* 0x000000021b127825 */ /* 0x000fe200078e020c */
[----:B------:R-:W-:Y:S01]  /*5fe80*/  ISETP.LT.AND P5, PT, R7, c[0x0][0x178], !P0 ;  /* 0x00005e0007007a0c */ /* 0x000fe200047a1270 */
[----:B------:R1:W-:Y:S01]  /*5fe90*/  @P3 STG.E.U16 [R16.64], R25 ;  /* 0x0000001910003986 */ /* 0x0003e2000c101504 */
[----:B------:R-:W-:-:S02]  /*5fea0*/  ISETP.LT.AND P3, PT, R23, c[0x0][0x178], !P0 ;  /* 0x00005e0017007a0c */ /* 0x000fc40004761270 */
[----:B------:R-:W-:Y:S01]  /*5feb0*/  ISETP.LT.AND P2, PT, R53, c[0x0][0x178], !P0 ;  /* 0x00005e0035007a0c */ /* 0x000fe20004741270 */
[----:B------:R1:W-:Y:S01]  /*5fec0*/  @P4 STG.E.U16 [R18.64], R26 ;  /* 0x0000001a12004986 */ /* 0x0003e2000c101504 */
[----:B------:R-:W-:Y:S01]  /*5fed0*/  ISETP.LT.AND P4, PT, R40, c[0x0][0x178], !P0 ;  /* 0x00005e0028007a0c */ /* 0x000fe20004781270 */
[----:B------:R-:W-:Y:S01]  /*5fee0*/  IMAD.WIDE R28, R27, 0x2, R8 ;  /* 0x000000021b1c7825 */ /* 0x000fe200078e0208 */
[----:B------:R-:W-:-:S03]  /*5fef0*/  PRMT R32, R35, 0x7632, R32 ;  /* 0x0000763223207816 */ /* 0x000fc60000000020 */
[C---:B------:R-:W-:Y:S01]  /*5ff00*/  IMAD.WIDE R30, R33.reuse, 0x2, R48 ;  /* 0x00000002211e7825 */ /* 0x040fe200078e0230 */
[----:B------:R2:W-:Y:S03]  /*5ff10*/  @P1 STG.E.U16 [R20.64], R6 ;  /* 0x0000000614001986 */ /* 0x0005e6000c101504 */
[C---:B0-----:R-:W-:Y:S01]  /*5ff20*/  IMAD.WIDE R4, R33.reuse, 0x2, R46 ;  /* 0x0000000221047825 */ /* 0x041fe200078e022e */
[----:B------:R-:W-:Y:S01]  /*5ff30*/  ISETP.GE.AND P1, PT, R34, c[0x0][0x17c], PT ;  /* 0x00005f0022007a0c */ /* 0x000fe20003f26270 */
[----:B------:R-:W-:Y:S02]  /*5ff40*/  @P6 STG.E.U16 [R28.64], R32 ;  /* 0x000000201c006986 */ /* 0x000fe4000c101504 */
[C---:B-1----:R-:W-:Y:S02]  /*5ff50*/  IMAD.WIDE R16, R33.reuse, 0x2, R2 ;  /* 0x0000000221107825 */ /* 0x042fe400078e0202 */
[----:B------:R-:W4:Y:S02]  /*5ff60*/  LDL.LU R51, [R1+0x8c] ;  /* 0x00008c0001337983 */ /* 0x000f240000300800 */
[----:B------:R-:W-:-:S02]  /*5ff70*/  IMAD.WIDE R18, R33, 0x2, R44 ;  /* 0x0000000221127825 */ /* 0x000fc400078e022c */
[----:B--2---:R-:W-:Y:S04]  /*5ff80*/  @P5 STG.E.U16 [R30.64], R41 ;  /* 0x000000291e005986 */ /* 0x004fe8000c101504 */
[----:B---3--:R0:W-:Y:S01]  /*5ff90*/  @P3 STG.E.U16 [R4.64], R56 ;  /* 0x0000003804003986 */ /* 0x0081e2000c101504 */
[----:B------:R-:W-:-:S03]  /*5ffa0*/  ISETP.LT.AND P3, PT, R7, c[0x0][0x178], !P1 ;  /* 0x00005e0007007a0c */ /* 0x000fc60004f61270 */
[----:B------:R-:W2:Y:S04]  /*5ffb0*/  LDL.LU R7, [R1+0x2480] ;  /* 0x0024800001077983 */ /* 0x000ea80000300800 */
[----:B----4-:R1:W-:Y:S04]  /*5ffc0*/  @P2 STG.E.U16 [R16.64], R60 ;  /* 0x0000003c10002986 */ /* 0x0103e8000c101504 */
[----:B------:R-:W-:Y:S01]  /*5ffd0*/  @P4 STG.E.U16 [R18.64], R61 ;  /* 0x0000003d12004986 */ /* 0x000fe2000c101504 */
[----:B------:R-:W-:-:S03]  /*5ffe0*/  ISETP.LT.AND P4, PT, R23, c[0x0][0x178], !P1 ;  /* 0x00005e0017007a0c */ /* 0x000fc60004f81270 */
[----:B------:R-:W3:Y:S01]  /*5fff0*/  LDL.LU R23, [R1+0x247c] ;  /* 0x00247c0001177983 */ /* 0x000ee20000300800 */
[----:B------:R-:W-:Y:S02]  /*60000*/  ISETP.LT.AND P5, PT, R57, c[0x0][0x178], !P0 ;  /* 0x00005e0039007a0c */ /* 0x000fe400047a1270 */
[----:B------:R-:W-:Y:S02]  /*60010*/  ISETP.LT.AND P6, PT, R42, c[0x0][0x178], !P0 ;  /* 0x00005e002a007a0c */ /* 0x000fe400047c1270 */
[----:B------:R-:W-:Y:S02]  /*60020*/  ISETP.LT.AND P2, PT, R43, c[0x0][0x178], !P0 ;  /* 0x00005e002b007a0c */ /* 0x000fe40004741270 */
[----:B------:R-:W-:Y:S01]  /*60030*/  ISETP.LT.AND P0, PT, R52, c[0x0][0x178], !P0 ;  /* 0x00005e0034007a0c */ /* 0x000fe20004701270 */
[C---:B------:R-:W-:Y:S01]  /*60040*/  IMAD.WIDE R20, R33.reuse, 0x2, R14 ;  /* 0x0000000221147825 */ /* 0x040fe200078e020e */
[----:B------:R-:W-:-:S03]  /*60050*/  IADD3 R27, R33, c[0x0][0x198], RZ ;  /* 0x00006600211b7a10 */ /* 0x000fc60007ffe0ff */
[----:B------:R-:W-:Y:S01]  /*60060*/  IMAD.WIDE R24, R33, 0x2, R12 ;  /* 0x0000000221187825 */ /* 0x000fe200078e020c */
[----:B------:R-:W-:-:S03]  /*60070*/  PRMT R0, R41, 0x7632, R0 ;  /* 0x0000763229007816 */ /* 0x000fc60000000000 */
[----:B0-----:R-:W-:-:S04]  /*60080*/  IMAD.WIDE R4, R33, 0x2, R10 ;  /* 0x0000000221047825 */ /* 0x001fc800078e020a */
[----:B-1----:R-:W-:-:S04]  /*60090*/  IMAD.WIDE R16, R33, 0x2, R8 ;  /* 0x0000000221107825 */ /* 0x002fc800078e0208 */
[----:B------:R-:W-:Y:S01]  /*600a0*/  IMAD.WIDE R48, R27, 0x2, R48 ;  /* 0x000000021b307825 */ /* 0x000fe200078e0230 */
[----:B------:R-:W-:-:S03]  /*600b0*/  PRMT R22, R61, 0x7632, R22 ;  /* 0x000076323d167816 */ /* 0x000fc60000000016 */
[----:B------:R-:W-:-:S04]  /*600c0*/  IMAD.WIDE R46, R27, 0x2, R46 ;  /* 0x000000021b2e7825 */ /* 0x000fc800078e022e */
[----:B------:R-:W-:-:S04]  /*600d0*/  IMAD.WIDE R2, R27, 0x2, R2 ;  /* 0x000000021b027825 */ /* 0x000fc800078e0202 */
[----:B------:R-:W-:-:S04]  /*600e0*/  IMAD.WIDE R44, R27, 0x2, R44 ;  /* 0x000000021b2c7825 */ /* 0x000fc800078e022c */
[----:B------:R-:W-:-:S04]  /*600f0*/  IMAD.WIDE R14, R27, 0x2, R14 ;  /* 0x000000021b0e7825 */ /* 0x000fc800078e020e */
[----:B------:R-:W-:Y:S01]  /*60100*/  IMAD.WIDE R12, R27, 0x2, R12 ;  /* 0x000000021b0c7825 */ /* 0x000fe200078e020c */
[----:B------:R-:W-:Y:S01]  /*60110*/  @P5 STG.E.U16 [R20.64], R50 ;  /* 0x0000003214005986 */ /* 0x000fe2000c101504 */
[----:B------:R-:W-:Y:S02]  /*60120*/  ISETP.LT.AND P5, PT, R53, c[0x0][0x178], !P1 ;  /* 0x00005e0035007a0c */ /* 0x000fe40004fa1270 */
[----:B------:R-:W-:-:S04]  /*60130*/  IMAD.WIDE R10, R27, 0x2, R10 ;  /* 0x000000021b0a7825 */ /* 0x000fc800078e020a */
[----:B------:R-:W-:Y:S01]  /*60140*/  IMAD.WIDE R8, R27, 0x2, R8 ;  /* 0x000000021b087825 */ /* 0x000fe200078e0208 */
[----:B------:R-:W-:Y:S01]  /*60150*/  @P6 STG.E.U16 [R24.64], R51 ;  /* 0x0000003318006986 */ /* 0x000fe2000c101504 */
[----:B------:R-:W-:Y:S02]  /*60160*/  ISETP.LT.AND P6, PT, R40, c[0x0][0x178], !P1 ;  /* 0x00005e0028007a0c */ /* 0x000fe40004fc1270 */
[----:B------:R-:W-:Y:S01]  /*60170*/  PRMT R6, R51, 0x7632, R6 ;  /* 0x0000763233067816 */ /* 0x000fe20000000006 */
[----:B--2---:R0:W-:Y:S01]  /*60180*/  @P2 STG.E.U16 [R4.64], R7 ;  /* 0x0000000704002986 */ /* 0x0041e2000c101504 */
[----:B------:R-:W-:Y:S02]  /*60190*/  ISETP.LT.AND P2, PT, R57, c[0x0][0x178], !P1 ;  /* 0x00005e0039007a0c */ /* 0x000fe40004f41270 */
[----:B0-----:R-:W-:Y:S02]  /*601a0*/  PRMT R4, R56, 0x7632, R4 ;  /* 0x0000763238047816 */ /* 0x001fe40000000004 */
[----:B------:R-:W-:-:S04]  /*601b0*/  PRMT R7, R50, 0x7632, R7 ;  /* 0x0000763232077816 */ /* 0x000fc80000000007 */
[----:B------:R-:W-:Y:S01]  /*601c0*/  PRMT R5, R7, 0x7632, R5 ;  /* 0x0000763207057816 */ /* 0x000fe20000000005 */
[----:B---3--:R-:W-:Y:S01]  /*601d0*/  @P0 STG.E.U16 [R16.64], R23 ;  /* 0x0000001710000986 */ /* 0x008fe2000c101504 */
[----:B------:R-:W-:-:S03]  /*601e0*/  ISETP.LT.AND P0, PT, R42, c[0x0][0x178], !P1 ;  /* 0x00005e002a007a0c */ /* 0x000fc60004f01270 */
[----:B------:R0:W-:Y:S01]  /*601f0*/  @P3 STG.E.U16 [R48.64], R0 ;  /* 0x0000000030003986 */ /* 0x0001e2000c101504 */
[----:B------:R-:W-:Y:S02]  /*60200*/  ISETP.LT.AND P3, PT, R43, c[0x0][0x178], !P1 ;  /* 0x00005e002b007a0c */ /* 0x000fe40004f61270 */
[----:B------:R-:W-:Y:S01]  /*60210*/  ISETP.LT.AND P1, PT, R52, c[0x0][0x178], !P1 ;  /* 0x00005e0034007a0c */ /* 0x000fe20004f21270 */
[----:B------:R1:W-:Y:S01]  /*60220*/  @P4 STG.E.U16 [R46.64], R4 ;  /* 0x000000042e004986 */ /* 0x0003e2000c101504 */
[----:B0-----:R-:W-:-:S05]  /*60230*/  PRMT R0, R60, 0x7632, R0 ;  /* 0x000076323c007816 */ /* 0x001fca0000000000 */
[----:B------:R1:W-:Y:S04]  /*60240*/  @P5 STG.E.U16 [R2.64], R0 ;  /* 0x0000000002005986 */ /* 0x0003e8000c101504 */
[----:B------:R1:W-:Y:S04]  /*60250*/  @P6 STG.E.U16 [R44.64], R22 ;  /* 0x000000162c006986 */ /* 0x0003e8000c101504 */
[----:B------:R1:W-:Y:S04]  /*60260*/  @P2 STG.E.U16 [R14.64], R7 ;  /* 0x000000070e002986 */ /* 0x0003e8000c101504 */
[----:B------:R1:W-:Y:S04]  /*60270*/  @P0 STG.E.U16 [R12.64], R6 ;  /* 0x000000060c000986 */ /* 0x0003e8000c101504 */
[----:B------:R1:W-:Y:S01]  /*60280*/  @P3 STG.E.U16 [R10.64], R5 ;  /* 0x000000050a003986 */ /* 0x0003e2000c101504 */
[----:B------:R-:W-:Y:S05]  /*60290*/  @!P1 EXIT ;  /* 0x000000000000994d */ /* 0x000fea0003800000 */
[----:B-1----:R-:W-:-:S05]  /*602a0*/  PRMT R4, R23, 0x7632, R4 ;  /* 0x0000763217047816 */ /* 0x002fca0000000004 */
[----:B------:R-:W-:Y:S01]  /*602b0*/  STG.E.U16 [R8.64], R4 ;  /* 0x0000000408007986 */ /* 0x000fe2000c101504 */
[----:B------:R-:W-:Y:S05]  /*602c0*/  EXIT ;  /* 0x000000000000794d */ /* 0x000fea0003800000 */
.L_x_4:
[----:B------:R-:W-:-:S00]  /*602d0*/  BRA `(.L_x_4) ;  /* 0xfffffff000007947 */ /* 0x000fc0000383ffff */
[----:B------:R-:W-:-:S00]  /*602e0*/  NOP ;  /* 0x0000000000007918 */ /* 0x000fc00000000000 */
        /* <DEDUP_REMOVED lines=9> */
.L_x_5:


//--------------------- .nv.shared.matmul_kernel  --------------------------
	.section	.nv.shared.matmul_kernel,"aw",@nobits
	.sectionflags	@""
	.align	16
